def matmul_kernel(
    a_ptr,
    b_ptr,
    c_ptr,
    M,
    N,
    K,
    stride_am,
    stride_ak,
    stride_bk,
    stride_bn,
    stride_cm,
    stride_cn,
    BLOCK_M: tl.constexpr,
    BLOCK_N: tl.constexpr,
    BLOCK_K: tl.constexpr,
    GROUP_M: tl.constexpr,
):
    pid = tl.program_id(axis=0)
    num_pid_m = tl.cdiv(M, BLOCK_M)
    num_pid_n = tl.cdiv(N, BLOCK_N)
    num_pid_in_group = GROUP_M * num_pid_n
    group_id = pid // num_pid_in_group
    first_pid_m = group_id * GROUP_M
    group_size_m = min(num_pid_m - first_pid_m, GROUP_M)
    pid_m = first_pid_m + ((pid % num_pid_in_group) % group_size_m)
    pid_n = (pid % num_pid_in_group) // group_size_m

    offs_am = (pid_m * BLOCK_M + tl.arange(0, BLOCK_M)) % M
    offs_bn = (pid_n * BLOCK_N + tl.arange(0, BLOCK_N)) % N
    offs_k = tl.arange(0, BLOCK_K)
    a_ptrs = a_ptr + offs_am[:, None] * stride_am + offs_k[None, :] * stride_ak
    b_ptrs = b_ptr + offs_k[:, None] * stride_bk + offs_bn[None, :] * stride_bn

    acc = tl.zeros((BLOCK_M, BLOCK_N), dtype=tl.float32)
    for kk in range(0, tl.cdiv(K, BLOCK_K)):
        a = tl.load(a_ptrs, mask=offs_k[None, :] < K - kk * BLOCK_K, other=0.0)
        b = tl.load(b_ptrs, mask=offs_k[:, None] < K - kk * BLOCK_K, other=0.0)
        acc = tl.dot(a, b, acc)
        a_ptrs += BLOCK_K * stride_ak
        b_ptrs += BLOCK_K * stride_bk

    c = acc.to(c_ptr.dtype.element_ty)
    offs_cm = pid_m * BLOCK_M + tl.arange(0, BLOCK_M)
    offs_cn = pid_n * BLOCK_N + tl.arange(0, BLOCK_N)
    c_ptrs = c_ptr + offs_cm[:, None] * stride_cm + offs_cn[None, :] * stride_cn
    mask = (offs_cm[:, None] < M) & (offs_cn[None, :] < N)
    tl.store(c_ptrs, c, mask=mask)

# config = {"BLOCK_K": 64, "BLOCK_M": 256, "BLOCK_N": 256, "GROUP_M": 8, "arch": "sm_100", "dtype": "fp8e5m2", "num_ctas": 1, "num_stages": 3, "num_warps": 16}
# arch = sm_100


// ===== COMPILED SASS (sm_100a) =====

	.target	sm_100a

	.elftype	@"ET_EXEC"


//--------------------- .note.nv.tkinfo           --------------------------
	.section	.note.nv.tkinfo,"",@"SHT_NOTE"
	.sectionflags	@"SHF_NOTE_NV_TKINFO"
	.tkinfo
        /*0018*/ 	.word	0x00000081
        /*0030*/ 	.string	""
        /*0030*/ 	.string	"ptxas-blackwell"
        /*0030*/ 	.string	"Cuda compilation tools, release 12.9, V12.9.86"
        /*0030*/ 	.string	"Build cuda_12.9.r12.9/compiler.36037853_0"
        /*0030*/ 	.string	"-v  -suppress-debug-info  -lineinfo  -arch sm_100a "



//--------------------- .note.nv.cuver            --------------------------
	.section	.note.nv.cuver,"",@"SHT_NOTE"
	.sectionflags	@"SHF_NOTE_NV_CUVER"
        /*0018*/ 	.short	0x0001
        /*001a*/ 	.short	0x0064
        /*001c*/ 	.short	0x0001
        /*001e*/ 	.short	0x0000
        /*0020*/ 	.short	0x0001
        /*0022*/ 	.short	0x0000


//--------------------- .nv.info                  --------------------------
	.section	.nv.info,"",@"SHT_CUDA_INFO"
	.align	4


	//----- nvinfo : EIATTR_REGCOUNT
	.align		4
        /*0000*/ 	.byte	0x04, 0x2f
        /*0002*/ 	.short	(.L_1 - .L_0)
	.align		4
.L_0:
        /*0004*/ 	.word	index@(matmul_kernel)
        /*0008*/ 	.word	0x00000020


	//----- nvinfo : EIATTR_FRAME_SIZE
	.align		4
.L_1:
        /*000c*/ 	.byte	0x04, 0x11
        /*000e*/ 	.short	(.L_3 - .L_2)
	.align		4
.L_2:
        /*0010*/ 	.word	index@(matmul_kernel)
        /*0014*/ 	.word	0x00000e80


	//----- nvinfo : EIATTR_MIN_STACK_SIZE
	.align		4
.L_3:
        /*0018*/ 	.byte	0x04, 0x12
        /*001a*/ 	.short	(.L_5 - .L_4)
	.align		4
.L_4:
        /*001c*/ 	.word	index@(matmul_kernel)
        /*0020*/ 	.word	0x00000e80
.L_5:


//--------------------- .nv.info.matmul_kernel    --------------------------
	.section	.nv.info.matmul_kernel,"",@"SHT_CUDA_INFO"
	.sectionflags	@""
	.align	4


	//----- nvinfo : EIATTR_CUDA_API_VERSION
	.align		4
        /*0000*/ 	.byte	0x04, 0x37
        /*0002*/ 	.short	(.L_7 - .L_6)
.L_6:
        /*0004*/ 	.word	0x00000081


	//----- nvinfo : EIATTR_KPARAM_INFO
	.align		4
.L_7:
        /*0008*/ 	.byte	0x04, 0x17
        /*000a*/ 	.short	(.L_9 - .L_8)
.L_8:
        /*000c*/ 	.word	0x00000000
        /*0010*/ 	.short	0x000d
        /*0012*/ 	.short	0x0048
        /*0014*/ 	.byte	0x00, 0xf4, 0x21, 0x00


	//----- nvinfo : EIATTR_KPARAM_INFO
	.align		4
.L_9:
        /*0018*/ 	.byte	0x04, 0x17
        /*001a*/ 	.short	(.L_11 - .L_10)
.L_10:
        /*001c*/ 	.word	0x00000000
        /*0020*/ 	.short	0x000c
        /*0022*/ 	.short	0x0040
        /*0024*/ 	.byte	0x00, 0xf4, 0x21, 0x00


	//----- nvinfo : EIATTR_KPARAM_INFO
	.align		4
.L_11:
        /*0028*/ 	.byte	0x04, 0x17
        /*002a*/ 	.short	(.L_13 - .L_12)
.L_12:
        /*002c*/ 	.word	0x00000000
        /*0030*/ 	.short	0x000b
        /*0032*/ 	.short	0x0038
        /*0034*/ 	.byte	0x00, 0xf0, 0x11, 0x00


	//----- nvinfo : EIATTR_KPARAM_INFO
	.align		4
.L_13:
        /*0038*/ 	.byte	0x04, 0x17
        /*003a*/ 	.short	(.L_15 - .L_14)
.L_14:
        /*003c*/ 	.word	0x00000000
        /*0040*/ 	.short	0x000a
        /*0042*/ 	.short	0x0034
        /*0044*/ 	.byte	0x00, 0xf0, 0x11, 0x00


	//----- nvinfo : EIATTR_KPARAM_INFO
	.align		4
.L_15:
        /*0048*/ 	.byte	0x04, 0x17
        /*004a*/ 	.short	(.L_17 - .L_16)
.L_16:
        /*004c*/ 	.word	0x00000000
        /*0050*/ 	.short	0x0009
        /*0052*/ 	.short	0x0030
        /*0054*/ 	.byte	0x00, 0xf0, 0x11, 0x00


	//----- nvinfo : EIATTR_KPARAM_INFO
	.align		4
.L_17:
        /*0058*/ 	.byte	0x04, 0x17
        /*005a*/ 	.short	(.L_19 - .L_18)
.L_18:
        /*005c*/ 	.word	0x00000000
        /*0060*/ 	.short	0x0008
        /*0062*/ 	.short	0x002c
        /*0064*/ 	.byte	0x00, 0xf0, 0x11, 0x00


	//----- nvinfo : EIATTR_KPARAM_INFO
	.align		4
.L_19:
        /*0068*/ 	.byte	0x04, 0x17
        /*006a*/ 	.short	(.L_21 - .L_20)
.L_20:
        /*006c*/ 	.word	0x00000000
        /*0070*/ 	.short	0x0007
        /*0072*/ 	.short	0x0028
        /*0074*/ 	.byte	0x00, 0xf0, 0x11, 0x00


	//----- nvinfo : EIATTR_KPARAM_INFO
	.align		4
.L_21:
        /*0078*/ 	.byte	0x04, 0x17
        /*007a*/ 	.short	(.L_23 - .L_22)
.L_22:
        /*007c*/ 	.word	0x00000000
        /*0080*/ 	.short	0x0006
        /*0082*/ 	.short	0x0024
        /*0084*/ 	.byte	0x00, 0xf0, 0x11, 0x00


	//----- nvinfo : EIATTR_KPARAM_INFO
	.align		4
.L_23:
        /*0088*/ 	.byte	0x04, 0x17
        /*008a*/ 	.short	(.L_25 - .L_24)
.L_24:
        /*008c*/ 	.word	0x00000000
        /*0090*/ 	.short	0x0005
        /*0092*/ 	.short	0x0020
        /*0094*/ 	.byte	0x00, 0xf0, 0x11, 0x00


	//----- nvinfo : EIATTR_KPARAM_INFO
	.align		4
.L_25:
        /*0098*/ 	.byte	0x04, 0x17
        /*009a*/ 	.short	(.L_27 - .L_26)
.L_26:
        /*009c*/ 	.word	0x00000000
        /*00a0*/ 	.short	0x0004
        /*00a2*/ 	.short	0x001c
        /*00a4*/ 	.byte	0x00, 0xf0, 0x11, 0x00


	//----- nvinfo : EIATTR_KPARAM_INFO
	.align		4
.L_27:
        /*00a8*/ 	.byte	0x04, 0x17
        /*00aa*/ 	.short	(.L_29 - .L_28)
.L_28:
        /*00ac*/ 	.word	0x00000000
        /*00b0*/ 	.short	0x0003
        /*00b2*/ 	.short	0x0018
        /*00b4*/ 	.byte	0x00, 0xf0, 0x11, 0x00


	//----- nvinfo : EIATTR_KPARAM_INFO
	.align		4
.L_29:
        /*00b8*/ 	.byte	0x04, 0x17
        /*00ba*/ 	.short	(.L_31 - .L_30)
.L_30:
        /*00bc*/ 	.word	0x00000000
        /*00c0*/ 	.short	0x0002
        /*00c2*/ 	.short	0x0010
        /*00c4*/ 	.byte	0x00, 0xf4, 0x21, 0x00


	//----- nvinfo : EIATTR_KPARAM_INFO
	.align		4
.L_31:
        /*00c8*/ 	.byte	0x04, 0x17
        /*00ca*/ 	.short	(.L_33 - .L_32)
.L_32:
        /*00cc*/ 	.word	0x00000000
        /*00d0*/ 	.short	0x0001
        /*00d2*/ 	.short	0x0008
        /*00d4*/ 	.byte	0x00, 0xf4, 0x21, 0x00


	//----- nvinfo : EIATTR_KPARAM_INFO
	.align		4
.L_33:
        /*00d8*/ 	.byte	0x04, 0x17
        /*00da*/ 	.short	(.L_35 - .L_34)
.L_34:
        /*00dc*/ 	.word	0x00000000
        /*00e0*/ 	.short	0x0000
        /*00e2*/ 	.short	0x0000
        /*00e4*/ 	.byte	0x00, 0xf4, 0x21, 0x00


	//----- nvinfo : EIATTR_SPARSE_MMA_MASK
	.align		4
.L_35:
        /*00e8*/ 	.byte	0x03, 0x50
        /*00ea*/ 	.short	0x0000


	//----- nvinfo : EIATTR_MAXREG_COUNT
	.align		4
        /*00ec*/ 	.byte	0x03, 0x1b
        /*00ee*/ 	.short	0x0080


	//----- nvinfo : EIATTR_NUM_BARRIERS
	.align		4
        /*00f0*/ 	.byte	0x02, 0x4c
        /*00f2*/ 	.byte	0x01
	.zero		1


	//----- nvinfo : EIATTR_ANNOTATIONS
	.align		4
        /*00f4*/ 	.byte	0x04, 0x55
        /*00f6*/ 	.short	(.L_37 - .L_36)


	//   ....[0]....
.L_36:
        /*00f8*/ 	.word	0x00000001
        /*00fc*/ 	.byte	0x00, 0x06, 0x00, 0x00, 0x01, 0x00, 0x00, 0x00, 0x30, 0x06, 0x00, 0x00, 0x01, 0x00, 0x00, 0x00
        /* <DEDUP_REMOVED lines=1440> */
        /*5b0c*/ 	.byte	0x50, 0x94, 0x01, 0x00


	//----- nvinfo : EIATTR_VRC_CTA_INIT_COUNT
	.align		4
.L_37:
        /*5b10*/ 	.byte	0x02, 0x4a
	.zero		1
	.zero		1


	//----- nvinfo : EIATTR_EXIT_INSTR_OFFSETS
	.align		4
        /*5b14*/ 	.byte	0x04, 0x1c
        /*5b16*/ 	.short	(.L_39 - .L_38)


	//   ....[0]....
.L_38:
        /*5b18*/ 	.word	0x00019810


	//   ....[1]....
        /*5b1c*/ 	.word	0x00019830


	//----- nvinfo : EIATTR_REQNTID
	.align		4
.L_39:
        /*5b20*/ 	.byte	0x04, 0x10
        /*5b22*/ 	.short	(.L_41 - .L_40)
.L_40:
        /*5b24*/ 	.word	0x00000200
        /*5b28*/ 	.word	0x00000001
        /*5b2c*/ 	.word	0x00000001


	//----- nvinfo : EIATTR_CBANK_PARAM_SIZE
	.align		4
.L_41:
        /*5b30*/ 	.byte	0x03, 0x19
        /*5b32*/ 	.short	0x0050


	//----- nvinfo : EIATTR_PARAM_CBANK
	.align		4
        /*5b34*/ 	.byte	0x04, 0x0a
        /*5b36*/ 	.short	(.L_43 - .L_42)
	.align		4
.L_42:
        /*5b38*/ 	.word	index@(.nv.constant0.matmul_kernel)
        /*5b3c*/ 	.short	0x0380
        /*5b3e*/ 	.short	0x0050


	//----- nvinfo : EIATTR_SW_WAR
	.align		4
.L_43:
        /*5b40*/ 	.byte	0x04, 0x36
        /*5b42*/ 	.short	(.L_45 - .L_44)
.L_44:
        /*5b44*/ 	.word	0x00000008
.L_45:


//--------------------- .nv.compat                --------------------------
	.section	.nv.compat,"",@"SHT_CUDA_COMPAT_INFO"
	.align	4
        /*0000*/ 	.byte	0x02, 0x02, 0x02, 0x00, 0x02, 0x05, 0x05, 0x00, 0x02, 0x03, 0x00, 0x00, 0x02, 0x06, 0x01, 0x00


//--------------------- .nv.callgraph             --------------------------
	.section	.nv.callgraph,"",@"SHT_CUDA_CALLGRAPH"
	.align	4
	.sectionentsize	8
	.align		4
        /*0000*/ 	.word	0x00000000
	.align		4
        /*0004*/ 	.word	0xffffffff
	.align		4
        /*0008*/ 	.word	0x00000000
	.align		4
        /*000c*/ 	.word	0xfffffffe
	.align		4
        /*0010*/ 	.word	0x00000000
	.align		4
        /*0014*/ 	.word	0xfffffffd
	.align		4
        /*0018*/ 	.word	0x00000000
	.align		4
        /*001c*/ 	.word	0xfffffffc


//--------------------- .text.matmul_kernel       --------------------------
	.section	.text.matmul_kernel,"ax",@progbits
	.align	128
        .global         matmul_kernel
        .type           matmul_kernel,@function
        .size           matmul_kernel,(.L_x_4 - matmul_kernel)
        .other          matmul_kernel,@"STO_CUDA_ENTRY STV_DEFAULT"
matmul_kernel:
.text.matmul_kernel:
[----:B------:R-:W0:Y:S08]  /*0000*/  LDC R1, c[0x0][0x37c] ;  /* 0x0000df00ff017b82 */ /* 0x000e300000000800 */
[----:B------:R-:W1:Y:S01]  /*0010*/  LDC.64 R4, c[0x0][0x398] ;  /* 0x0000e600ff047b82 */ /* 0x000e620000000a00 */
[----:B------:R-:W2:Y:S01]  /*0020*/  S2R R14, SR_TID.X ;  /* 0x00000000000e7919 */ /* 0x000ea20000002100 */
[----:B------:R-:W3:Y:S01]  /*0030*/  LDCU UR4, c[0x0][0x3a0] ;  /* 0x00007400ff0477ac */ /* 0x000ee20008000800 */
[----:B0-----:R-:W-:Y:S01]  /*0040*/  VIADD R1, R1, 0xfffff180 ;  /* 0xfffff18001017836 */ /* 0x001fe20000000000 */
[----:B------:R-:W-:Y:S01]  /*0050*/  UMOV UR5, 0x400 ;  /* 0x0000040000057882 */ /* 0x000fe20000000000 */
[----:B------:R-:W0:Y:S03]  /*0060*/  LDCU.64 UR8, c[0x0][0x358] ;  /* 0x00006b00ff0877ac */ /* 0x000e260008000a00 */
[----:B------:R-:W4:Y:S01]  /*0070*/  S2UR UR6, SR_CgaCtaId ;  /* 0x00000000000679c3 */ /* 0x000f220000008800 */
[----:B------:R-:W0:Y:S01]  /*0080*/  LDCU UR7, c[0x0][0x3a0] ;  /* 0x00007400ff0777ac */ /* 0x000e220008000800 */
[----:B---3--:R-:W-:Y:S01]  /*0090*/  UIADD3 UR4, UPT, UPT, UR4, 0x3f, URZ ;  /* 0x0000003f04047890 */ /* 0x008fe2000fffe0ff */
[----:B-1----:R-:W-:-:S03]  /*00a0*/  VIADD R0, R5, 0xff ;  /* 0x000000ff05007836 */ /* 0x002fc60000000000 */
[----:B------:R-:W-:Y:S02]  /*00b0*/  UISETP.GT.AND UP0, UPT, UR4, 0x3f, UPT ;  /* 0x0000003f0400788c */ /* 0x000fe4000bf04270 */
[----:B------:R-:W-:Y:S01]  /*00c0*/  SHF.R.S32.HI R3, RZ, 0x1f, R0 ;  /* 0x0000001fff037819 */ /* 0x000fe20000011400 */
[----:B----4-:R-:W-:-:S03]  /*00d0*/  ULEA UR5, UR6, UR5, 0x18 ;  /* 0x0000000506057291 */ /* 0x010fc6000f8ec0ff */
[----:B------:R-:W-:-:S04]  /*00e0*/  LEA.HI R3, R3, R0, RZ, 0x8 ;  /* 0x0000000003037211 */ /* 0x000fc800078f40ff */
[----:B------:R-:W-:Y:S02]  /*00f0*/  SHF.R.S32.HI R0, RZ, 0x8, R3 ;  /* 0x00000008ff007819 */ /* 0x000fe40000011403 */
[----:B------:R-:W1:Y:S03]  /*0100*/  S2R R3, SR_CTAID.X ;  /* 0x0000000000037919 */ /* 0x000e660000002500 */
[----:B------:R-:W-:-:S05]  /*0110*/  IMAD.SHL.U32 R0, R0, 0x8, RZ ;  /* 0x0000000800007824 */ /* 0x000fca00078e00ff */
[-C--:B------:R-:W-:Y:S02]  /*0120*/  IABS R9, R0.reuse ;  /* 0x0000000000097213 */ /* 0x080fe40000000000 */
[----:B------:R-:W-:Y:S02]  /*0130*/  IABS R12, R0 ;  /* 0x00000000000c7213 */ /* 0x000fe40000000000 */
[----:B------:R-:W3:Y:S08]  /*0140*/  I2F.RP R2, R9 ;  /* 0x0000000900027306 */ /* 0x000ef00000209400 */
[----:B---3--:R-:W3:Y:S01]  /*0150*/  MUFU.RCP R2, R2 ;  /* 0x0000000200027308 */ /* 0x008ee20000001000 */
[----:B-1----:R-:W-:Y:S01]  /*0160*/  IABS R10, R3 ;  /* 0x00000003000a7213 */ /* 0x002fe20000000000 */
[----:B---3--:R-:W-:-:S02]  /*0170*/  VIADD R6, R2, 0xffffffe ;  /* 0x0ffffffe02067836 */ /* 0x008fc40000000000 */
[----:B------:R-:W-:-:S04]  /*0180*/  IMAD.MOV R2, RZ, RZ, -R12 ;  /* 0x000000ffff027224 */ /* 0x000fc800078e0a0c */
[----:B------:R1:W3:Y:S02]  /*0190*/  F2I.FTZ.U32.TRUNC.NTZ R7, R6 ;  /* 0x0000000600077305 */ /* 0x0002e4000021f000 */
[----:B-1----:R-:W-:Y:S02]  /*01a0*/  IMAD.MOV.U32 R6, RZ, RZ, RZ ;  /* 0x000000ffff067224 */ /* 0x002fe400078e00ff */
[----:B---3--:R-:W-:-:S04]  /*01b0*/  IMAD.MOV R8, RZ, RZ, -R7 ;  /* 0x000000ffff087224 */ /* 0x008fc800078e0a07 */
[----:B------:R-:W-:Y:S02]  /*01c0*/  IMAD R11, R8, R9, RZ ;  /* 0x00000009080b7224 */ /* 0x000fe400078e02ff */
[----:B------:R-:W-:Y:S02]  /*01d0*/  IMAD.MOV.U32 R8, RZ, RZ, R10 ;  /* 0x000000ffff087224 */ /* 0x000fe400078e000a */
[----:B------:R-:W-:-:S06]  /*01e0*/  IMAD.HI.U32 R7, R7, R11, R6 ;  /* 0x0000000b07077227 */ /* 0x000fcc00078e0006 */
[----:B------:R-:W-:-:S04]  /*01f0*/  IMAD.HI.U32 R7, R7, R8, RZ ;  /* 0x0000000807077227 */ /* 0x000fc800078e00ff */
[----:B------:R-:W-:-:S05]  /*0200*/  IMAD R2, R7, R2, R8 ;  /* 0x0000000207027224 */ /* 0x000fca00078e0208 */
[----:B------:R-:W-:-:S13]  /*0210*/  ISETP.GT.U32.AND P1, PT, R9, R2, PT ;  /* 0x000000020900720c */ /* 0x000fda0003f24070 */
[----:B------:R-:W-:Y:S02]  /*0220*/  @!P1 IMAD.IADD R2, R2, 0x1, -R9 ;  /* 0x0000000102029824 */ /* 0x000fe400078e0a09 */
[----:B------:R-:W-:Y:S01]  /*0230*/  @!P1 VIADD R7, R7, 0x1 ;  /* 0x0000000107079836 */ /* 0x000fe20000000000 */
[----:B------:R-:W-:Y:S02]  /*0240*/  ISETP.NE.AND P1, PT, R0, RZ, PT ;  /* 0x000000ff0000720c */ /* 0x000fe40003f25270 */
[----:B------:R-:W-:Y:S02]  /*0250*/  ISETP.GE.U32.AND P0, PT, R2, R9, PT ;  /* 0x000000090200720c */ /* 0x000fe40003f06070 */
[----:B------:R-:W-:-:S04]  /*0260*/  LOP3.LUT R2, R3, R0, RZ, 0x3c, !PT ;  /* 0x0000000003027212 */ /* 0x000fc800078e3cff */
[----:B------:R-:W-:Y:S01]  /*0270*/  ISETP.GE.AND P2, PT, R2, RZ, PT ;  /* 0x000000ff0200720c */ /* 0x000fe20003f46270 */
[----:B------:R-:W-:-:S06]  /*0280*/  VIADD R2, R4, 0xff ;  /* 0x000000ff04027836 */ /* 0x000fcc0000000000 */
[----:B------:R-:W-:-:S04]  /*0290*/  @P0 VIADD R7, R7, 0x1 ;  /* 0x0000000107070836 */ /* 0x000fc80000000000 */
[----:B------:R-:W-:Y:S01]  /*02a0*/  IMAD.MOV.U32 R6, RZ, RZ, R7 ;  /* 0x000000ffff067224 */ /* 0x000fe200078e0007 */
[----:B------:R-:W-:-:S03]  /*02b0*/  SHF.R.S32.HI R7, RZ, 0x1f, R2 ;  /* 0x0000001fff077819 */ /* 0x000fc60000011402 */
[----:B------:R-:W-:Y:S01]  /*02c0*/  @!P2 IMAD.MOV R6, RZ, RZ, -R6 ;  /* 0x000000ffff06a224 */ /* 0x000fe200078e0a06 */
[----:B------:R-:W-:Y:S02]  /*02d0*/  @!P1 LOP3.LUT R6, RZ, R0, RZ, 0x33, !PT ;  /* 0x00000000ff069212 */ /* 0x000fe400078e33ff */
[----:B------:R-:W-:-:S03]  /*02e0*/  LEA.HI R7, R7, R2, RZ, 0x8 ;  /* 0x0000000207077211 */ /* 0x000fc600078f40ff */
[----:B------:R-:W-:Y:S02]  /*02f0*/  IMAD.SHL.U32 R2, R6, 0x8, RZ ;  /* 0x0000000806027824 */ /* 0x000fe400078e00ff */
[----:B------:R-:W-:-:S03]  /*0300*/  IMAD.MOV R6, RZ, RZ, -R6 ;  /* 0x000000ffff067224 */ /* 0x000fc600078e0a06 */
[----:B------:R-:W-:Y:S01]  /*0310*/  LEA.HI.SX32 R7, R7, -R2, 0x18 ;  /* 0x8000000207077211 */ /* 0x000fe200078fc2ff */
[----:B------:R-:W-:Y:S02]  /*0320*/  IMAD R13, R0, R6, R3 ;  /* 0x00000006000d7224 */ /* 0x000fe400078e0203 */
[----:B------:R-:W-:Y:S01]  /*0330*/  IMAD.MOV.U32 R6, RZ, RZ, RZ ;  /* 0x000000ffff067224 */ /* 0x000fe200078e00ff */
[----:B------:R-:W-:-:S04]  /*0340*/  VIMNMX R8, PT, PT, R7, 0x8, PT ;  /* 0x0000000807087848 */ /* 0x000fc80003fe0100 */
[-C--:B------:R-:W-:Y:S02]  /*0350*/  IABS R10, R8.reuse ;  /* 0x00000008000a7213 */ /* 0x080fe40000000000 */
[----:B------:R-:W-:Y:S02]  /*0360*/  IABS R0, R8 ;  /* 0x0000000800007213 */ /* 0x000fe40000000000 */
[----:B------:R-:W1:Y:S08]  /*0370*/  I2F.RP R9, R10 ;  /* 0x0000000a00097306 */ /* 0x000e700000209400 */
[----:B-1----:R-:W1:Y:S02]  /*0380*/  MUFU.RCP R9, R9 ;  /* 0x0000000900097308 */ /* 0x002e640000001000 */
[----:B-1----:R-:W-:-:S06]  /*0390*/  VIADD R7, R9, 0xffffffe ;  /* 0x0ffffffe09077836 */ /* 0x002fcc0000000000 */
[----:B------:R-:W1:Y:S02]  /*03a0*/  F2I.FTZ.U32.TRUNC.NTZ R7, R7 ;  /* 0x0000000700077305 */ /* 0x000e64000021f000 */
[----:B-1----:R-:W-:-:S04]  /*03b0*/  IMAD.MOV R11, RZ, RZ, -R7 ;  /* 0x000000ffff0b7224 */ /* 0x002fc800078e0a07 */
[----:B------:R-:W-:Y:S01]  /*03c0*/  IMAD.MOV.U32 R3, RZ, RZ, R11 ;  /* 0x000000ffff037224 */ /* 0x000fe200078e000b */
[----:B------:R-:W-:-:S03]  /*03d0*/  IABS R11, R13 ;  /* 0x0000000d000b7213 */ /* 0x000fc60000000000 */
[----:B------:R-:W-:-:S04]  /*03e0*/  IMAD R3, R3, R10, RZ ;  /* 0x0000000a03037224 */ /* 0x000fc800078e02ff */
[----:B------:R-:W-:-:S04]  /*03f0*/  IMAD.HI.U32 R6, R7, R3, R6 ;  /* 0x0000000307067227 */ /* 0x000fc800078e0006 */
[----:B------:R-:W-:Y:S02]  /*0400*/  IMAD.MOV R3, RZ, RZ, -R0 ;  /* 0x000000ffff037224 */ /* 0x000fe400078e0a00 */
[----:B------:R-:W-:Y:S01]  /*0410*/  IMAD.HI.U32 R0, R6, R11, RZ ;  /* 0x0000000b06007227 */ /* 0x000fe200078e00ff */
[----:B--2---:R-:W-:-:S03]  /*0420*/  SHF.R.U32.HI R6, RZ, 0x8, R14 ;  /* 0x00000008ff067819 */ /* 0x004fc6000001160e */
[----:B------:R-:W-:Y:S01]  /*0430*/  IMAD R3, R0, R3, R11 ;  /* 0x0000000300037224 */ /* 0x000fe200078e020b */
[----:B------:R-:W-:-:S04]  /*0440*/  SGXT.U32 R16, R6, 0x1 ;  /* 0x000000010610781a */ /* 0x000fc80000000000 */
[----:B------:R-:W-:Y:S02]  /*0450*/  ISETP.GT.U32.AND P1, PT, R10, R3, PT ;  /* 0x000000030a00720c */ /* 0x000fe40003f24070 */
[C---:B------:R-:W-:Y:S02]  /*0460*/  LOP3.LUT R6, R16.reuse, 0xa, RZ, 0xfc, !PT ;  /* 0x0000000a10067812 */ /* 0x040fe400078efcff */
[C---:B------:R-:W-:Y:S02]  /*0470*/  LOP3.LUT R6, R16.reuse, 0x10, RZ, 0xfc, !PT ;  /* 0x0000001010067812 */ /* 0x040fe400078efcff */
[C---:B------:R-:W-:Y:S02]  /*0480*/  LOP3.LUT R6, R16.reuse, 0x16, RZ, 0xfc, !PT ;  /* 0x0000001610067812 */ /* 0x040fe400078efcff */
[C---:B------:R-:W-:Y:S02]  /*0490*/  LOP3.LUT R6, R16.reuse, 0x1c, RZ, 0xfc, !PT ;  /* 0x0000001c10067812 */ /* 0x040fe400078efcff */
[----:B------:R-:W-:-:S02]  /*04a0*/  LOP3.LUT R6, R16, 0x22, RZ, 0xfc, !PT ;  /* 0x0000002210067812 */ /* 0x000fc400078efcff */
[C---:B------:R-:W-:Y:S01]  /*04b0*/  LOP3.LUT R6, R16.reuse, 0x28, RZ, 0xfc, !PT ;  /* 0x0000002810067812 */ /* 0x040fe200078efcff */
[----:B------:R-:W-:Y:S01]  /*04c0*/  @!P1 IMAD.IADD R3, R3, 0x1, -R10 ;  /* 0x0000000103039824 */ /* 0x000fe200078e0a0a */
[----:B------:R-:W-:Y:S01]  /*04d0*/  LOP3.LUT R6, R16, 0x2e, RZ, 0xfc, !PT ;  /* 0x0000002e10067812 */ /* 0x000fe200078efcff */
[----:B------:R-:W-:Y:S01]  /*04e0*/  @!P1 VIADD R0, R0, 0x1 ;  /* 0x0000000100009836 */ /* 0x000fe20000000000 */
[----:B------:R-:W-:Y:S02]  /*04f0*/  ISETP.NE.AND P1, PT, R8, RZ, PT ;  /* 0x000000ff0800720c */ /* 0x000fe40003f25270 */
[----:B------:R-:W-:Y:S02]  /*0500*/  ISETP.GE.U32.AND P0, PT, R3, R10, PT ;  /* 0x0000000a0300720c */ /* 0x000fe40003f06070 */
[----:B------:R-:W-:Y:S02]  /*0510*/  LOP3.LUT R3, R13, R8, RZ, 0x3c, !PT ;  /* 0x000000080d037212 */ /* 0x000fe400078e3cff */
[----:B------:R-:W-:-:S02]  /*0520*/  LOP3.LUT R6, R16, 0x34, RZ, 0xfc, !PT ;  /* 0x0000003410067812 */ /* 0x000fc400078efcff */
[----:B------:R-:W-:Y:S02]  /*0530*/  ISETP.GE.AND P2, PT, R3, RZ, PT ;  /* 0x000000ff0300720c */ /* 0x000fe40003f46270 */
[----:B------:R-:W-:-:S05]  /*0540*/  LOP3.LUT R6, R16, 0x3a, RZ, 0xfc, !PT ;  /* 0x0000003a10067812 */ /* 0x000fca00078efcff */
[----:B------:R-:W-:-:S06]  /*0550*/  @P0 VIADD R0, R0, 0x1 ;  /* 0x0000000100000836 */ /* 0x000fcc0000000000 */
[----:B------:R-:W-:Y:S01]  /*0560*/  @!P2 IMAD.MOV R0, RZ, RZ, -R0 ;  /* 0x000000ffff00a224 */ /* 0x000fe200078e0a00 */
[----:B------:R-:W-:-:S05]  /*0570*/  @!P1 LOP3.LUT R0, RZ, R8, RZ, 0x33, !PT ;  /* 0x00000008ff009212 */ /* 0x000fca00078e33ff */
[----:B------:R-:W-:Y:S02]  /*0580*/  IMAD.MOV R3, RZ, RZ, -R0 ;  /* 0x000000ffff037224 */ /* 0x000fe400078e0a00 */
[----:B------:R-:W-:Y:S02]  /*0590*/  IMAD.SHL.U32 R12, R0, 0x100, RZ ;  /* 0x00000100000c7824 */ /* 0x000fe400078e00ff */
[----:B------:R-:W-:-:S04]  /*05a0*/  IMAD R3, R8, R3, R13 ;  /* 0x0000000308037224 */ /* 0x000fc800078e020d */
[----:B------:R-:W-:Y:S01]  /*05b0*/  IMAD.IADD R3, R2, 0x1, R3 ;  /* 0x0000000102037824 */ /* 0x000fe200078e0203 */
[----:B------:R-:W-:-:S05]  /*05c0*/  LOP3.LUT R2, R14, 0xff, RZ, 0xc0, !PT ;  /* 0x000000ff0e027812 */ /* 0x000fca00078ec0ff */
[----:B------:R-:W-:Y:S01]  /*05d0*/  IMAD R15, R3, 0x100, R2 ;  /* 0x00000100030f7824 */ /* 0x000fe200078e0202 */
[C---:B------:R-:W-:Y:S02]  /*05e0*/  LOP3.LUT R3, R16.reuse, 0x2, RZ, 0xfc, !PT ;  /* 0x0000000210037812 */ /* 0x040fe400078efcff */
[C---:B------:R-:W-:Y:S02]  /*05f0*/  LOP3.LUT R2, R16.reuse, 0x4, RZ, 0xfc, !PT ;  /* 0x0000000410027812 */ /* 0x040fe400078efcff */
[----:B------:R1:W-:Y:S01]  /*0600*/  STL [R1+0x68c], R15 ;  /* 0x00068c0f01007387 */ /* 0x0003e20000100800 */
[C---:B------:R-:W-:Y:S02]  /*0610*/  LOP3.LUT R3, R16.reuse, 0x6, RZ, 0xfc, !PT ;  /* 0x0000000610037812 */ /* 0x040fe400078efcff */
[C---:B------:R-:W-:Y:S01]  /*0620*/  LOP3.LUT R2, R16.reuse, 0x8, RZ, 0xfc, !PT ;  /* 0x0000000810027812 */ /* 0x040fe200078efcff */
[----:B------:R1:W-:Y:S01]  /*0630*/  STL [R1+0x27c], R12 ;  /* 0x00027c0c01007387 */ /* 0x0003e20000100800 */
[----:B------:R-:W-:-:S02]  /*0640*/  LOP3.LUT R3, R16, 0xc, RZ, 0xfc, !PT ;  /* 0x0000000c10037812 */ /* 0x000fc400078efcff */
[C---:B------:R-:W-:Y:S02]  /*0650*/  LOP3.LUT R2, R16.reuse, 0xe, RZ, 0xfc, !PT ;  /* 0x0000000e10027812 */ /* 0x040fe400078efcff */
[C---:B------:R-:W-:Y:S02]  /*0660*/  LOP3.LUT R3, R16.reuse, 0x12, RZ, 0xfc, !PT ;  /* 0x0000001210037812 */ /* 0x040fe400078efcff */
[C---:B------:R-:W-:Y:S02]  /*0670*/  LOP3.LUT R2, R16.reuse, 0x14, RZ, 0xfc, !PT ;  /* 0x0000001410027812 */ /* 0x040fe400078efcff */
[C---:B------:R-:W-:Y:S02]  /*0680*/  LOP3.LUT R3, R16.reuse, 0x18, RZ, 0xfc, !PT ;  /* 0x0000001810037812 */ /* 0x040fe400078efcff */
[C---:B------:R-:W-:Y:S02]  /*0690*/  LOP3.LUT R2, R16.reuse, 0x1a, RZ, 0xfc, !PT ;  /* 0x0000001a10027812 */ /* 0x040fe400078efcff */
        /* <DEDUP_REMOVED lines=11> */
[----:B------:R-:W-:Y:S01]  /*0750*/  LOP3.LUT R2, R16, 0x3e, RZ, 0xfc, !PT ;  /* 0x0000003e10027812 */ /* 0x000fe200078efcff */
[----:B01----:R-:W-:Y:S06]  /*0760*/  BRA.U UP0, `(.L_x_0) ;  /* 0x0000000900147547 */ /* 0x003fec000b800000 */
[C---:B------:R-:W-:Y:S01]  /*0770*/  IMAD.SHL.U32 R3, R14.reuse, 0x10, RZ ;  /* 0x000000100e037824 */ /* 0x040fe200078e00ff */
[----:B------:R-:W-:Y:S01]  /*0780*/  CS2R R24, SRZ ;  /* 0x0000000000187805 */ /* 0x000fe2000001ff00 */
[C---:B------:R-:W-:Y:S01]  /*0790*/  IMAD.SHL.U32 R2, R14.reuse, 0x2, RZ ;  /* 0x000000020e027824 */ /* 0x040fe200078e00ff */
[----:B------:R-:W-:Y:S01]  /*07a0*/  CS2R R26, SRZ ;  /* 0x00000000001a7805 */ /* 0x000fe2000001ff00 */
[----:B------:R-:W-:Y:S01]  /*07b0*/  IMAD.SHL.U32 R0, R14, 0x8, RZ ;  /* 0x000000080e007824 */ /* 0x000fe200078e00ff */
[----:B------:R0:W-:Y:S04]  /*07c0*/  STL [R1+0x5e8], R3 ;  /* 0x0005e80301007387 */ /* 0x0001e80000100800 */
[----:B------:R0:W-:Y:S04]  /*07d0*/  STL [R1+0x688], R2 ;  /* 0x0006880201007387 */ /* 0x0001e80000100800 */
[----:B------:R0:W-:Y:S04]  /*07e0*/  STL [R1+0x10], RZ ;  /* 0x000010ff01007387 */ /* 0x0001e80000100800 */
[----:B------:R0:W-:Y:S04]  /*07f0*/  STL [R1+0x5e4], R0 ;  /* 0x0005e40001007387 */ /* 0x0001e80000100800 */
[----:B------:R0:W-:Y:S04]  /*0800*/  STL [R1+0x14], RZ ;  /* 0x000014ff01007387 */ /* 0x0001e80000100800 */
        /* <DEDUP_REMOVED lines=118> */
[----:B------:R0:W-:Y:S04]  /*0f70*/  STL [R1], RZ ;  /* 0x000000ff01007387 */ /* 0x0001e80000100800 */
[----:B------:R0:W-:Y:S04]  /*0f80*/  STL [R1+0x4], RZ ;  /* 0x000004ff01007387 */ /* 0x0001e80000100800 */
[----:B------:R0:W-:Y:S04]  /*0f90*/  STL [R1+0x8], RZ ;  /* 0x000008ff01007387 */ /* 0x0001e80000100800 */
[----:B------:R0:W-:Y:S01]  /*0fa0*/  STL [R1+0xc], RZ ;  /* 0x00000cff01007387 */ /* 0x0001e20000100800 */
[----:B------:R-:W-:Y:S05]  /*0fb0*/  BRA `(.L_x_1) ;  /* 0x000000fc00ac7947 */ /* 0x000fea0003800000 */
.L_x_0:
[----:B------:R-:W-:Y:S01]  /*0fc0*/  IABS R10, R4 ;  /* 0x00000004000a7213 */ /* 0x000fe20000000000 */
[----:B------:R-:W-:Y:S01]  /*0fd0*/  IMAD.MOV.U32 R6, RZ, RZ, RZ ;  /* 0x000000ffff067224 */ /* 0x000fe200078e00ff */
[----:B------:R-:W-:Y:S01]  /*0fe0*/  IABS R3, R5 ;  /* 0x0000000500037213 */ /* 0x000fe20000000000 */
[----:B------:R0:W-:Y:S01]  /*0ff0*/  STL [R1+0x6b0], R5 ;  /* 0x0006b00501007387 */ /* 0x0001e20000100800 */
[----:B------:R-:W1:Y:S01]  /*1000*/  I2F.RP R0, R10 ;  /* 0x0000000a00007306 */ /* 0x000e620000209400 */
[----:B------:R-:W-:Y:S01]  /*1010*/  ISETP.GE.AND P2, PT, R15, RZ, PT ;  /* 0x000000ff0f00720c */ /* 0x000fe20003f46270 */
[----:B------:R-:W2:Y:S01]  /*1020*/  LDCU UR11, c[0x0][0x3a4] ;  /* 0x00007480ff0b77ac */ /* 0x000ea20008000800 */
[----:B------:R-:W-:Y:S01]  /*1030*/  ISETP.NE.AND P1, PT, R4, RZ, PT ;  /* 0x000000ff0400720c */ /* 0x000fe20003f25270 */
[----:B------:R-:W3:Y:S04]  /*1040*/  LDCU UR10, c[0x0][0x3b0] ;  /* 0x00007600ff0a77ac */ /* 0x000ee80008000800 */
[----:B------:R-:W4:Y:S01]  /*1050*/  I2F.RP R8, R3 ;  /* 0x0000000300087306 */ /* 0x000f220000209400 */
[----:B------:R-:W5:Y:S07]  /*1060*/  LDCU.128 UR12, c[0x0][0x380] ;  /* 0x00007000ff0c77ac */ /* 0x000f6e0008000c00 */
[----:B-1----:R-:W1:Y:S08]  /*1070*/  MUFU.RCP R0, R0 ;  /* 0x0000000000007308 */ /* 0x002e700000001000 */
[----:B----4-:R-:W4:Y:S01]  /*1080*/  MUFU.RCP R8, R8 ;  /* 0x0000000800087308 */ /* 0x010f220000001000 */
[----:B-1----:R-:W-:-:S07]  /*1090*/  VIADD R0, R0, 0xffffffe ;  /* 0x0ffffffe00007836 */ /* 0x002fce0000000000 */
[----:B------:R-:W1:Y:S01]  /*10a0*/  F2I.FTZ.U32.TRUNC.NTZ R7, R0 ;  /* 0x0000000000077305 */ /* 0x000e62000021f000 */
[----:B----4-:R-:W-:-:S07]  /*10b0*/  VIADD R8, R8, 0xffffffe ;  /* 0x0ffffffe08087836 */ /* 0x010fce0000000000 */
[----:B------:R4:W0:Y:S01]  /*10c0*/  F2I.FTZ.U32.TRUNC.NTZ R9, R8 ;  /* 0x0000000800097305 */ /* 0x000822000021f000 */
[----:B-1----:R-:W-:Y:S02]  /*10d0*/  IMAD.MOV R0, RZ, RZ, -R7 ;  /* 0x000000ffff007224 */ /* 0x002fe400078e0a07 */
[----:B----4-:R-:W-:Y:S02]  /*10e0*/  IMAD.MOV.U32 R8, RZ, RZ, RZ ;  /* 0x000000ffff087224 */ /* 0x010fe400078e00ff */
[----:B------:R-:W-:Y:S01]  /*10f0*/  IMAD R2, R0, R10, RZ ;  /* 0x0000000a00027224 */ /* 0x000fe200078e02ff */
[----:B------:R-:W-:-:S03]  /*1100*/  IABS R0, R15 ;  /* 0x0000000f00007213 */ /* 0x000fc60000000000 */
[----:B------:R-:W-:Y:S01]  /*1110*/  IMAD.HI.U32 R2, R7, R2, R6 ;  /* 0x0000000207027227 */ /* 0x000fe200078e0006 */
[----:B------:R-:W-:-:S05]  /*1120*/  LEA.HI R6, R14, R12, RZ, 0x1a ;  /* 0x0000000c0e067211 */ /* 0x000fca00078fd0ff */
[----:B------:R-:W-:-:S04]  /*1130*/  IMAD.HI.U32 R2, R2, R0, RZ ;  /* 0x0000000002027227 */ /* 0x000fc800078e00ff */
[----:B------:R-:W-:Y:S02]  /*1140*/  IMAD.MOV R2, RZ, RZ, -R2 ;  /* 0x000000ffff027224 */ /* 0x000fe400078e0a02 */
[----:B------:R-:W-:Y:S02]  /*1150*/  VIADD R7, R6, 0xf8 ;  /* 0x000000f806077836 */ /* 0x000fe40000000000 */
[----:B------:R-:W-:Y:S02]  /*1160*/  IMAD R2, R10, R2, R0 ;  /* 0x000000020a027224 */ /* 0x000fe400078e0200 */
[----:B0-----:R-:W-:Y:S01]  /*1170*/  IMAD.MOV R0, RZ, RZ, -R9 ;  /* 0x000000ffff007224 */ /* 0x001fe200078e0a09 */
[----:B------:R-:W-:Y:S01]  /*1180*/  IABS R11, R7 ;  /* 0x00000007000b7213 */ /* 0x000fe20000000000 */
[----:B------:R-:W-:Y:S01]  /*1190*/  VIADD R29, R6, 0xe8 ;  /* 0x000000e8061d7836 */ /* 0x000fe20000000000 */
[----:B------:R-:W-:Y:S01]  /*11a0*/  ISETP.GT.U32.AND P0, PT, R10, R2, PT ;  /* 0x000000020a00720c */ /* 0x000fe20003f04070 */
[----:B------:R-:W-:Y:S01]  /*11b0*/  IMAD R0, R0, R3, RZ ;  /* 0x0000000300007224 */ /* 0x000fe200078e02ff */
[----:B------:R-:W-:Y:S01]  /*11c0*/  ISETP.GE.AND P5, PT, R7, RZ, PT ;  /* 0x000000ff0700720c */ /* 0x000fe20003fa6270 */
[----:B------:R-:W-:-:S02]  /*11d0*/  VIADD R13, R6, 0xd8 ;  /* 0x000000d8060d7836 */ /* 0x000fc40000000000 */
[----:B------:R-:W-:Y:S01]  /*11e0*/  IMAD.HI.U32 R0, R9, R0, R8 ;  /* 0x0000000009007227 */ /* 0x000fe200078e0008 */
[----:B------:R-:W-:Y:S02]  /*11f0*/  SHF.R.U32.HI R9, RZ, 0x6, R14 ;  /* 0x00000006ff097819 */ /* 0x000fe4000001160e */
[----:B------:R-:W-:Y:S02]  /*1200*/  ISETP.GE.AND P4, PT, R13, RZ, PT ;  /* 0x000000ff0d00720c */ /* 0x000fe40003f86270 */
[----:B------:R-:W-:Y:S01]  /*1210*/  SGXT.U32 R9, R9, 0x3 ;  /* 0x000000030909781a */ /* 0x000fe20000000000 */
[----:B------:R-:W-:Y:S01]  /*1220*/  IMAD.HI.U32 R8, R0, R11, RZ ;  /* 0x0000000b00087227 */ /* 0x000fe200078e00ff */
[----:B------:R-:W-:-:S03]  /*1230*/  IABS R13, R13 ;  /* 0x0000000d000d7213 */ /* 0x000fc60000000000 */
[----:B------:R-:W-:Y:S02]  /*1240*/  @!P0 IMAD.IADD R2, R2, 0x1, -R10 ;  /* 0x0000000102028824 */ /* 0x000fe400078e0a0a */
[----:B------:R-:W-:Y:S02]  /*1250*/  IMAD.MOV R8, RZ, RZ, -R8 ;  /* 0x000000ffff087224 */ /* 0x000fe400078e0a08 */
[----:B------:R-:W-:Y:S01]  /*1260*/  IMAD.HI.U32 R7, R0, R13, RZ ;  /* 0x0000000d00077227 */ /* 0x000fe200078e00ff */
[----:B------:R-:W-:-:S03]  /*1270*/  ISETP.GT.U32.AND P0, PT, R10, R2, PT ;  /* 0x000000020a00720c */ /* 0x000fc60003f04070 */
[----:B------:R-:W-:Y:S01]  /*1280*/  IMAD R19, R3, R8, R11 ;  /* 0x0000000803137224 */ /* 0x000fe200078e020b */
[----:B------:R-:W-:Y:S01]  /*1290*/  LOP3.LUT R11, R12, R9, RZ, 0xfc, !PT ;  /* 0x000000090c0b7212 */ /* 0x000fe200078efcff */
[----:B------:R-:W-:-:S03]  /*12a0*/  IMAD.MOV R7, RZ, RZ, -R7 ;  /* 0x000000ffff077224 */ /* 0x000fc600078e0a07 */
[----:B------:R-:W-:Y:S01]  /*12b0*/  LOP3.LUT R14, R11, 0xf0, RZ, 0xfc, !PT ;  /* 0x000000f00b0e7812 */ /* 0x000fe200078efcff */
[----:B------:R-:W-:Y:S01]  /*12c0*/  IMAD R13, R3, R7, R13 ;  /* 0x00000007030d7224 */ /* 0x000fe200078e020d */
[----:B------:R-:W-:Y:S01]  /*12d0*/  LOP3.LUT R9, R11, 0xe0, RZ, 0xfc, !PT ;  /* 0x000000e00b097812 */ /* 0x000fe200078efcff */
[----:B------:R-:W-:Y:S01]  /*12e0*/  VIADD R7, R6, 0xb8 ;  /* 0x000000b806077836 */ /* 0x000fe20000000000 */
[----:B------:R-:W-:Y:S01]  /*12f0*/  ISETP.GT.U32.AND P3, PT, R3, R19, PT ;  /* 0x000000130300720c */ /* 0x000fe20003f64070 */
[----:B------:R-:W-:Y:S01]  /*1300*/  @!P0 IMAD.IADD R2, R2, 0x1, -R10 ;  /* 0x0000000102028824 */ /* 0x000fe200078e0a0a */
[----:B------:R-:W-:Y:S02]  /*1310*/  IABS R10, R14 ;  /* 0x0000000e000a7213 */ /* 0x000fe40000000000 */
[----:B------:R-:W-:Y:S01]  /*1320*/  ISETP.GE.AND P0, PT, R29, RZ, PT ;  /* 0x000000ff1d00720c */ /* 0x000fe20003f06270 */
[----:B------:R-:W-:Y:S01]  /*1330*/  @!P2 IMAD.MOV R2, RZ, RZ, -R2 ;  /* 0x000000ffff02a224 */ /* 0x000fe200078e0a02 */
[----:B------:R-:W-:Y:S01]  /*1340*/  IABS R29, R29 ;  /* 0x0000001d001d7213 */ /* 0x000fe20000000000 */
[----:B------:R-:W-:Y:S01]  /*1350*/  IMAD.HI.U32 R16, R0, R10, RZ ;  /* 0x0000000a00107227 */ /* 0x000fe200078e00ff */
[----:B------:R-:W-:-:S02]  /*1360*/  IABS R12, R9 ;  /* 0x00000009000c7213 */ /* 0x000fc40000000000 */
[----:B------:R-:W-:Y:S01]  /*1370*/  @!P1 LOP3.LUT R2, RZ, R4, RZ, 0x33, !PT ;  /* 0x00000004ff029212 */ /* 0x000fe200078e33ff */
[C---:B------:R-:W-:Y:S01]  /*1380*/  IMAD.HI.U32 R15, R0.reuse, R29, RZ ;  /* 0x0000001d000f7227 */ /* 0x040fe200078e00ff */
[----:B------:R-:W-:Y:S02]  /*1390*/  LOP3.LUT R4, R11, 0xd0, RZ, 0xfc, !PT ;  /* 0x000000d00b047812 */ /* 0x000fe400078efcff */
[----:B------:R-:W-:Y:S01]  /*13a0*/  IABS R17, R7 ;  /* 0x0000000700117213 */ /* 0x000fe20000000000 */
[----:B------:R-:W-:Y:S01]  /*13b0*/  IMAD.MOV R16, RZ, RZ, -R16 ;  /* 0x000000ffff107224 */ /* 0x000fe200078e0a10 */
[----:B------:R-:W-:Y:S01]  /*13c0*/  IABS R21, R4 ;  /* 0x0000000400157213 */ /* 0x000fe20000000000 */
[----:B------:R-:W-:Y:S01]  /*13d0*/  IMAD.MOV R15, RZ, RZ, -R15 ;  /* 0x000000ffff0f7224 */ /* 0x000fe200078e0a0f */
[----:B------:R-:W-:Y:S01]  /*13e0*/  STL [R1+0x6a4], R2 ;  /* 0x0006a40201007387 */ /* 0x000fe20000100800 */
[----:B------:R-:W-:Y:S02]  /*13f0*/  IMAD R10, R3, R16, R10 ;  /* 0x00000010030a7224 */ /* 0x000fe400078e020a */
[----:B------:R-:W-:-:S03]  /*1400*/  IMAD.HI.U32 R8, R0, R12, RZ ;  /* 0x0000000c00087227 */ /* 0x000fc600078e00ff */
[C---:B------:R-:W-:Y:S01]  /*1410*/  ISETP.GT.U32.AND P6, PT, R3.reuse, R10, PT ;  /* 0x0000000a0300720c */ /* 0x040fe20003fc4070 */
[----:B------:R-:W-:Y:S02]  /*1420*/  IMAD R29, R3, R15, R29 ;  /* 0x0000000f031d7224 */ /* 0x000fe400078e021d */
[----:B------:R-:W-:Y:S02]  /*1430*/  IMAD.MOV R8, RZ, RZ, -R8 ;  /* 0x000000ffff087224 */ /* 0x000fe400078e0a08 */
[----:B------:R-:W-:Y:S01]  /*1440*/  @!P3 IMAD.IADD R19, R19, 0x1, -R3 ;  /* 0x000000011313b824 */ /* 0x000fe200078e0a03 */
[C---:B------:R-:W-:Y:S01]  /*1450*/  ISETP.GT.U32.AND P1, PT, R3.reuse, R29, PT ;  /* 0x0000001d0300720c */ /* 0x040fe20003f24070 */
[C---:B------:R-:W-:Y:S01]  /*1460*/  IMAD R12, R3.reuse, R8, R12 ;  /* 0x00000008030c7224 */ /* 0x040fe200078e020c */
[----:B------:R-:W-:Y:S01]  /*1470*/  ISETP.GT.U32.AND P3, PT, R3, R13, PT ;  /* 0x0000000d0300720c */ /* 0x000fe20003f64070 */
[----:B------:R-:W-:Y:S01]  /*1480*/  VIADD R16, R6, 0xc8 ;  /* 0x000000c806107836 */ /* 0x000fe20000000000 */
[----:B------:R-:W-:Y:S01]  /*1490*/  LOP3.LUT R8, R11, 0xc0, RZ, 0xfc, !PT ;  /* 0x000000c00b087812 */ /* 0x000fe200078efcff */
[----:B------:R-:W-:Y:S01]  /*14a0*/  IMAD.HI.U32 R22, R0, R21, RZ ;  /* 0x0000001500167227 */ /* 0x000fe200078e00ff */
[----:B------:R-:W-:-:S02]  /*14b0*/  ISETP.GT.U32.AND P2, PT, R3, R12, PT ;  /* 0x0000000c0300720c */ /* 0x000fc40003f44070 */
[----:B------:R-:W-:Y:S01]  /*14c0*/  IABS R15, R16 ;  /* 0x00000010000f7213 */ /* 0x000fe20000000000 */
[--C-:B------:R-:W-:Y:S01]  /*14d0*/  @!P6 IMAD.IADD R10, R10, 0x1, -R3.reuse ;  /* 0x000000010a0ae824 */ /* 0x100fe200078e0a03 */
[----:B------:R-:W-:Y:S01]  /*14e0*/  ISETP.GT.U32.AND P6, PT, R3, R19, PT ;  /* 0x000000130300720c */ /* 0x000fe20003fc4070 */
[----:B------:R-:W-:Y:S01]  /*14f0*/  IMAD.MOV R22, RZ, RZ, -R22 ;  /* 0x000000ffff167224 */ /* 0x000fe200078e0a16 */
[----:B------:R-:W-:Y:S01]  /*1500*/  IABS R18, R8 ;  /* 0x0000000800127213 */ /* 0x000fe20000000000 */
[----:B------:R-:W-:Y:S01]  /*1510*/  @!P1 IMAD.IADD R29, R29, 0x1, -R3 ;  /* 0x000000011d1d9824 */ /* 0x000fe200078e0a03 */
[----:B------:R-:W-:Y:S01]  /*1520*/  ISETP.GT.U32.AND P1, PT, R3, R10, PT ;  /* 0x0000000a0300720c */ /* 0x000fe20003f24070 */
[----:B------:R-:W-:-:S04]  /*1530*/  IMAD.HI.U32 R20, R0, R15, RZ ;  /* 0x0000000f00147227 */ /* 0x000fc800078e00ff */
[--C-:B------:R-:W-:Y:S01]  /*1540*/  @!P2 IMAD.IADD R12, R12, 0x1, -R3.reuse ;  /* 0x000000010c0ca824 */ /* 0x100fe200078e0a03 */
[----:B------:R-:W-:Y:S01]  /*1550*/  ISETP.GE.AND P2, PT, R14, RZ, PT ;  /* 0x000000ff0e00720c */ /* 0x000fe20003f46270 */
[--C-:B------:R-:W-:Y:S01]  /*1560*/  @!P3 IMAD.IADD R13, R13, 0x1, -R3.reuse ;  /* 0x000000010d0db824 */ /* 0x100fe200078e0a03 */
[----:B------:R-:W-:Y:S01]  /*1570*/  ISETP.GT.U32.AND P3, PT, R3, R29, PT ;  /* 0x0000001d0300720c */ /* 0x000fe20003f64070 */
[----:B------:R-:W-:Y:S01]  /*1580*/  @!P6 IMAD.IADD R19, R19, 0x1, -R3 ;  /* 0x000000011313e824 */ /* 0x000fe200078e0a03 */
[C---:B------:R-:W-:Y:S01]  /*1590*/  ISETP.GT.U32.AND P6, PT, R3.reuse, R12, PT ;  /* 0x0000000c0300720c */ /* 0x040fe20003fc4070 */
[----:B------:R-:W-:Y:S02]  /*15a0*/  IMAD.MOV R20, RZ, RZ, -R20 ;  /* 0x000000ffff147224 */ /* 0x000fe400078e0a14 */
[C---:B------:R-:W-:Y:S02]  /*15b0*/  IMAD R14, R3.reuse, R22, R21 ;  /* 0x00000016030e7224 */ /* 0x040fe400078e0215 */
[----:B------:R-:W-:Y:S01]  /*15c0*/  @!P1 IMAD.IADD R10, R10, 0x1, -R3 ;  /* 0x000000010a0a9824 */ /* 0x000fe200078e0a03 */
[----:B------:R-:W-:Y:S01]  /*15d0*/  ISETP.GT.U32.AND P1, PT, R3, R13, PT ;  /* 0x0000000d0300720c */ /* 0x000fe20003f24070 */
[----:B------:R-:W-:-:S02]  /*15e0*/  IMAD.MOV.U32 R23, RZ, RZ, R19 ;  /* 0x000000ffff177224 */ /* 0x000fc400078e0013 */
[----:B------:R-:W-:Y:S02]  /*15f0*/  IMAD R15, R3, R20, R15 ;  /* 0x00000014030f7224 */ /* 0x000fe400078e020f */
[----:B------:R-:W-:-:S04]  /*1600*/  IMAD.HI.U32 R20, R0, R18, RZ ;  /* 0x0000001200147227 */ /* 0x000fc800078e00ff */
[----:B------:R-:W-:Y:S02]  /*1610*/  IMAD.MOV.U32 R5, RZ, RZ, R10 ;  /* 0x000000ffff057224 */ /* 0x000fe400078e000a */
[----:B------:R-:W-:Y:S01]  /*1620*/  @!P5 IMAD.MOV R23, RZ, RZ, -R23 ;  /* 0x000000ffff17d224 */ /* 0x000fe200078e0a17 */
[C---:B------:R-:W-:Y:S01]  /*1630*/  ISETP.GT.U32.AND P5, PT, R3.reuse, R14, PT ;  /* 0x0000000e0300720c */ /* 0x040fe20003fa4070 */
[----:B------:R-:W-:Y:S02]  /*1640*/  IMAD.MOV R20, RZ, RZ, -R20 ;  /* 0x000000ffff147224 */ /* 0x000fe400078e0a14 */
[----:B------:R-:W-:Y:S01]  /*1650*/  @!P2 IMAD.MOV R5, RZ, RZ, -R5 ;  /* 0x000000ffff05a224 */ /* 0x000fe200078e0a05 */
[----:B------:R-:W-:Y:S01]  /*1660*/  ISETP.GE.AND P2, PT, R16, RZ, PT ;  /* 0x000000ff1000720c */ /* 0x000fe20003f46270 */
[----:B------:R-:W-:Y:S01]  /*1670*/  IMAD R16, R3, R20, R18 ;  /* 0x0000001403107224 */ /* 0x000fe200078e0212 */
[----:B------:R-:W-:Y:S01]  /*1680*/  STL [R1+0x4], R23 ;  /* 0x0000041701007387 */ /* 0x000fe20000100800 */
[----:B------:R-:W-:-:S02]  /*1690*/  @!P1 IMAD.IADD R13, R13, 0x1, -R3 ;  /* 0x000000010d0d9824 */ /* 0x000fc400078e0a03 */
[--C-:B------:R-:W-:Y:S01]  /*16a0*/  @!P6 IMAD.IADD R12, R12, 0x1, -R3.reuse ;  /* 0x000000010c0ce824 */ /* 0x100fe200078e0a03 */
[----:B------:R-:W-:Y:S01]  /*16b0*/  ISETP.GT.U32.AND P1, PT, R3, R16, PT ;  /* 0x000000100300720c */ /* 0x000fe20003f24070 */
[----:B------:R-:W-:Y:S01]  /*16c0*/  IMAD.HI.U32 R10, R0, R17, RZ ;  /* 0x00000011000a7227 */ /* 0x000fe200078e00ff */
[----:B------:R-:W-:Y:S01]  /*16d0*/  ISETP.GE.AND P6, PT, R7, RZ, PT ;  /* 0x000000ff0700720c */ /* 0x000fe20003fc6270 */
[----:B------:R-:W-:Y:S01]  /*16e0*/  STL [R1], R5 ;  /* 0x0000000501007387 */ /* 0x000fe20000100800 */
[----:B------:R-:W-:Y:S01]  /*16f0*/  LOP3.LUT R7, R11, 0xb0, RZ, 0xfc, !PT ;  /* 0x000000b00b077812 */ /* 0x000fe200078efcff */
[--C-:B------:R-:W-:Y:S01]  /*1700*/  @!P5 IMAD.IADD R14, R14, 0x1, -R3.reuse ;  /* 0x000000010e0ed824 */ /* 0x100fe200078e0a03 */
[----:B------:R-:W-:Y:S01]  /*1710*/  ISETP.GE.AND P5, PT, R9, RZ, PT ;  /* 0x000000ff0900720c */ /* 0x000fe20003fa6270 */
[----:B------:R-:W-:Y:S01]  /*1720*/  @!P3 IMAD.IADD R29, R29, 0x1, -R3 ;  /* 0x000000011d1db824 */ /* 0x000fe200078e0a03 */
[C---:B------:R-:W-:Y:S01]  /*1730*/  ISETP.GT.U32.AND P3, PT, R3.reuse, R15, PT ;  /* 0x0000000f0300720c */ /* 0x040fe20003f64070 */
[----:B------:R-:W-:Y:S01]  /*1740*/  IMAD.MOV R10, RZ, RZ, -R10 ;  /* 0x000000ffff0a7224 */ /* 0x000fe200078e0a0a */
[----:B------:R-:W-:Y:S01]  /*1750*/  IABS R18, R7 ;  /* 0x0000000700127213 */ /* 0x000fe20000000000 */
[----:B------:R-:W-:Y:S01]  /*1760*/  @!P0 IMAD.MOV R29, RZ, RZ, -R29 ;  /* 0x000000ffff1d8224 */ /* 0x000fe200078e0a1d */
[----:B------:R-:W-:Y:S01]  /*1770*/  ISETP.GT.U32.AND P0, PT, R3, R14, PT ;  /* 0x0000000e0300720c */ /* 0x000fe20003f04070 */
[----:B------:R-:W-:-:S02]  /*1780*/  @!P1 IMAD.IADD R16, R16, 0x1, -R3 ;  /* 0x0000000110109824 */ /* 0x000fc400078e0a03 */
[----:B------:R-:W-:Y:S01]  /*1790*/  IMAD R17, R3, R10, R17 ;  /* 0x0000000a03117224 */ /* 0x000fe200078e0211 */
[----:B------:R-:W-:Y:S01]  /*17a0*/  STL [R1+0x6a8], R29 ;  /* 0x0006a81d01007387 */ /* 0x000fe20000100800 */
[----:B------:R-:W-:-:S04]  /*17b0*/  IMAD.HI.U32 R10, R0, R18, RZ ;  /* 0x00000012000a7227 */ /* 0x000fc800078e00ff */
[----:B------:R-:W-:Y:S01]  /*17c0*/  @!P5 IMAD.MOV R12, RZ, RZ, -R12 ;  /* 0x000000ffff0cd224 */ /* 0x000fe200078e0a0c */
[----:B------:R-:W-:Y:S01]  /*17d0*/  ISETP.GT.U32.AND P5, PT, R3, R16, PT ;  /* 0x000000100300720c */ /* 0x000fe20003fa4070 */
[----:B------:R-:W-:Y:S02]  /*17e0*/  IMAD.MOV R10, RZ, RZ, -R10 ;  /* 0x000000ffff0a7224 */ /* 0x000fe400078e0a0a */
[----:B------:R-:W-:Y:S01]  /*17f0*/  @!P3 IMAD.IADD R15, R15, 0x1, -R3 ;  /* 0x000000010f0fb824 */ /* 0x000fe200078e0a03 */
[----:B------:R0:W-:Y:S01]  /*1800*/  STL [R1+0x6ac], R12 ;  /* 0x0006ac0c01007387 */ /* 0x0001e20000100800 */
[C---:B------:R-:W-:Y:S02]  /*1810*/  IMAD R18, R3.reuse, R10, R18 ;  /* 0x0000000a03127224 */ /* 0x040fe400078e0212 */
[----:B------:R-:W-:Y:S01]  /*1820*/  VIADD R9, R6, 0xa8 ;  /* 0x000000a806097836 */ /* 0x000fe20000000000 */
[C---:B------:R-:W-:Y:S01]  /*1830*/  ISETP.GT.U32.AND P3, PT, R3.reuse, R15, PT ;  /* 0x0000000f0300720c */ /* 0x040fe20003f64070 */
[----:B------:R-:W-:Y:S01]  /*1840*/  @!P4 IMAD.MOV R13, RZ, RZ, -R13 ;  /* 0x000000ffff0dc224 */ /* 0x000fe200078e0a0d */
[C---:B------:R-:W-:Y:S01]  /*1850*/  ISETP.GT.U32.AND P4, PT, R3.reuse, R17, PT ;  /* 0x000000110300720c */ /* 0x040fe20003f84070 */
[--C-:B------:R-:W-:Y:S01]  /*1860*/  @!P0 IMAD.IADD R14, R14, 0x1, -R3.reuse ;  /* 0x000000010e0e8824 */ /* 0x100fe200078e0a03 */
[----:B------:R-:W-:Y:S01]  /*1870*/  IABS R21, R9 ;  /* 0x0000000900157213 */ /* 0x000fe20000000000 */
[----:B------:R-:W-:Y:S01]  /*1880*/  @!P5 IMAD.IADD R16, R16, 0x1, -R3 ;  /* 0x000000011010d824 */ /* 0x000fe200078e0a03 */
[----:B------:R-:W-:Y:S01]  /*1890*/  ISETP.GT.U32.AND P5, PT, R3, R18, PT ;  /* 0x000000120300720c */ /* 0x000fe20003fa4070 */
[----:B------:R-:W-:Y:S01]  /*18a0*/  VIADD R10, R6, 0x98 ;  /* 0x00000098060a7836 */ /* 0x000fe20000000000 */
[----:B------:R-:W-:Y:S01]  /*18b0*/  ISETP.GE.AND P1, PT, R9, RZ, PT ;  /* 0x000000ff0900720c */ /* 0x000fe20003f26270 */
[----:B------:R-:W-:Y:S01]  /*18c0*/  IMAD.HI.U32 R9, R0, R21, RZ ;  /* 0x0000001500097227 */ /* 0x000fe200078e00ff */
[----:B------:R-:W-:Y:S01]  /*18d0*/  ISETP.GE.AND P0, PT, R4, RZ, PT ;  /* 0x000000ff0400720c */ /* 0x000fe20003f06270 */
[----:B------:R-:W-:Y:S01]  /*18e0*/  STL [R1+0x6b4], R13 ;  /* 0x0006b40d01007387 */ /* 0x000fe20000100800 */
[C---:B------:R-:W-:Y:S01]  /*18f0*/  LOP3.LUT R4, R11.reuse, 0xa0, RZ, 0xfc, !PT ;  /* 0x000000a00b047812 */ /* 0x040fe200078efcff */
[----:B------:R-:W-:Y:S01]  /*1900*/  IMAD.MOV R9, RZ, RZ, -R9 ;  /* 0x000000ffff097224 */ /* 0x000fe200078e0a09 */
[----:B0-----:R-:W-:Y:S01]  /*1910*/  LOP3.LUT R12, R11, 0x10, RZ, 0xfc, !PT ;  /* 0x000000100b0c7812 */ /* 0x001fe200078efcff */
[--C-:B------:R-:W-:Y:S01]  /*1920*/  @!P3 IMAD.IADD R15, R15, 0x1, -R3.reuse ;  /* 0x000000010f0fb824 */ /* 0x100fe200078e0a03 */
[----:B------:R-:W-:Y:S01]  /*1930*/  ISETP.GE.AND P3, PT, R8, RZ, PT ;  /* 0x000000ff0800720c */ /* 0x000fe20003f66270 */
[--C-:B------:R-:W-:Y:S01]  /*1940*/  @!P4 IMAD.IADD R17, R17, 0x1, -R3.reuse ;  /* 0x000000011111c824 */ /* 0x100fe200078e0a03 */
[----:B------:R-:W-:Y:S01]  /*1950*/  IABS R20, R4 ;  /* 0x0000000400147213 */ /* 0x000fe20000000000 */
[----:B------:R-:W-:Y:S01]  /*1960*/  @!P5 IMAD.IADD R18, R18, 0x1, -R3 ;  /* 0x000000011212d824 */ /* 0x000fe200078e0a03 */
[----:B------:R-:W-:Y:S01]  /*1970*/  ISETP.GE.AND P4, PT, R10, RZ, PT ;  /* 0x000000ff0a00720c */ /* 0x000fe20003f86270 */
[C---:B------:R-:W-:Y:S01]  /*1980*/  IMAD R21, R3.reuse, R9, R21 ;  /* 0x0000000903157224 */ /* 0x040fe200078e0215 */
[----:B------:R-:W-:Y:S01]  /*1990*/  IABS R10, R10 ;  /* 0x0000000a000a7213 */ /* 0x000fe20000000000 */
[C---:B------:R-:W-:Y:S01]  /*19a0*/  IMAD.HI.U32 R19, R0.reuse, R20, RZ ;  /* 0x0000001400137227 */ /* 0x040fe200078e00ff */
[----:B------:R-:W-:Y:S01]  /*19b0*/  ISETP.GT.U32.AND P5, PT, R3, R18, PT ;  /* 0x000000120300720c */ /* 0x000fe20003fa4070 */
[----:B------:R-:W0:Y:S01]  /*19c0*/  S2R R29, SR_TID.X ;  /* 0x00000000001d7919 */ /* 0x000e220000002100 */
[----:B------:R-:W-:Y:S01]  /*19d0*/  LOP3.LUT R8, R11, 0x90, RZ, 0xfc, !PT ;  /* 0x000000900b087812 */ /* 0x000fe200078efcff */
[----:B------:R-:W-:Y:S01]  /*19e0*/  @!P0 IMAD.MOV R14, RZ, RZ, -R14 ;  /* 0x000000ffff0e8224 */ /* 0x000fe200078e0a0e */
[C---:B------:R-:W-:Y:S01]  /*19f0*/  ISETP.GT.U32.AND P0, PT, R3.reuse, R17, PT ;  /* 0x000000110300720c */ /* 0x040fe20003f04070 */
[----:B------:R-:W-:Y:S01]  /*1a00*/  @!P2 IMAD.MOV R15, RZ, RZ, -R15 ;  /* 0x000000ffff0fa224 */ /* 0x000fe200078e0a0f */
[----:B------:R-:W-:Y:S01]  /*1a10*/  ISETP.GT.U32.AND P2, PT, R3, R21, PT ;  /* 0x000000150300720c */ /* 0x000fe20003f44070 */
[----:B------:R-:W-:Y:S01]  /*1a20*/  IMAD.MOV R19, RZ, RZ, -R19 ;  /* 0x000000ffff137224 */ /* 0x000fe200078e0a13 */
[----:B------:R-:W-:Y:S01]  /*1a30*/  IABS R9, R8 ;  /* 0x0000000800097213 */ /* 0x000fe20000000000 */
[----:B------:R-:W-:Y:S01]  /*1a40*/  IMAD.HI.U32 R22, R0, R10, RZ ;  /* 0x0000000a00167227 */ /* 0x000fe200078e00ff */
[----:B------:R-:W-:Y:S03]  /*1a50*/  STL [R1+0x6b8], R14 ;  /* 0x0006b80e01007387 */ /* 0x000fe60000100800 */
[----:B------:R-:W-:Y:S01]  /*1a60*/  @!P3 IMAD.MOV R16, RZ, RZ, -R16 ;  /* 0x000000ffff10b224 */ /* 0x000fe200078e0a10 */
[----:B------:R-:W-:Y:S01]  /*1a70*/  ISETP.GE.AND P3, PT, R7, RZ, PT ;  /* 0x000000ff0700720c */ /* 0x000fe20003f66270 */
[----:B------:R-:W-:Y:S01]  /*1a80*/  IMAD R20, R3, R19, R20 ;  /* 0x0000001303147224 */ /* 0x000fe200078e0214 */
[----:B------:R1:W-:Y:S01]  /*1a90*/  STL [R1+0x6bc], R15 ;  /* 0x0006bc0f01007387 */ /* 0x0003e20000100800 */
[----:B------:R-:W-:-:S02]  /*1aa0*/  IMAD.MOV R7, RZ, RZ, -R22 ;  /* 0x000000ffff077224 */ /* 0x000fc400078e0a16 */
[--C-:B------:R-:W-:Y:S01]  /*1ab0*/  @!P5 IMAD.IADD R18, R18, 0x1, -R3.reuse ;  /* 0x000000011212d824 */ /* 0x100fe200078e0a03 */
[----:B------:R-:W-:Y:S01]  /*1ac0*/  ISETP.GT.U32.AND P5, PT, R3, R20, PT ;  /* 0x000000140300720c */ /* 0x000fe20003fa4070 */
[--C-:B------:R-:W-:Y:S01]  /*1ad0*/  @!P0 IMAD.IADD R17, R17, 0x1, -R3.reuse ;  /* 0x0000000111118824 */ /* 0x100fe200078e0a03 */
[----:B------:R-:W-:Y:S01]  /*1ae0*/  ISETP.GE.AND P0, PT, R4, RZ, PT ;  /* 0x000000ff0400720c */ /* 0x000fe20003f06270 */
[----:B------:R-:W-:Y:S01]  /*1af0*/  IMAD R10, R3, R7, R10 ;  /* 0x00000007030a7224 */ /* 0x000fe200078e020a */
[----:B------:R-:W-:Y:S01]  /*1b00*/  STL [R1+0x6c0], R16 ;  /* 0x0006c01001007387 */ /* 0x000fe20000100800 */
[----:B------:R-:W-:Y:S01]  /*1b10*/  @!P2 IMAD.IADD R21, R21, 0x1, -R3 ;  /* 0x000000011515a824 */ /* 0x000fe200078e0a03 */
[----:B-1----:R-:W-:Y:S01]  /*1b20*/  LOP3.LUT R15, R11, 0x30, RZ, 0xfc, !PT ;  /* 0x000000300b0f7812 */ /* 0x002fe200078efcff */
[----:B------:R-:W-:Y:S01]  /*1b30*/  @!P6 IMAD.MOV R17, RZ, RZ, -R17 ;  /* 0x000000ffff11e224 */ /* 0x000fe200078e0a11 */
[C---:B------:R-:W-:Y:S01]  /*1b40*/  ISETP.GT.U32.AND P6, PT, R3.reuse, R10, PT ;  /* 0x0000000a0300720c */ /* 0x040fe20003fc4070 */
[----:B------:R-:W-:Y:S01]  /*1b50*/  IMAD.HI.U32 R7, R0, R9, RZ ;  /* 0x0000000900077227 */ /* 0x000fe200078e00ff */
[----:B------:R-:W-:-:S02]  /*1b60*/  ISETP.GT.U32.AND P2, PT, R3, R21, PT ;  /* 0x000000150300720c */ /* 0x000fc40003f44070 */
[----:B------:R-:W-:Y:S01]  /*1b70*/  STL [R1+0x6c4], R17 ;  /* 0x0006c41101007387 */ /* 0x000fe20000100800 */
[----:B------:R-:W-:Y:S02]  /*1b80*/  IMAD.MOV R7, RZ, RZ, -R7 ;  /* 0x000000ffff077224 */ /* 0x000fe400078e0a07 */
[----:B------:R-:W-:Y:S02]  /*1b90*/  @!P5 IMAD.IADD R20, R20, 0x1, -R3 ;  /* 0x000000011414d824 */ /* 0x000fe400078e0a03 */
[----:B------:R-:W-:Y:S02]  /*1ba0*/  VIADD R4, R6, 0x88 ;  /* 0x0000008806047836 */ /* 0x000fe40000000000 */
[C---:B------:R-:W-:Y:S01]  /*1bb0*/  IMAD R9, R3.reuse, R7, R9 ;  /* 0x0000000703097224 */ /* 0x040fe200078e0209 */
[----:B------:R-:W-:Y:S01]  /*1bc0*/  ISETP.GT.U32.AND P5, PT, R3, R20, PT ;  /* 0x000000140300720c */ /* 0x000fe20003fa4070 */
[--C-:B------:R-:W-:Y:S01]  /*1bd0*/  @!P6 IMAD.IADD R10, R10, 0x1, -R3.reuse ;  /* 0x000000010a0ae824 */ /* 0x100fe200078e0a03 */
[----:B------:R-:W-:Y:S01]  /*1be0*/  IABS R22, R4 ;  /* 0x0000000400167213 */ /* 0x000fe20000000000 */
[----:B------:R-:W-:Y:S01]  /*1bf0*/  @!P2 IMAD.IADD R21, R21, 0x1, -R3 ;  /* 0x000000011515a824 */ /* 0x000fe200078e0a03 */
[----:B------:R-:W-:Y:S01]  /*1c00*/  ISETP.GT.U32.AND P2, PT, R3, R9, PT ;  /* 0x000000090300720c */ /* 0x000fe20003f44070 */
[----:B------:R-:W-:Y:S01]  /*1c10*/  @!P3 IMAD.MOV R18, RZ, RZ, -R18 ;  /* 0x000000ffff12b224 */ /* 0x000fe200078e0a12 */
[----:B------:R-:W-:Y:S01]  /*1c20*/  LOP3.LUT R7, R11, 0x80, RZ, 0xfc, !PT ;  /* 0x000000800b077812 */ /* 0x000fe200078efcff */
[----:B------:R-:W-:Y:S01]  /*1c30*/  IMAD.HI.U32 R23, R0, R22, RZ ;  /* 0x0000001600177227 */ /* 0x000fe200078e00ff */
[----:B------:R-:W-:-:S02]  /*1c40*/  ISETP.GT.U32.AND P6, PT, R3, R10, PT ;  /* 0x0000000a0300720c */ /* 0x000fc40003fc4070 */
[----:B------:R-:W-:Y:S01]  /*1c50*/  ISETP.GE.AND P3, PT, R4, RZ, PT ;  /* 0x000000ff0400720c */ /* 0x000fe20003f66270 */
[----:B------:R-:W-:Y:S01]  /*1c60*/  IMAD.MOV R23, RZ, RZ, -R23 ;  /* 0x000000ffff177224 */ /* 0x000fe200078e0a17 */
[----:B------:R-:W-:Y:S01]  /*1c70*/  IABS R4, R7 ;  /* 0x0000000700047213 */ /* 0x000fe20000000000 */
[----:B------:R-:W-:Y:S02]  /*1c80*/  IMAD.MOV.U32 R2, RZ, RZ, R21 ;  /* 0x000000ffff027224 */ /* 0x000fe400078e0015 */
[----:B------:R-:W-:Y:S01]  /*1c90*/  @!P5 IMAD.IADD R20, R20, 0x1, -R3 ;  /* 0x000000011414d824 */ /* 0x000fe200078e0a03 */
[----:B------:R-:W-:Y:S01]  /*1ca0*/  ISETP.GE.AND P5, PT, R8, RZ, PT ;  /* 0x000000ff0800720c */ /* 0x000fe20003fa6270 */
[----:B------:R-:W-:-:S04]  /*1cb0*/  IMAD.HI.U32 R21, R0, R4, RZ ;  /* 0x0000000400157227 */ /* 0x000fc800078e00ff */
[----:B------:R-:W-:Y:S02]  /*1cc0*/  @!P2 IMAD.IADD R9, R9, 0x1, -R3 ;  /* 0x000000010909a824 */ /* 0x000fe400078e0a03 */
[----:B------:R-:W-:Y:S01]  /*1cd0*/  IMAD R8, R3, R23, R22 ;  /* 0x0000001703087224 */ /* 0x000fe200078e0216 */
[----:B------:R-:W-:Y:S01]  /*1ce0*/  LOP3.LUT R22, R11, 0x70, RZ, 0xfc, !PT ;  /* 0x000000700b167812 */ /* 0x000fe200078efcff */
[----:B------:R-:W-:Y:S01]  /*1cf0*/  @!P1 IMAD.MOV R2, RZ, RZ, -R2 ;  /* 0x000000ffff029224 */ /* 0x000fe200078e0a02 */
[C---:B------:R-:W-:Y:S01]  /*1d00*/  ISETP.GT.U32.AND P2, PT, R3.reuse, R9, PT ;  /* 0x000000090300720c */ /* 0x040fe20003f44070 */
[----:B------:R-:W-:Y:S02]  /*1d10*/  VIADD R19, R6, 0x78 ;  /* 0x0000007806137836 */ /* 0x000fe40000000000 */
[----:B------:R-:W-:Y:S01]  /*1d20*/  IMAD.MOV R21, RZ, RZ, -R21 ;  /* 0x000000ffff157224 */ /* 0x000fe200078e0a15 */
[----:B------:R1:W-:Y:S01]  /*1d30*/  STL [R1+0x14], R2 ;  /* 0x0000140201007387 */ /* 0x0003e20000100800 */
[----:B------:R-:W-:Y:S01]  /*1d40*/  @!P6 IMAD.IADD R10, R10, 0x1, -R3 ;  /* 0x000000010a0ae824 */ /* 0x000fe200078e0a03 */
[----:B------:R-:W-:Y:S01]  /*1d50*/  ISETP.GT.U32.AND P6, PT, R3, R8, PT ;  /* 0x000000080300720c */ /* 0x000fe20003fc4070 */
[----:B------:R-:W-:Y:S01]  /*1d60*/  IMAD.MOV.U32 R5, RZ, RZ, R20 ;  /* 0x000000ffff057224 */ /* 0x000fe200078e0014 */
[----:B------:R-:W-:Y:S01]  /*1d70*/  ISETP.GE.AND P1, PT, R19, RZ, PT ;  /* 0x000000ff1300720c */ /* 0x000fe20003f26270 */
[----:B------:R-:W-:Y:S01]  /*1d80*/  IMAD R4, R3, R21, R4 ;  /* 0x0000001503047224 */ /* 0x000fe200078e0204 */
[----:B------:R-:W-:Y:S01]  /*1d90*/  IABS R19, R19 ;  /* 0x0000001300137213 */ /* 0x000fe20000000000 */
[----:B------:R-:W-:Y:S01]  /*1da0*/  @!P0 IMAD.MOV R5, RZ, RZ, -R5 ;  /* 0x000000ffff058224 */ /* 0x000fe200078e0a05 */
[----:B------:R-:W-:Y:S01]  /*1db0*/  ISETP.GE.AND P0, PT, R7, RZ, PT ;  /* 0x000000ff0700720c */ /* 0x000fe20003f06270 */
[----:B------:R-:W-:Y:S01]  /*1dc0*/  @!P2 IMAD.IADD R9, R9, 0x1, -R3 ;  /* 0x000000010909a824 */ /* 0x000fe200078e0a03 */
[----:B------:R-:W-:Y:S01]  /*1dd0*/  IABS R20, R22 ;  /* 0x0000001600147213 */ /* 0x000fe20000000000 */
[----:B-1----:R-:W-:Y:S01]  /*1de0*/  IMAD.MOV.U32 R2, RZ, RZ, R10 ;  /* 0x000000ffff027224 */ /* 0x002fe200078e000a */
[----:B------:R1:W-:Y:S01]  /*1df0*/  STL [R1+0x20], R5 ;  /* 0x0000200501007387 */ /* 0x0003e20000100800 */
[----:B------:R-:W-:-:S04]  /*1e00*/  IMAD.HI.U32 R7, R0, R19, RZ ;  /* 0x0000001300077227 */ /* 0x000fc800078e00ff */
[----:B------:R-:W-:Y:S01]  /*1e10*/  @!P4 IMAD.MOV R2, RZ, RZ, -R2 ;  /* 0x000000ffff02c224 */ /* 0x000fe200078e0a02 */
[C---:B------:R-:W-:Y:S01]  /*1e20*/  ISETP.GT.U32.AND P4, PT, R3.reuse, R4, PT ;  /* 0x000000040300720c */ /* 0x040fe20003f84070 */
[----:B------:R-:W-:Y:S02]  /*1e30*/  IMAD.MOV R7, RZ, RZ, -R7 ;  /* 0x000000ffff077224 */ /* 0x000fe400078e0a07 */
[----:B------:R-:W-:Y:S01]  /*1e40*/  @!P6 IMAD.IADD R8, R8, 0x1, -R3 ;  /* 0x000000010808e824 */ /* 0x000fe200078e0a03 */
[----:B------:R4:W-:Y:S01]  /*1e50*/  STL [R1+0x34], R2 ;  /* 0x0000340201007387 */ /* 0x0009e20000100800 */
[----:B------:R-:W-:Y:S01]  /*1e60*/  IMAD R19, R3, R7, R19 ;  /* 0x0000000703137224 */ /* 0x000fe200078e0213 */
[----:B------:R-:W-:Y:S01]  /*1e70*/  LOP3.LUT R7, R11, 0x60, RZ, 0xfc, !PT ;  /* 0x000000600b077812 */ /* 0x000fe200078efcff */
[----:B------:R-:W-:Y:S01]  /*1e80*/  VIADD R21, R6, 0x68 ;  /* 0x0000006806157836 */ /* 0x000fe20000000000 */
[----:B------:R-:W-:Y:S01]  /*1e90*/  ISETP.GT.U32.AND P6, PT, R3, R8, PT ;  /* 0x000000080300720c */ /* 0x000fe20003fc4070 */
[----:B------:R-:W-:Y:S01]  /*1ea0*/  IMAD.HI.U32 R10, R0, R20, RZ ;  /* 0x00000014000a7227 */ /* 0x000fe200078e00ff */
[----:B-1----:R-:W-:-:S02]  /*1eb0*/  LOP3.LUT R5, R11, 0x20, RZ, 0xfc, !PT ;  /* 0x000000200b057812 */ /* 0x002fc400078efcff */
[----:B------:R-:W-:Y:S01]  /*1ec0*/  ISETP.GE.AND P2, PT, R21, RZ, PT ;  /* 0x000000ff1500720c */ /* 0x000fe20003f46270 */
[----:B------:R-:W-:Y:S01]  /*1ed0*/  @!P4 IMAD.IADD R4, R4, 0x1, -R3 ;  /* 0x000000010404c824 */ /* 0x000fe200078e0a03 */
[----:B------:R-:W-:Y:S01]  /*1ee0*/  IABS R21, R21 ;  /* 0x0000001500157213 */ /* 0x000fe20000000000 */
[----:B----4-:R-:W-:Y:S02]  /*1ef0*/  IMAD.MOV.U32 R2, RZ, RZ, R9 ;  /* 0x000000ffff027224 */ /* 0x010fe400078e0009 */
[----:B------:R-:W-:Y:S01]  /*1f00*/  IMAD.MOV R10, RZ, RZ, -R10 ;  /* 0x000000ffff0a7224 */ /* 0x000fe200078e0a0a */
[C---:B------:R-:W-:Y:S01]  /*1f10*/  ISETP.GT.U32.AND P4, PT, R3.reuse, R4, PT ;  /* 0x000000040300720c */ /* 0x040fe20003f84070 */
[----:B------:R-:W-:Y:S01]  /*1f20*/  @!P5 IMAD.MOV R2, RZ, RZ, -R2 ;  /* 0x000000ffff02d224 */ /* 0x000fe200078e0a02 */
[----:B------:R-:W-:Y:S01]  /*1f30*/  ISETP.GT.U32.AND P5, PT, R3, R19, PT ;  /* 0x000000130300720c */ /* 0x000fe20003fa4070 */
[----:B------:R-:W-:Y:S01]  /*1f40*/  @!P6 IMAD.IADD R8, R8, 0x1, -R3 ;  /* 0x000000010808e824 */ /* 0x000fe200078e0a03 */
[----:B------:R-:W-:Y:S01]  /*1f50*/  ISETP.GE.AND P6, PT, R22, RZ, PT ;  /* 0x000000ff1600720c */ /* 0x000fe20003fc6270 */
[----:B------:R-:W-:Y:S01]  /*1f60*/  IMAD.HI.U32 R9, R0, R21, RZ ;  /* 0x0000001500097227 */ /* 0x000fe200078e00ff */
[----:B------:R1:W-:Y:S01]  /*1f70*/  STL [R1+0x38], R2 ;  /* 0x0000380201007387 */ /* 0x0003e20000100800 */
[----:B------:R-:W-:-:S02]  /*1f80*/  IABS R22, R7 ;  /* 0x0000000700167213 */ /* 0x000fc40000000000 */
[C---:B------:R-:W-:Y:S02]  /*1f90*/  IMAD R20, R3.reuse, R10, R20 ;  /* 0x0000000a03147224 */ /* 0x040fe400078e0214 */
[----:B------:R-:W-:Y:S02]  /*1fa0*/  IMAD.MOV R9, RZ, RZ, -R9 ;  /* 0x000000ffff097224 */ /* 0x000fe400078e0a09 */
[--C-:B------:R-:W-:Y:S01]  /*1fb0*/  @!P4 IMAD.IADD R4, R4, 0x1, -R3.reuse ;  /* 0x000000010404c824 */ /* 0x100fe200078e0a03 */
[----:B------:R-:W-:Y:S01]  /*1fc0*/  ISETP.GT.U32.AND P4, PT, R3, R20, PT ;  /* 0x000000140300720c */ /* 0x000fe20003f84070 */
[----:B------:R-:W-:Y:S02]  /*1fd0*/  @!P5 IMAD.IADD R19, R19, 0x1, -R3 ;  /* 0x000000011313d824 */ /* 0x000fe400078e0a03 */
[----:B-1----:R-:W-:Y:S02]  /*1fe0*/  IMAD.MOV.U32 R2, RZ, RZ, R8 ;  /* 0x000000ffff027224 */ /* 0x002fe400078e0008 */
[----:B------:R-:W-:-:S02]  /*1ff0*/  IMAD R21, R3, R9, R21 ;  /* 0x0000000903157224 */ /* 0x000fc400078e0215 */
[----:B------:R-:W-:Y:S01]  /*2000*/  @!P3 IMAD.MOV R2, RZ, RZ, -R2 ;  /* 0x000000ffff02b224 */ /* 0x000fe200078e0a02 */
[----:B------:R-:W-:Y:S01]  /*2010*/  ISETP.GT.U32.AND P3, PT, R3, R19, PT ;  /* 0x000000130300720c */ /* 0x000fe20003f64070 */
[----:B------:R-:W-:-:S03]  /*2020*/  IMAD.HI.U32 R9, R0, R22, RZ ;  /* 0x0000001600097227 */ /* 0x000fc600078e00ff */
[----:B------:R1:W-:Y:S01]  /*2030*/  STL [R1+0x28], R2 ;  /* 0x0000280201007387 */ /* 0x0003e20000100800 */
[----:B------:R-:W-:Y:S02]  /*2040*/  IMAD.MOV R9, RZ, RZ, -R9 ;  /* 0x000000ffff097224 */ /* 0x000fe400078e0a09 */
[----:B------:R-:W-:Y:S02]  /*2050*/  VIADD R23, R6, 0x58 ;  /* 0x0000005806177836 */ /* 0x000fe40000000000 */
[----:B------:R-:W-:Y:S02]  /*2060*/  IMAD R22, R3, R9, R22 ;  /* 0x0000000903167224 */ /* 0x000fe400078e0216 */
[--C-:B------:R-:W-:Y:S01]  /*2070*/  @!P4 IMAD.IADD R20, R20, 0x1, -R3.reuse ;  /* 0x000000011414c824 */ /* 0x100fe200078e0a03 */
[----:B------:R-:W-:Y:S01]  /*2080*/  ISETP.GE.AND P5, PT, R23, RZ, PT ;  /* 0x000000ff1700720c */ /* 0x000fe20003fa6270 */
[----:B------:R-:W-:Y:S01]  /*2090*/  @!P3 IMAD.IADD R19, R19, 0x1, -R3 ;  /* 0x000000011313b824 */ /* 0x000fe200078e0a03 */
[C---:B------:R-:W-:Y:S01]  /*20a0*/  ISETP.GT.U32.AND P3, PT, R3.reuse, R22, PT ;  /* 0x000000160300720c */ /* 0x040fe20003f64070 */
[----:B-1----:R-:W-:Y:S01]  /*20b0*/  IMAD.MOV.U32 R2, RZ, RZ, R4 ;  /* 0x000000ffff027224 */ /* 0x002fe200078e0004 */
[C---:B------:R-:W-:Y:S01]  /*20c0*/  ISETP.GT.U32.AND P4, PT, R3.reuse, R20, PT ;  /* 0x000000140300720c */ /* 0x040fe20003f84070 */
[----:B------:R-:W-:Y:S01]  /*20d0*/  VIADD R9, R6, 0x48 ;  /* 0x0000004806097836 */ /* 0x000fe20000000000 */
[----:B------:R-:W-:Y:S01]  /*20e0*/  IABS R23, R23 ;  /* 0x0000001700177213 */ /* 0x000fe20000000000 */
[----:B------:R-:W-:Y:S01]  /*20f0*/  @!P0 IMAD.MOV R2, RZ, RZ, -R2 ;  /* 0x000000ffff028224 */ /* 0x000fe200078e0a02 */
[----:B------:R-:W-:Y:S01]  /*2100*/  ISETP.GT.U32.AND P0, PT, R3, R21, PT ;  /* 0x000000150300720c */ /* 0x000fe20003f04070 */
[----:B------:R-:W-:Y:S01]  /*2110*/  @!P1 IMAD.MOV R19, RZ, RZ, -R19 ;  /* 0x000000ffff139224 */ /* 0x000fe200078e0a13 */
[----:B------:R-:W-:Y:S01]  /*2120*/  LOP3.LUT R4, R11, 0x50, RZ, 0xfc, !PT ;  /* 0x000000500b047812 */ /* 0x000fe200078efcff */
[----:B------:R-:W-:Y:S01]  /*2130*/  IMAD.HI.U32 R8, R0, R23, RZ ;  /* 0x0000001700087227 */ /* 0x000fe200078e00ff */
[----:B------:R-:W-:-:S02]  /*2140*/  IABS R25, R9 ;  /* 0x0000000900197213 */ /* 0x000fc40000000000 */
[----:B------:R-:W-:Y:S01]  /*2150*/  IABS R24, R4 ;  /* 0x0000000400187213 */ /* 0x000fe20000000000 */
[--C-:B------:R-:W-:Y:S02]  /*2160*/  @!P3 IMAD.IADD R22, R22, 0x1, -R3.reuse ;  /* 0x000000011616b824 */ /* 0x100fe400078e0a03 */
[----:B------:R-:W-:Y:S02]  /*2170*/  IMAD.MOV R8, RZ, RZ, -R8 ;  /* 0x000000ffff087224 */ /* 0x000fe400078e0a08 */
[--C-:B------:R-:W-:Y:S01]  /*2180*/  @!P4 IMAD.IADD R20, R20, 0x1, -R3.reuse ;  /* 0x000000011414c824 */ /* 0x100fe200078e0a03 */
[----:B------:R-:W-:Y:S01]  /*2190*/  ISETP.GT.U32.AND P3, PT, R3, R22, PT ;  /* 0x000000160300720c */ /* 0x000fe20003f64070 */
[----:B------:R-:W-:Y:S01]  /*21a0*/  @!P0 IMAD.IADD R21, R21, 0x1, -R3 ;  /* 0x0000000115158824 */ /* 0x000fe200078e0a03 */
[----:B------:R-:W-:Y:S01]  /*21b0*/  ISETP.GE.AND P4, PT, R9, RZ, PT ;  /* 0x000000ff0900720c */ /* 0x000fe20003f86270 */
[C---:B------:R-:W-:Y:S02]  /*21c0*/  IMAD R23, R3.reuse, R8, R23 ;  /* 0x0000000803177224 */ /* 0x040fe400078e0217 */
[----:B------:R-:W-:Y:S01]  /*21d0*/  IMAD.HI.U32 R8, R0, R24, RZ ;  /* 0x0000001800087227 */ /* 0x000fe200078e00ff */
[----:B------:R-:W-:-:S02]  /*21e0*/  ISETP.GT.U32.AND P0, PT, R3, R21, PT ;  /* 0x000000150300720c */ /* 0x000fc40003f04070 */
[----:B------:R-:W-:Y:S01]  /*21f0*/  ISETP.GT.U32.AND P1, PT, R3, R23, PT ;  /* 0x000000170300720c */ /* 0x000fe20003f24070 */
[----:B------:R-:W-:Y:S01]  /*2200*/  @!P6 IMAD.MOV R20, RZ, RZ, -R20 ;  /* 0x000000ffff14e224 */ /* 0x000fe200078e0a14 */
[----:B------:R-:W-:Y:S01]  /*2210*/  ISETP.GE.AND P6, PT, R7, RZ, PT ;  /* 0x000000ff0700720c */ /* 0x000fe20003fc6270 */
[----:B------:R-:W-:-:S04]  /*2220*/  IMAD.HI.U32 R9, R0, R25, RZ ;  /* 0x0000001900097227 */ /* 0x000fc800078e00ff */
[----:B------:R-:W-:Y:S02]  /*2230*/  IMAD.MOV R8, RZ, RZ, -R8 ;  /* 0x000000ffff087224 */ /* 0x000fe400078e0a08 */
[----:B------:R-:W-:Y:S02]  /*2240*/  IMAD.MOV R9, RZ, RZ, -R9 ;  /* 0x000000ffff097224 */ /* 0x000fe400078e0a09 */
[----:B------:R-:W-:Y:S01]  /*2250*/  @!P0 IMAD.IADD R21, R21, 0x1, -R3 ;  /* 0x0000000115158824 */ /* 0x000fe200078e0a03 */
[----:B------:R-:W-:Y:S01]  /*2260*/  ISETP.GE.AND P0, PT, R4, RZ, PT ;  /* 0x000000ff0400720c */ /* 0x000fe20003f06270 */
[----:B------:R-:W-:Y:S01]  /*2270*/  IMAD R24, R3, R8, R24 ;  /* 0x0000000803187224 */ /* 0x000fe200078e0218 */
[----:B------:R-:W-:Y:S01]  /*2280*/  LOP3.LUT R8, R11, 0x40, RZ, 0xfc, !PT ;  /* 0x000000400b087812 */ /* 0x000fe200078efcff */
[C---:B------:R-:W-:Y:S01]  /*2290*/  IMAD R25, R3.reuse, R9, R25 ;  /* 0x0000000903197224 */ /* 0x040fe200078e0219 */
[----:B------:R-:W-:Y:S01]  /*22a0*/  IABS R4, R15 ;  /* 0x0000000f00047213 */ /* 0x000fe20000000000 */
[----:B------:R-:W-:Y:S01]  /*22b0*/  @!P3 IMAD.IADD R22, R22, 0x1, -R3 ;  /* 0x000000011616b824 */ /* 0x000fe200078e0a03 */
[----:B------:R-:W-:Y:S01]  /*22c0*/  IABS R7, R8 ;  /* 0x0000000800077213 */ /* 0x000fe20000000000 */
[----:B------:R-:W-:Y:S01]  /*22d0*/  @!P2 IMAD.MOV R21, RZ, RZ, -R21 ;  /* 0x000000ffff15a224 */ /* 0x000fe200078e0a15 */
[C---:B------:R-:W-:Y:S01]  /*22e0*/  ISETP.GT.U32.AND P2, PT, R3.reuse, R24, PT ;  /* 0x000000180300720c */ /* 0x040fe20003f44070 */
[----:B------:R-:W-:Y:S01]  /*22f0*/  @!P6 IMAD.MOV R22, RZ, RZ, -R22 ;  /* 0x000000ffff16e224 */ /* 0x000fe200078e0a16 */
[----:B------:R-:W-:Y:S01]  /*2300*/  ISETP.GT.U32.AND P6, PT, R3, R25, PT ;  /* 0x000000190300720c */ /* 0x000fe20003fc4070 */
[----:B------:R-:W-:-:S02]  /*2310*/  VIADD R9, R6, 0x38 ;  /* 0x0000003806097836 */ /* 0x000fc40000000000 */
[--C-:B------:R-:W-:Y:S02]  /*2320*/  @!P1 IMAD.IADD R23, R23, 0x1, -R3.reuse ;  /* 0x0000000117179824 */ /* 0x100fe400078e0a03 */
[----:B------:R-:W-:Y:S01]  /*2330*/  IMAD.HI.U32 R26, R0, R7, RZ ;  /* 0x00000007001a7227 */ /* 0x000fe200078e00ff */
[----:B------:R-:W-:Y:S02]  /*2340*/  ISETP.GE.AND P3, PT, R9, RZ, PT ;  /* 0x000000ff0900720c */ /* 0x000fe40003f66270 */
[----:B------:R-:W-:Y:S01]  /*2350*/  IABS R9, R9 ;  /* 0x0000000900097213 */ /* 0x000fe20000000000 */
[----:B------:R-:W-:Y:S01]  /*2360*/  IMAD.MOV R26, RZ, RZ, -R26 ;  /* 0x000000ffff1a7224 */ /* 0x000fe200078e0a1a */
[----:B------:R-:W-:Y:S01]  /*2370*/  ISETP.GT.U32.AND P1, PT, R3, R23, PT ;  /* 0x000000170300720c */ /* 0x000fe20003f24070 */
[--C-:B------:R-:W-:Y:S02]  /*2380*/  @!P2 IMAD.IADD R24, R24, 0x1, -R3.reuse ;  /* 0x000000011818a824 */ /* 0x100fe400078e0a03 */
[----:B------:R-:W-:-:S02]  /*2390*/  @!P6 IMAD.IADD R25, R25, 0x1, -R3 ;  /* 0x000000011919e824 */ /* 0x000fc400078e0a03 */
[----:B------:R-:W-:Y:S01]  /*23a0*/  IMAD.HI.U32 R27, R0, R9, RZ ;  /* 0x00000009001b7227 */ /* 0x000fe200078e00ff */
[C---:B------:R-:W-:Y:S02]  /*23b0*/  ISETP.GT.U32.AND P2, PT, R3.reuse, R24, PT ;  /* 0x000000180300720c */ /* 0x040fe40003f44070 */
[C---:B------:R-:W-:Y:S01]  /*23c0*/  ISETP.GT.U32.AND P6, PT, R3.reuse, R25, PT ;  /* 0x000000190300720c */ /* 0x040fe20003fc4070 */
[C---:B------:R-:W-:Y:S02]  /*23d0*/  IMAD R26, R3.reuse, R26, R7 ;  /* 0x0000001a031a7224 */ /* 0x040fe400078e0207 */
[----:B------:R-:W-:Y:S02]  /*23e0*/  IMAD.MOV R27, RZ, RZ, -R27 ;  /* 0x000000ffff1b7224 */ /* 0x000fe400078e0a1b */
[----:B------:R-:W-:Y:S02]  /*23f0*/  VIADD R10, R6, 0x28 ;  /* 0x00000028060a7836 */ /* 0x000fe40000000000 */
[----:B------:R-:W-:-:S02]  /*2400*/  IMAD R27, R3, R27, R9 ;  /* 0x0000001b031b7224 */ /* 0x000fc400078e0209 */
[--C-:B------:R-:W-:Y:S01]  /*2410*/  @!P1 IMAD.IADD R23, R23, 0x1, -R3.reuse ;  /* 0x0000000117179824 */ /* 0x100fe200078e0a03 */
[----:B------:R-:W-:Y:S01]  /*2420*/  ISETP.GE.AND P1, PT, R10, RZ, PT ;  /* 0x000000ff0a00720c */ /* 0x000fe20003f26270 */
[--C-:B------:R-:W-:Y:S01]  /*2430*/  @!P2 IMAD.IADD R24, R24, 0x1, -R3.reuse ;  /* 0x000000011818a824 */ /* 0x100fe200078e0a03 */
[----:B------:R-:W-:Y:S01]  /*2440*/  ISETP.GT.U32.AND P2, PT, R3, R26, PT ;  /* 0x0000001a0300720c */ /* 0x000fe20003f44070 */
[----:B------:R-:W-:Y:S01]  /*2450*/  @!P6 IMAD.IADD R25, R25, 0x1, -R3 ;  /* 0x000000011919e824 */ /* 0x000fe200078e0a03 */
[----:B------:R-:W-:Y:S01]  /*2460*/  IABS R10, R10 ;  /* 0x0000000a000a7213 */ /* 0x000fe20000000000 */
[----:B------:R-:W-:Y:S01]  /*2470*/  IMAD.HI.U32 R28, R0, R4, RZ ;  /* 0x00000004001c7227 */ /* 0x000fe200078e00ff */
[----:B------:R-:W-:-:S03]  /*2480*/  ISETP.GT.U32.AND P6, PT, R3, R27, PT ;  /* 0x0000001b0300720c */ /* 0x000fc60003fc4070 */
[----:B------:R-:W-:-:S04]  /*2490*/  IMAD.HI.U32 R7, R0, R10, RZ ;  /* 0x0000000a00077227 */ /* 0x000fc800078e00ff */
[----:B------:R-:W-:Y:S02]  /*24a0*/  IMAD.MOV R28, RZ, RZ, -R28 ;  /* 0x000000ffff1c7224 */ /* 0x000fe400078e0a1c */
[----:B------:R-:W-:Y:S01]  /*24b0*/  @!P5 IMAD.MOV R23, RZ, RZ, -R23 ;  /* 0x000000ffff17d224 */ /* 0x000fe200078e0a17 */
[----:B------:R-:W-:Y:S01]  /*24c0*/  ISETP.GE.AND P5, PT, R8, RZ, PT ;  /* 0x000000ff0800720c */ /* 0x000fe20003fa6270 */
[----:B------:R-:W-:Y:S01]  /*24d0*/  IMAD.MOV R7, RZ, RZ, -R7 ;  /* 0x000000ffff077224 */ /* 0x000fe200078e0a07 */
[----:B------:R-:W-:Y:S01]  /*24e0*/  IABS R8, R5 ;  /* 0x0000000500087213 */ /* 0x000fe20000000000 */
[--C-:B------:R-:W-:Y:S02]  /*24f0*/  @!P2 IMAD.IADD R26, R26, 0x1, -R3.reuse ;  /* 0x000000011a1aa824 */ /* 0x100fe400078e0a03 */
[C---:B------:R-:W-:Y:S02]  /*2500*/  IMAD R28, R3.reuse, R28, R4 ;  /* 0x0000001c031c7224 */ /* 0x040fe400078e0204 */
[C---:B------:R-:W-:Y:S01]  /*2510*/  IMAD R4, R3.reuse, R7, R10 ;  /* 0x0000000703047224 */ /* 0x040fe200078e020a */
[----:B------:R-:W-:Y:S01]  /*2520*/  ISETP.GT.U32.AND P2, PT, R3, R26, PT ;  /* 0x0000001a0300720c */ /* 0x000fe20003f44070 */
[----:B------:R-:W-:Y:S01]  /*2530*/  VIADD R7, R6, 0x18 ;  /* 0x0000001806077836 */ /* 0x000fe20000000000 */
[----:B------:R-:W-:Y:S01]  /*2540*/  IABS R10, R11 ;  /* 0x0000000b000a7213 */ /* 0x000fe20000000000 */
[----:B------:R-:W-:-:S02]  /*2550*/  @!P6 IMAD.IADD R27, R27, 0x1, -R3 ;  /* 0x000000011b1be824 */ /* 0x000fc400078e0a03 */
[----:B------:R-:W-:Y:S02]  /*2560*/  VIADD R5, R6, 0x8 ;  /* 0x0000000806057836 */ /* 0x000fe40000000000 */
[----:B------:R-:W-:Y:S01]  /*2570*/  IMAD.MOV.U32 R6, RZ, RZ, R8 ;  /* 0x000000ffff067224 */ /* 0x000fe200078e0008 */
[----:B------:R-:W-:Y:S01]  /*2580*/  IABS R8, R7 ;  /* 0x0000000700087213 */ /* 0x000fe20000000000 */
[----:B------:R-:W-:Y:S01]  /*2590*/  @!P0 IMAD.MOV R24, RZ, RZ, -R24 ;  /* 0x000000ffff188224 */ /* 0x000fe200078e0a18 */
[----:B------:R-:W-:Y:S01]  /*25a0*/  ISETP.GE.AND P0, PT, R7, RZ, PT ;  /* 0x000000ff0700720c */ /* 0x000fe20003f06270 */
[----:B------:R-:W-:Y:S01]  /*25b0*/  IMAD.HI.U32 R7, R0, R6, RZ ;  /* 0x0000000600077227 */ /* 0x000fe200078e00ff */
[----:B------:R-:W-:Y:S02]  /*25c0*/  ISETP.GT.U32.AND P6, PT, R3, R27, PT ;  /* 0x0000001b0300720c */ /* 0x000fe40003fc4070 */
[----:B------:R-:W-:Y:S01]  /*25d0*/  IABS R9, R5 ;  /* 0x0000000500097213 */ /* 0x000fe20000000000 */
[----:B------:R-:W-:-:S02]  /*25e0*/  IMAD.MOV R7, RZ, RZ, -R7 ;  /* 0x000000ffff077224 */ /* 0x000fc400078e0a07 */
[----:B------:R-:W-:Y:S01]  /*25f0*/  @!P2 IMAD.IADD R26, R26, 0x1, -R3 ;  /* 0x000000011a1aa824 */ /* 0x000fe200078e0a03 */
[C---:B------:R-:W-:Y:S01]  /*2600*/  ISETP.GT.U32.AND P2, PT, R3.reuse, R4, PT ;  /* 0x000000040300720c */ /* 0x040fe20003f44070 */
[C---:B------:R-:W-:Y:S02]  /*2610*/  IMAD R6, R3.reuse, R7, R6 ;  /* 0x0000000703067224 */ /* 0x040fe400078e0206 */
[----:B------:R-:W-:Y:S01]  /*2620*/  @!P4 IMAD.MOV R25, RZ, RZ, -R25 ;  /* 0x000000ffff19c224 */ /* 0x000fe200078e0a19 */
[----:B------:R-:W-:Y:S01]  /*2630*/  ISETP.GT.U32.AND P4, PT, R3, R28, PT ;  /* 0x0000001c0300720c */ /* 0x000fe20003f84070 */
[----:B------:R-:W-:-:S04]  /*2640*/  IMAD.HI.U32 R7, R0, R8, RZ ;  /* 0x0000000800077227 */ /* 0x000fc800078e00ff */
[----:B------:R-:W-:Y:S01]  /*2650*/  @!P6 IMAD.IADD R27, R27, 0x1, -R3 ;  /* 0x000000011b1be824 */ /* 0x000fe200078e0a03 */
[----:B------:R-:W-:Y:S01]  /*2660*/  ISETP.GT.U32.AND P6, PT, R3, R6, PT ;  /* 0x000000060300720c */ /* 0x000fe20003fc4070 */
[----:B------:R-:W-:Y:S01]  /*2670*/  IMAD.MOV.U32 R14, RZ, RZ, R9 ;  /* 0x000000ffff0e7224 */ /* 0x000fe200078e0009 */
[----:B------:R-:W-:Y:S01]  /*2680*/  IABS R9, R12 ;  /* 0x0000000c00097213 */ /* 0x000fe20000000000 */
[----:B------:R-:W-:Y:S02]  /*2690*/  @!P2 IMAD.IADD R4, R4, 0x1, -R3 ;  /* 0x000000010404a824 */ /* 0x000fe400078e0a03 */
[----:B------:R-:W-:Y:S02]  /*26a0*/  IMAD.MOV R7, RZ, RZ, -R7 ;  /* 0x000000ffff077224 */ /* 0x000fe400078e0a07 */
[----:B------:R-:W-:-:S04]  /*26b0*/  IMAD.HI.U32 R13, R0, R14, RZ ;  /* 0x0000000e000d7227 */ /* 0x000fc800078e00ff */
[C---:B------:R-:W-:Y:S02]  /*26c0*/  IMAD R7, R3.reuse, R7, R8 ;  /* 0x0000000703077224 */ /* 0x040fe400078e0208 */
[----:B------:R-:W-:Y:S01]  /*26d0*/  @!P6 IMAD.IADD R6, R6, 0x1, -R3 ;  /* 0x000000010606e824 */ /* 0x000fe200078e0a03 */
[----:B------:R-:W-:Y:S01]  /*26e0*/  ISETP.GT.U32.AND P6, PT, R3, R4, PT ;  /* 0x000000040300720c */ /* 0x000fe20003fc4070 */
[----:B------:R-:W-:-:S04]  /*26f0*/  IMAD.HI.U32 R8, R0, R9, RZ ;  /* 0x0000000900087227 */ /* 0x000fc800078e00ff */
[----:B------:R-:W-:Y:S01]  /*2700*/  @!P4 IMAD.IADD R28, R28, 0x1, -R3 ;  /* 0x000000011c1cc824 */ /* 0x000fe200078e0a03 */
[----:B------:R-:W-:Y:S01]  /*2710*/  ISETP.GE.AND P4, PT, R5, RZ, PT ;  /* 0x000000ff0500720c */ /* 0x000fe20003f86270 */
[----:B------:R-:W-:Y:S02]  /*2720*/  IMAD.MOV R13, RZ, RZ, -R13 ;  /* 0x000000ffff0d7224 */ /* 0x000fe400078e0a0d */
[----:B------:R-:W-:Y:S01]  /*2730*/  IMAD.HI.U32 R5, R0, R10, RZ ;  /* 0x0000000a00057227 */ /* 0x000fe200078e00ff */
[----:B------:R-:W-:-:S03]  /*2740*/  ISETP.GT.U32.AND P2, PT, R3, R28, PT ;  /* 0x0000001c0300720c */ /* 0x000fc60003f44070 */
[----:B------:R-:W-:Y:S02]  /*2750*/  IMAD.MOV R0, RZ, RZ, -R8 ;  /* 0x000000ffff007224 */ /* 0x000fe400078e0a08 */
[----:B------:R-:W-:Y:S01]  /*2760*/  @!P3 IMAD.MOV R27, RZ, RZ, -R27 ;  /* 0x000000ffff1bb224 */ /* 0x000fe200078e0a1b */
[C---:B------:R-:W-:Y:S01]  /*2770*/  ISETP.GT.U32.AND P3, PT, R3.reuse, R7, PT ;  /* 0x000000070300720c */ /* 0x040fe20003f64070 */
[C---:B------:R-:W-:Y:S02]  /*2780*/  IMAD R8, R3.reuse, R13, R14 ;  /* 0x0000000d03087224 */ /* 0x040fe400078e020e */
[----:B------:R-:W-:Y:S02]  /*2790*/  @!P6 IMAD.IADD R4, R4, 0x1, -R3 ;  /* 0x000000010404e824 */ /* 0x000fe400078e0a03 */
[C---:B------:R-:W-:Y:S01]  /*27a0*/  IMAD R9, R3.reuse, R0, R9 ;  /* 0x0000000003097224 */ /* 0x040fe200078e0209 */
[----:B------:R-:W-:Y:S01]  /*27b0*/  ISETP.GT.U32.AND P6, PT, R3, R8, PT ;  /* 0x000000080300720c */ /* 0x000fe20003fc4070 */
[C---:B0-----:R-:W-:Y:S01]  /*27c0*/  IMAD.SHL.U32 R13, R29.reuse, 0x40, RZ ;  /* 0x000000401d0d7824 */ /* 0x041fe200078e00ff */
[----:B------:R-:W-:Y:S01]  /*27d0*/  SHF.R.U32.HI R0, RZ, 0x2, R29 ;  /* 0x00000002ff007819 */ /* 0x000fe2000001161d */
[----:B------:R-:W-:-:S02]  /*27e0*/  IMAD.SHL.U32 R17, R29, 0x10, RZ ;  /* 0x000000101d117824 */ /* 0x000fc400078e00ff */
[----:B------:R-:W-:Y:S01]  /*27f0*/  IMAD.MOV R5, RZ, RZ, -R5 ;  /* 0x000000ffff057224 */ /* 0x000fe200078e0a05 */
[----:B------:R-:W-:Y:S01]  /*2800*/  SGXT.U32 R14, R0, 0x3 ;  /* 0x00000003000e781a */ /* 0x000fe20000000000 */
[--C-:B------:R-:W-:Y:S01]  /*2810*/  @!P3 IMAD.IADD R7, R7, 0x1, -R3.reuse ;  /* 0x000000010707b824 */ /* 0x100fe200078e0a03 */
[----:B------:R-:W-:Y:S01]  /*2820*/  LOP3.LUT R13, R13, 0x1c0, RZ, 0xc0, !PT ;  /* 0x000001c00d0d7812 */ /* 0x000fe200078ec0ff */
[--C-:B------:R-:W-:Y:S01]  /*2830*/  @!P2 IMAD.IADD R28, R28, 0x1, -R3.reuse ;  /* 0x000000011c1ca824 */ /* 0x100fe200078e0a03 */
[----:B------:R-:W-:Y:S01]  /*2840*/  LOP3.LUT R0, R17, 0x600, RZ, 0xc0, !PT ;  /* 0x0000060011007812 */ /* 0x000fe200078ec0ff */
[----:B------:R-:W-:Y:S01]  /*2850*/  IMAD R10, R3, R5, R10 ;  /* 0x00000005030a7224 */ /* 0x000fe200078e020a */
[----:B------:R-:W-:Y:S01]  /*2860*/  ISETP.GE.AND P2, PT, R15, RZ, PT ;  /* 0x000000ff0f00720c */ /* 0x000fe20003f46270 */
[----:B------:R-:W-:Y:S01]  /*2870*/  @!P6 IMAD.IADD R8, R8, 0x1, -R3 ;  /* 0x000000010808e824 */ /* 0x000fe200078e0a03 */
[----:B------:R-:W-:Y:S01]  /*2880*/  IADD3 R13, PT, PT, R0, UR5, R13 ;  /* 0x00000005000d7c10 */ /* 0x000fe2000fffe00d */
[C---:B------:R-:W-:Y:S01]  /*2890*/  IMAD.SHL.U32 R5, R29.reuse, 0x8, RZ ;  /* 0x000000081d057824 */ /* 0x040fe200078e00ff */
[C---:B------:R-:W-:Y:S01]  /*28a0*/  LOP3.LUT R0, R29.reuse, 0x3, RZ, 0xc0, !PT ;  /* 0x000000031d007812 */ /* 0x040fe200078ec0ff */
[----:B------:R-:W-:Y:S01]  /*28b0*/  IMAD.SHL.U32 R16, R29, 0x2, RZ ;  /* 0x000000021d107824 */ /* 0x000fe200078e00ff */
[----:B------:R-:W-:Y:S01]  /*28c0*/  SHF.R.U32.HI R15, RZ, 0x3, R29 ;  /* 0x00000003ff0f7819 */ /* 0x000fe2000001161d */
[----:B------:R0:W-:Y:S01]  /*28d0*/  STL [R1+0x5e8], R17 ;  /* 0x0005e81101007387 */ /* 0x0001e20000100800 */
[----:B------:R-:W-:Y:S01]  /*28e0*/  ISETP.GT.U32.AND P6, PT, R3, R7, PT ;  /* 0x000000070300720c */ /* 0x000fe20003fc4070 */
[----:B------:R-:W-:Y:S01]  /*28f0*/  IMAD R0, R0, 0x420, RZ ;  /* 0x0000042000007824 */ /* 0x000fe200078e02ff */
[----:B------:R-:W-:Y:S01]  /*2900*/  LOP3.LUT R15, R15, 0x30, RZ, 0xc0, !PT ;  /* 0x000000300f0f7812 */ /* 0x000fe200078ec0ff */
[----:B------:R1:W-:Y:S01]  /*2910*/  STL [R1+0x5e4], R5 ;  /* 0x0005e40501007387 */ /* 0x0003e20000100800 */
[----:B------:R-:W-:Y:S01]  /*2920*/  @!P5 IMAD.MOV R26, RZ, RZ, -R26 ;  /* 0x000000ffff1ad224 */ /* 0x000fe200078e0a1a */
[----:B------:R-:W-:-:S02]  /*2930*/  ISETP.GT.U32.AND P5, PT, R3, R6, PT ;  /* 0x000000060300720c */ /* 0x000fc40003fa4070 */
[----:B------:R4:W-:Y:S01]  /*2940*/  STL [R1+0x688], R16 ;  /* 0x0006881001007387 */ /* 0x0009e20000100800 */
[----:B------:R-:W-:Y:S02]  /*2950*/  LOP3.LUT R0, R0, R14, R15, 0x1e, !PT ;  /* 0x0000000e00007212 */ /* 0x000fe400078e1e0f */
[----:B------:R-:W-:Y:S01]  /*2960*/  ISETP.GT.U32.AND P3, PT, R3, R9, PT ;  /* 0x000000090300720c */ /* 0x000fe20003f64070 */
[----:B0-----:R-:W2:Y:S01]  /*2970*/  LDL.LU R17, [R1+0x6c4] ;  /* 0x0006c40001117983 */ /* 0x001ea20000300800 */
[----:B-1----:R-:W-:Y:S01]  /*2980*/  LOP3.LUT R5, R5, 0x30, R16, 0x48, !PT ;  /* 0x0000003005057812 */ /* 0x002fe200078e4810 */
[--C-:B------:R-:W-:Y:S02]  /*2990*/  @!P6 IMAD.IADD R7, R7, 0x1, -R3.reuse ;  /* 0x000000010707e824 */ /* 0x100fe400078e0a03 */
[----:B----4-:R-:W4:Y:S01]  /*29a0*/  LDL.LU R16, [R1+0x6c0] ;  /* 0x0006c00001107983 */ /* 0x010f220000300800 */
[----:B------:R-:W-:Y:S02]  /*29b0*/  ISETP.GE.AND P6, PT, R11, RZ, PT ;  /* 0x000000ff0b00720c */ /* 0x000fe40003fc6270 */
[----:B------:R-:W-:Y:S01]  /*29c0*/  @!P5 IMAD.IADD R6, R6, 0x1, -R3 ;  /* 0x000000010606d824 */ /* 0x000fe200078e0a03 */
[----:B------:R-:W-:Y:S01]  /*29d0*/  ISETP.GT.U32.AND P5, PT, R3, R10, PT ;  /* 0x0000000a0300720c */ /* 0x000fe20003fa4070 */
[----:B------:R-:W2:Y:S04]  /*29e0*/  LDL.LU R15, [R1+0x6bc] ;  /* 0x0006bc00010f7983 */ /* 0x000ea80000300800 */
[----:B------:R-:W2:Y:S04]  /*29f0*/  LDL.LU R14, [R1+0x6b8] ;  /* 0x0006b800010e7983 */ /* 0x000ea80000300800 */
[----:B------:R0:W-:Y:S02]  /*2a00*/  STL [R1+0x690], R0 ;  /* 0x0006900001007387 */ /* 0x0001e40000100800 */
[----:B0-----:R-:W-:Y:S01]  /*2a10*/  LOP3.LUT R0, R11, 0x20, RZ, 0xfc, !PT ;  /* 0x000000200b007812 */ /* 0x001fe200078efcff */
[----:B------:R-:W-:-:S02]  /*2a20*/  IMAD.IADD R11, R5, 0x1, R13 ;  /* 0x00000001050b7824 */ /* 0x000fc400078e020d */
[----:B------:R-:W2:Y:S04]  /*2a30*/  LDL.LU R13, [R1+0x6b4] ;  /* 0x0006b400010d7983 */ /* 0x000ea80000300800 */
[----:B------:R-:W2:Y:S01]  /*2a40*/  LDL.LU R5, [R1+0x6b0] ;  /* 0x0006b00001057983 */ /* 0x000ea20000300800 */
[--C-:B------:R-:W-:Y:S02]  /*2a50*/  @!P5 IMAD.IADD R10, R10, 0x1, -R3.reuse ;  /* 0x000000010a0ad824 */ /* 0x100fe400078e0a03 */
[----:B------:R-:W-:Y:S02]  /*2a60*/  @!P3 IMAD.IADD R9, R9, 0x1, -R3 ;  /* 0x000000010909b824 */ /* 0x000fe400078e0a03 */
[----:B------:R-:W-:Y:S01]  /*2a70*/  @!P2 IMAD.MOV R28, RZ, RZ, -R28 ;  /* 0x000000ffff1ca224 */ /* 0x000fe200078e0a1c */
[----:B------:R-:W-:-:S02]  /*2a80*/  ISETP.GT.U32.AND P2, PT, R3, R10, PT ;  /* 0x0000000a0300720c */ /* 0x000fc40003f44070 */
[C---:B------:R-:W-:Y:S02]  /*2a90*/  ISETP.GT.U32.AND P5, PT, R3.reuse, R8, PT ;  /* 0x000000080300720c */ /* 0x040fe40003fa4070 */
[----:B------:R-:W-:Y:S01]  /*2aa0*/  ISETP.GT.U32.AND P3, PT, R3, R9, PT ;  /* 0x000000090300720c */ /* 0x000fe20003f64070 */
[----:B------:R0:W-:Y:S01]  /*2ab0*/  STL [R1+0x270], R11 ;  /* 0x0002700b01007387 */ /* 0x0001e20000100800 */
[----:B------:R-:W-:-:S07]  /*2ac0*/  @!P1 IMAD.MOV R4, RZ, RZ, -R4 ;  /* 0x000000ffff049224 */ /* 0x000fce00078e0a04 */
[--C-:B------:R-:W-:Y:S01]  /*2ad0*/  @!P2 IMAD.IADD R10, R10, 0x1, -R3.reuse ;  /* 0x000000010a0aa824 */ /* 0x100fe200078e0a03 */
[----:B------:R-:W-:Y:S01]  /*2ae0*/  ISETP.GE.AND P2, PT, R12, RZ, PT ;  /* 0x000000ff0c00720c */ /* 0x000fe20003f46270 */
[--C-:B------:R-:W-:Y:S01]  /*2af0*/  @!P5 IMAD.IADD R8, R8, 0x1, -R3.reuse ;  /* 0x000000010808d824 */ /* 0x100fe200078e0a03 */
[----:B------:R-:W3:Y:S01]  /*2b00*/  LDL.LU R12, [R1+0x6ac] ;  /* 0x0006ac00010c7983 */ /* 0x000ee20000300800 */
[----:B------:R-:W-:Y:S01]  /*2b10*/  ISETP.GE.AND P5, PT, R0, RZ, PT ;  /* 0x000000ff0000720c */ /* 0x000fe20003fa6270 */
[----:B------:R-:W-:Y:S02]  /*2b20*/  @!P3 IMAD.IADD R9, R9, 0x1, -R3 ;  /* 0x000000010909b824 */ /* 0x000fe400078e0a03 */
[----:B0-----:R-:W3:Y:S04]  /*2b30*/  LDL.LU R11, [R1+0x28] ;  /* 0x00002800010b7983 */ /* 0x001ee80000300800 */
[----:B------:R-:W3:Y:S01]  /*2b40*/  LDL.LU R3, [R1] ;  /* 0x0000000001037983 */ /* 0x000ee20000300800 */
[----:B------:R-:W-:-:S02]  /*2b50*/  LOP3.LUT P3, RZ, R29, 0x100, RZ, 0xc0, !PT ;  /* 0x000001001dff7812 */ /* 0x000fc4000786c0ff */
[----:B--2---:R-:W-:Y:S02]  /*2b60*/  ISETP.NE.AND P1, PT, R5, RZ, PT ;  /* 0x000000ff0500720c */ /* 0x004fe40003f25270 */
[----:B------:R-:W-:Y:S02]  /*2b70*/  LOP3.LUT R0, RZ, R5, RZ, 0x33, !PT ;  /* 0x00000005ff007212 */ /* 0x000fe400078e33ff */
[----:B------:R-:W2:Y:S04]  /*2b80*/  LDL.LU R5, [R1+0x4] ;  /* 0x0000040001057983 */ /* 0x000ea80000300800 */
[----:B------:R-:W4:Y:S01]  /*2b90*/  LDL.LU R29, [R1+0x6a8] ;  /* 0x0006a800011d7983 */ /* 0x000f220000300800 */
[C---:B---3--:R-:W-:Y:S02]  /*2ba0*/  SEL R3, R0.reuse, R3, !P1 ;  /* 0x0000000300037207 */ /* 0x048fe40004800000 */
[----:B--2---:R-:W-:-:S05]  /*2bb0*/  SEL R5, R0, R5, !P1 ;  /* 0x0000000500057207 */ /* 0x004fca0004800000 */
[----:B------:R4:W-:Y:S04]  /*2bc0*/  STL [R1+0x24], R5 ;  /* 0x0000240501007387 */ /* 0x0009e80000100800 */
[----:B------:R0:W-:Y:S01]  /*2bd0*/  STL [R1+0x1c], R3 ;  /* 0x00001c0301007387 */ /* 0x0001e20000100800 */
[C---:B----4-:R-:W-:Y:S02]  /*2be0*/  SEL R5, R0.reuse, R29, !P1 ;  /* 0x0000001d00057207 */ /* 0x050fe40004800000 */
[C---:B0-----:R-:W-:Y:S02]  /*2bf0*/  SEL R3, R0.reuse, R12, !P1 ;  /* 0x0000000c00037207 */ /* 0x041fe40004800000 */
[----:B------:R-:W2:Y:S01]  /*2c00*/  LDL.LU R12, [R1+0x38] ;  /* 0x00003800010c7983 */ /* 0x000ea20000300800 */
[----:B------:R-:W-:-:S03]  /*2c10*/  SEL R29, R0, R13, !P1 ;  /* 0x0000000d001d7207 */ /* 0x000fc60004800000 */
[----:B------:R0:W-:Y:S04]  /*2c20*/  STL [R1+0x18], R5 ;  /* 0x0000180501007387 */ /* 0x0001e80000100800 */
[----:B------:R1:W-:Y:S04]  /*2c30*/  STL [R1+0x10], R3 ;  /* 0x0000100301007387 */ /* 0x0003e80000100800 */
[----:B------:R-:W3:Y:S01]  /*2c40*/  LDL.LU R13, [R1+0x34] ;  /* 0x00003400010d7983 */ /* 0x000ee20000300800 */
[----:B0-----:R-:W-:-:S03]  /*2c50*/  SEL R5, R0, R14, !P1 ;  /* 0x0000000e00057207 */ /* 0x001fc60004800000 */
[----:B------:R-:W4:Y:S01]  /*2c60*/  LDL.LU R14, [R1+0x20] ;  /* 0x00002000010e7983 */ /* 0x000f220000300800 */
[----:B-1----:R-:W-:-:S03]  /*2c70*/  SEL R3, R0, R15, !P1 ;  /* 0x0000000f00037207 */ /* 0x002fc60004800000 */
[----:B------:R-:W2:Y:S01]  /*2c80*/  LDL.LU R15, [R1+0x14] ;  /* 0x00001400010f7983 */ /* 0x000ea20000300800 */
[C---:B------:R-:W-:Y:S02]  /*2c90*/  SEL R19, R0.reuse, R19, !P1 ;  /* 0x0000001300137207 */ /* 0x040fe40004800000 */
[----:B--2---:R-:W-:-:S05]  /*2ca0*/  SEL R15, R0, R15, !P1 ;  /* 0x0000000f000f7207 */ /* 0x004fca0004800000 */
[----:B------:R4:W-:Y:S02]  /*2cb0*/  STL [R1+0xc], R15 ;  /* 0x00000c0f01007387 */ /* 0x0009e40000100800 */
[C---:B----4-:R-:W-:Y:S02]  /*2cc0*/  SEL R15, R0.reuse, R14, !P1 ;  /* 0x0000000e000f7207 */ /* 0x050fe40004800000 */
[C---:B---3--:R-:W-:Y:S02]  /*2cd0*/  SEL R14, R0.reuse, R13, !P1 ;  /* 0x0000000d000e7207 */ /* 0x048fe40004800000 */
[C---:B------:R-:W-:Y:S01]  /*2ce0*/  SEL R13, R0.reuse, R12, !P1 ;  /* 0x0000000c000d7207 */ /* 0x040fe20004800000 */
[----:B------:R0:W-:Y:S01]  /*2cf0*/  STL [R1+0x8], R15 ;  /* 0x0000080f01007387 */ /* 0x0001e20000100800 */
[C---:B------:R-:W-:Y:S02]  /*2d00*/  SEL R12, R0.reuse, R11, !P1 ;  /* 0x0000000b000c7207 */ /* 0x040fe40004800000 */
[----:B------:R-:W-:Y:S01]  /*2d10*/  SEL R11, R0, R2, !P1 ;  /* 0x00000002000b7207 */ /* 0x000fe20004800000 */
[----:B------:R1:W-:Y:S04]  /*2d20*/  STL [R1+0x20], R14 ;  /* 0x0000200e01007387 */ /* 0x0003e80000100800 */
[----:B------:R-:W-:Y:S04]  /*2d30*/  STL [R1+0x14], R13 ;  /* 0x0000140d01007387 */ /* 0x000fe80000100800 */
[----:B------:R-:W2:Y:S04]  /*2d40*/  LDL.LU R2, [R1+0x6a4] ;  /* 0x0006a40001027983 */ /* 0x000ea80000300800 */
[----:B------:R-:W-:Y:S04]  /*2d50*/  STL [R1+0x4], R12 ;  /* 0x0000040c01007387 */ /* 0x000fe80000100800 */
[----:B0-----:R-:W3:Y:S04]  /*2d60*/  LDL.LU R15, [R1+0x24] ;  /* 0x00002400010f7983 */ /* 0x001ee80000300800 */
[----:B-1----:R-:W4:Y:S04]  /*2d70*/  LDL.LU R14, [R1+0x1c] ;  /* 0x00001c00010e7983 */ /* 0x002f280000300800 */
[----:B------:R-:W-:Y:S04]  /*2d80*/  STL [R1], R11 ;  /* 0x0000000b01007387 */ /* 0x000fe80000100800 */
[----:B------:R0:W-:Y:S04]  /*2d90*/  STL [R1+0x698], R19 ;  /* 0x0006981301007387 */ /* 0x0001e80000100800 */
[----:B0-----:R-:W2:Y:S01]  /*2da0*/  LDL.LU R19, [R1+0x4] ;  /* 0x0000040001137983 */ /* 0x001ea20000300800 */
[----:B------:R-:W-:-:S03]  /*2db0*/  @!P4 IMAD.MOV R8, RZ, RZ, -R8 ;  /* 0x000000ffff08c224 */ /* 0x000fc600078e0a08 */
[----:B--2---:R0:W-:Y:S04]  /*2dc0*/  STL [R1+0x69c], R19 ;  /* 0x00069c1301007387 */ /* 0x0041e80000100800 */
[----:B0-----:R-:W2:Y:S01]  /*2dd0*/  LDL.LU R19, [R1+0x14] ;  /* 0x0000140001137983 */ /* 0x001ea20000300800 */
[----:B------:R-:W-:Y:S01]  /*2de0*/  @!P2 IMAD.MOV R9, RZ, RZ, -R9 ;  /* 0x000000ffff09a224 */ /* 0x000fe200078e0a09 */
[----:B------:R-:W-:-:S04]  /*2df0*/  SEL R11, R0, R8, !P1 ;  /* 0x00000008000b7207 */ /* 0x000fc80004800000 */
[----:B------:R-:W-:Y:S01]  /*2e00*/  SEL R12, R0, R9, !P1 ;  /* 0x00000009000c7207 */ /* 0x000fe20004800000 */
[----:B------:R-:W-:Y:S01]  /*2e10*/  @!P5 IMAD.MOV R6, RZ, RZ, -R6 ;  /* 0x000000ffff06d224 */ /* 0x000fe200078e0a06 */
[----:B--2---:R0:W-:Y:S04]  /*2e20*/  STL [R1+0x6a0], R19 ;  /* 0x0006a01301007387 */ /* 0x0041e80000100800 */
[----:B0-----:R-:W2:Y:S04]  /*2e30*/  LDL.LU R19, [R1+0x20] ;  /* 0x0000200001137983 */ /* 0x001ea80000300800 */
[----:B------:R-:W3:Y:S04]  /*2e40*/  LDL.LU R8, [R1+0x10] ;  /* 0x0000100001087983 */ /* 0x000ee80000300800 */
[----:B------:R-:W3:Y:S01]  /*2e50*/  LDL.LU R9, [R1+0x18] ;  /* 0x0000180001097983 */ /* 0x000ee20000300800 */
[----:B------:R-:W-:-:S02]  /*2e60*/  @!P0 IMAD.MOV R7, RZ, RZ, -R7 ;  /* 0x000000ffff078224 */ /* 0x000fc400078e0a07 */
[----:B------:R-:W-:Y:S01]  /*2e70*/  @!P6 IMAD.MOV R10, RZ, RZ, -R10 ;  /* 0x000000ffff0ae224 */ /* 0x000fe200078e0a0a */
[C---:B------:R-:W-:Y:S02]  /*2e80*/  SEL R16, R0.reuse, R16, !P1 ;  /* 0x0000001000107207 */ /* 0x040fe40004800000 */
[C---:B------:R-:W-:Y:S02]  /*2e90*/  SEL R17, R0.reuse, R17, !P1 ;  /* 0x0000001100117207 */ /* 0x040fe40004800000 */
[C---:B------:R-:W-:Y:S02]  /*2ea0*/  SEL R18, R0.reuse, R18, !P1 ;  /* 0x0000001200127207 */ /* 0x040fe40004800000 */
[C---:B------:R-:W-:Y:S02]  /*2eb0*/  SEL R20, R0.reuse, R20, !P1 ;  /* 0x0000001400147207 */ /* 0x040fe40004800000 */
[C---:B------:R-:W-:Y:S02]  /*2ec0*/  SEL R21, R0.reuse, R21, !P1 ;  /* 0x0000001500157207 */ /* 0x040fe40004800000 */
[----:B------:R-:W-:-:S02]  /*2ed0*/  SEL R22, R0, R22, !P1 ;  /* 0x0000001600167207 */ /* 0x000fc40004800000 */
        /* <DEDUP_REMOVED lines=9> */
[----:B------:R-:W-:Y:S02]  /*2f70*/  SEL R13, R0, R10, !P1 ;  /* 0x0000000a000d7207 */ /* 0x000fe40004800000 */
[----:B------:R-:W-:Y:S01]  /*2f80*/  SEL R0, RZ, 0x108, !P3 ;  /* 0x00000108ff007807 */ /* 0x000fe20005800000 */
[----:B------:R-:W-:Y:S01]  /*2f90*/  IMAD R2, R2, UR11, RZ ;  /* 0x0000000b02027c24 */ /* 0x000fe2000f8e02ff */
[----:B------:R-:W0:Y:S03]  /*2fa0*/  LDCU UR11, c[0x0][0x3ac] ;  /* 0x00007580ff0b77ac */ /* 0x000e260008000800 */
[----:B------:R1:W-:Y:S04]  /*2fb0*/  STL [R1+0x694], R0 ;  /* 0x0006940001007387 */ /* 0x0003e80000100800 */
[----:B-1----:R-:W4:Y:S04]  /*2fc0*/  LDL.LU R0, [R1] ;  /* 0x0000000001007983 */ /* 0x002f280000300800 */
[----:B------:R1:W-:Y:S02]  /*2fd0*/  STL [R1+0x28], R2 ;  /* 0x0000280201007387 */ /* 0x0003e40000100800 */
[----:B-1----:R-:W-:-:S02]  /*2fe0*/  IMAD R2, R16, UR10, RZ ;  /* 0x0000000a10027c24 */ /* 0x002fc4000f8e02ff */
[----:B--2---:R-:W-:Y:S02]  /*2ff0*/  IMAD R19, R19, UR10, RZ ;  /* 0x0000000a13137c24 */ /* 0x004fe4000f8e02ff */
[----:B---3--:R-:W-:Y:S02]  /*3000*/  IMAD R10, R9, UR10, RZ ;  /* 0x0000000a090a7c24 */ /* 0x008fe4000f8e02ff */
[----:B------:R-:W-:Y:S02]  /*3010*/  IMAD R9, R8, UR10, RZ ;  /* 0x0000000a08097c24 */ /* 0x000fe4000f8e02ff */
[----:B------:R-:W-:Y:S02]  /*3020*/  IMAD R8, R29, UR10, RZ ;  /* 0x0000000a1d087c24 */ /* 0x000fe4000f8e02ff */
[----:B------:R-:W2:Y:S04]  /*3030*/  LDL.LU R29, [R1+0x8] ;  /* 0x00000800011d7983 */ /* 0x000ea80000300800 */
[----:B------:R-:W3:Y:S04]  /*3040*/  LDL.LU R16, [R1+0xc] ;  /* 0x00000c0001107983 */ /* 0x000ee80000300800 */
[----:B------:R1:W-:Y:S04]  /*3050*/  STL [R1+0x8], R19 ;  /* 0x0000081301007387 */ /* 0x0003e80000100800 */
[----:B-1----:R-:W2:Y:S02]  /*3060*/  LDL.LU R19, [R1+0x6a0] ;  /* 0x0006a00001137983 */ /* 0x002ea40000300800 */
[----:B--2---:R-:W-:-:S05]  /*3070*/  IMAD R19, R19, UR10, RZ ;  /* 0x0000000a13137c24 */ /* 0x004fca000f8e02ff */
[----:B------:R1:W-:Y:S04]  /*3080*/  STL [R1+0xc], R19 ;  /* 0x00000c1301007387 */ /* 0x0003e80000100800 */
[----:B-1----:R-:W2:Y:S01]  /*3090*/  LDL.LU R19, [R1+0x69c] ;  /* 0x00069c0001137983 */ /* 0x002ea20000300800 */
[----:B----4-:R-:W-:Y:S02]  /*30a0*/  IMAD R0, R0, UR10, RZ ;  /* 0x0000000a00007c24 */ /* 0x010fe4000f8e02ff */
[----:B------:R-:W-:Y:S02]  /*30b0*/  IMAD R15, R15, UR10, RZ ;  /* 0x0000000a0f0f7c24 */ /* 0x000fe4000f8e02ff */
[----:B------:R-:W-:Y:S02]  /*30c0*/  IMAD R14, R14, UR10, RZ ;  /* 0x0000000a0e0e7c24 */ /* 0x000fe4000f8e02ff */
[----:B------:R-:W-:-:S02]  /*30d0*/  IMAD R5, R5, UR10, RZ ;  /* 0x0000000a05057c24 */ /* 0x000fc4000f8e02ff */
[----:B------:R-:W-:Y:S02]  /*30e0*/  IMAD R3, R3, UR10, RZ ;  /* 0x0000000a03037c24 */ /* 0x000fe4000f8e02ff */
[----:B--2---:R-:W-:-:S05]  /*30f0*/  IMAD R19, R19, UR10, RZ ;  /* 0x0000000a13137c24 */ /* 0x004fca000f8e02ff */
[----:B------:R1:W-:Y:S04]  /*3100*/  STL [R1+0x4], R19 ;  /* 0x0000041301007387 */ /* 0x0003e80000100800 */
[----:B-1----:R-:W2:Y:S04]  /*3110*/  LDL.LU R19, [R1+0x698] ;  /* 0x0006980001137983 */ /* 0x002ea80000300800 */
[----:B------:R1:W-:Y:S02]  /*3120*/  STL [R1], R0 ;  /* 0x0000000001007387 */ /* 0x0003e40000100800 */
[----:B-1----:R-:W-:-:S02]  /*3130*/  IMAD R0, R4, UR10, RZ ;  /* 0x0000000a04007c24 */ /* 0x002fc4000f8e02ff */
[----:B------:R-:W-:-:S03]  /*3140*/  IMAD R4, R6, UR10, RZ ;  /* 0x0000000a06047c24 */ /* 0x000fc6000f8e02ff */
[----:B------:R1:W-:Y:S01]  /*3150*/  STL [R1+0x20], R0 ;  /* 0x0000200001007387 */ /* 0x0003e20000100800 */
[----:B------:R-:W-:-:S03]  /*3160*/  IMAD R6, R11, UR10, RZ ;  /* 0x0000000a0b067c24 */ /* 0x000fc6000f8e02ff */
[----:B------:R4:W-:Y:S01]  /*3170*/  STL [R1+0x1c], R4 ;  /* 0x00001c0401007387 */ /* 0x0009e20000100800 */
[----:B-1----:R-:W-:Y:S02]  /*3180*/  IMAD R0, R7, UR10, RZ ;  /* 0x0000000a07007c24 */ /* 0x002fe4000f8e02ff */
[----:B----4-:R-:W-:-:S03]  /*3190*/  IMAD R4, R12, UR10, RZ ;  /* 0x0000000a0c047c24 */ /* 0x010fc6000f8e02ff */
[----:B------:R-:W-:Y:S04]  /*31a0*/  STL [R1+0x18], R0 ;  /* 0x0000180001007387 */ /* 0x000fe80000100800 */
[----:B------:R5:W-:Y:S04]  /*31b0*/  STL [R1+0x24], R6 ;  /* 0x0000240601007387 */ /* 0x000be80000100800 */
[----:B------:R1:W-:Y:S01]  /*31c0*/  STL [R1+0x10], R4 ;  /* 0x0000100401007387 */ /* 0x0003e20000100800 */
[----:B------:R-:W-:Y:S02]  /*31d0*/  SHF.R.S32.HI R12, RZ, 0x1f, R14 ;  /* 0x0000001fff0c7819 */ /* 0x000fe4000001140e */
[----:B-----5:R-:W-:-:S02]  /*31e0*/  IADD3 R6, P4, PT, R14, UR14, RZ ;  /* 0x0000000e0e067c10 */ /* 0x020fc4000ff9e0ff */
[----:B-1----:R-:W-:-:S05]  /*31f0*/  IADD3 R4, P5, PT, R15, UR14, RZ ;  /* 0x0000000e0f047c10 */ /* 0x002fca000ffbe0ff */
[----:B------:R1:W-:Y:S01]  /*3200*/  STL [R1+0x378], R4 ;  /* 0x0003780401007387 */ /* 0x0003e20000100800 */
[----:B------:R-:W-:-:S03]  /*3210*/  SHF.R.S32.HI R7, RZ, 0x1f, R8 ;  /* 0x0000001fff077819 */ /* 0x000fc60000011408 */
[----:B------:R-:W-:Y:S01]  /*3220*/  STL [R1+0x380], R6 ;  /* 0x0003800601007387 */ /* 0x000fe20000100800 */
[----:B-1----:R-:W-:-:S03]  /*3230*/  IADD3 R4, P3, PT, R10, UR14, RZ ;  /* 0x0000000e0a047c10 */ /* 0x002fc6000ff7e0ff */
[----:B------:R-:W4:Y:S01]  /*3240*/  LDL.LU R14, [R1+0x4] ;  /* 0x00000400010e7983 */ /* 0x000f220000300800 */
[----:B------:R-:W-:-:S03]  /*3250*/  IADD3 R8, P1, PT, R8, UR14, RZ ;  /* 0x0000000e08087c10 */ /* 0x000fc6000ff3e0ff */
[----:B------:R1:W-:Y:S01]  /*3260*/  STL [R1+0x388], R4 ;  /* 0x0003880401007387 */ /* 0x0003e20000100800 */
[----:B------:R-:W-:Y:S01]  /*3270*/  IMAD R0, R13, UR10, RZ ;  /* 0x0000000a0d007c24 */ /* 0x000fe2000f8e02ff */
[----:B------:R-:W-:Y:S02]  /*3280*/  SHF.R.S32.HI R13, RZ, 0x1f, R15 ;  /* 0x0000001fff0d7819 */ /* 0x000fe4000001140f */
[----:B------:R-:W5:Y:S01]  /*3290*/  LDL.LU R15, [R1] ;  /* 0x00000000010f7983 */ /* 0x000f620000300800 */
[----:B-1----:R-:W-:-:S05]  /*32a0*/  IADD3 R4, P2, PT, R9, UR14, RZ ;  /* 0x0000000e09047c10 */ /* 0x002fca000ff5e0ff */
[----:B------:R1:W-:Y:S04]  /*32b0*/  STL [R1+0x390], R4 ;  /* 0x0003900401007387 */ /* 0x0003e80000100800 */
[----:B------:R0:W-:Y:S01]  /*32c0*/  STL [R1+0x398], R8 ;  /* 0x0003980801007387 */ /* 0x0001e20000100800 */
[----:B------:R-:W-:Y:S02]  /*32d0*/  SHF.R.S32.HI R6, RZ, 0x1f, R5 ;  /* 0x0000001fff067819 */ /* 0x000fe40000011405 */
[----:B-1----:R-:W-:Y:S02]  /*32e0*/  IADD3 R4, P0, PT, R5, UR14, RZ ;  /* 0x0000000e05047c10 */ /* 0x002fe4000ff1e0ff */
[----:B0-----:R-:W-:-:S03]  /*32f0*/  IADD3 R8, P6, PT, R3, UR14, RZ ;  /* 0x0000000e03087c10 */ /* 0x001fc6000ffde0ff */
[----:B------:R0:W-:Y:S01]  /*3300*/  STL [R1+0x3a0], R4 ;  /* 0x0003a00401007387 */ /* 0x0001e20000100800 */
[----:B------:R-:W-:Y:S02]  /*3310*/  SHF.R.S32.HI R5, RZ, 0x1f, R3 ;  /* 0x0000001fff057819 */ /* 0x000fe40000011403 */
[----:B------:R-:W-:Y:S01]  /*3320*/  IADD3.X R3, PT, PT, R13, UR15, RZ, P5, !PT ;  /* 0x0000000f0d037c10 */ /* 0x000fe2000affe4ff */
[----:B------:R1:W-:Y:S04]  /*3330*/  STL [R1+0x3a8], R8 ;  /* 0x0003a80801007387 */ /* 0x0003e80000100800 */
[----:B------:R-:W4:Y:S01]  /*3340*/  LDL.LU R13, [R1+0xc] ;  /* 0x00000c00010d7983 */ /* 0x000f220000300800 */
[----:B0-----:R-:W-:Y:S02]  /*3350*/  SHF.R.S32.HI R4, RZ, 0x1f, R2 ;  /* 0x0000001fff047819 */ /* 0x001fe40000011402 */
[----:B-1----:R-:W-:Y:S01]  /*3360*/  IADD3 R8, P5, PT, R2, UR14, RZ ;  /* 0x0000000e02087c10 */ /* 0x002fe2000ffbe0ff */
[----:B------:R-:W-:Y:S01]  /*3370*/  STL [R1+0x374], R3 ;  /* 0x0003740301007387 */ /* 0x000fe20000100800 */
[----:B------:R-:W-:-:S03]  /*3380*/  IADD3.X R2, PT, PT, R12, UR15, RZ, P4, !PT ;  /* 0x0000000f0c027c10 */ /* 0x000fc6000a7fe4ff */
[----:B------:R0:W-:Y:S04]  /*3390*/  STL [R1+0x3b0], R8 ;  /* 0x0003b00801007387 */ /* 0x0001e80000100800 */
[----:B------:R-:W4:Y:S01]  /*33a0*/  LDL.LU R12, [R1+0x8] ;  /* 0x00000800010c7983 */ /* 0x000f220000300800 */
[----:B------:R-:W-:Y:S01]  /*33b0*/  IMAD R17, R17, UR10, RZ ;  /* 0x0000000a11117c24 */ /* 0x000fe2000f8e02ff */
[----:B------:R-:W-:Y:S01]  /*33c0*/  SHF.R.S32.HI R11, RZ, 0x1f, R10 ;  /* 0x0000001fff0b7819 */ /* 0x000fe2000001140a */
[----:B------:R-:W-:Y:S01]  /*33d0*/  IMAD R18, R18, UR10, RZ ;  /* 0x0000000a12127c24 */ /* 0x000fe2000f8e02ff */
[----:B------:R-:W-:Y:S02]  /*33e0*/  SHF.R.S32.HI R10, RZ, 0x1f, R9 ;  /* 0x0000001fff0a7819 */ /* 0x000fe40000011409 */
[----:B0-----:R-:W-:Y:S01]  /*33f0*/  IADD3 R8, P4, PT, R17, UR14, RZ ;  /* 0x0000000e11087c10 */ /* 0x001fe2000ff9e0ff */
[----:B---3--:R-:W-:Y:S01]  /*3400*/  IMAD R16, R16, UR10, RZ ;  /* 0x0000000a10107c24 */ /* 0x008fe2000f8e02ff */
[----:B------:R-:W-:Y:S01]  /*3410*/  IADD3.X R11, PT, PT, R11, UR15, RZ, P3, !PT ;  /* 0x0000000f0b0b7c10 */ /* 0x000fe20009ffe4ff */
[----:B------:R-:W-:Y:S01]  /*3420*/  STL [R1+0x37c], R2 ;  /* 0x00037c0201007387 */ /* 0x000fe20000100800 */
[----:B------:R-:W-:-:S02]  /*3430*/  IADD3 R9, P3, PT, R18, UR14, RZ ;  /* 0x0000000e12097c10 */ /* 0x000fc4000ff7e0ff */
[----:B------:R-:W-:Y:S01]  /*3440*/  IADD3.X R10, PT, PT, R10, UR15, RZ, P2, !PT ;  /* 0x0000000f0a0a7c10 */ /* 0x000fe200097fe4ff */
[----:B------:R-:W-:Y:S01]  /*3450*/  STL [R1+0x3b8], R8 ;  /* 0x0003b80801007387 */ /* 0x000fe20000100800 */
[----:B------:R-:W-:-:S03]  /*3460*/  IMAD R29, R29, UR10, RZ ;  /* 0x0000000a1d1d7c24 */ /* 0x000fc6000f8e02ff */
[----:B------:R0:W-:Y:S04]  /*3470*/  STL [R1+0x384], R11 ;  /* 0x0003840b01007387 */ /* 0x0001e80000100800 */
[----:B------:R-:W-:Y:S04]  /*3480*/  STL [R1+0x3c0], R9 ;  /* 0x0003c00901007387 */ /* 0x000fe80000100800 */
[----:B------:R1:W-:Y:S01]  /*3490*/  STL [R1+0x38c], R10 ;  /* 0x00038c0a01007387 */ /* 0x0003e20000100800 */
[----:B0-----:R-:W-:-:S05]  /*34a0*/  IADD3 R11, P2, PT, R16, UR14, RZ ;  /* 0x0000000e100b7c10 */ /* 0x001fca000ff5e0ff */
[----:B------:R0:W-:Y:S01]  /*34b0*/  STL [R1+0x3c8], R11 ;  /* 0x0003c80b01007387 */ /* 0x0001e20000100800 */
[----:B-1----:R-:W-:-:S05]  /*34c0*/  IADD3.X R10, PT, PT, R7, UR15, RZ, P1, !PT ;  /* 0x0000000f070a7c10 */ /* 0x002fca0008ffe4ff */
[----:B------:R1:W-:Y:S01]  /*34d0*/  STL [R1+0x394], R10 ;  /* 0x0003940a01007387 */ /* 0x0003e20000100800 */
[----:B0-----:R-:W-:-:S05]  /*34e0*/  IADD3 R11, P1, PT, R29, UR14, RZ ;  /* 0x0000000e1d0b7c10 */ /* 0x001fca000ff3e0ff */
[----:B------:R-:W-:Y:S01]  /*34f0*/  STL [R1+0x3d0], R11 ;  /* 0x0003d00b01007387 */ /* 0x000fe20000100800 */
[----:B-1----:R-:W-:-:S05]  /*3500*/  IADD3.X R10, PT, PT, R6, UR15, RZ, P0, !PT ;  /* 0x0000000f060a7c10 */ /* 0x002fca00087fe4ff */
[----:B------:R0:W-:Y:S01]  /*3510*/  STL [R1+0x39c], R10 ;  /* 0x00039c0a01007387 */ /* 0x0001e20000100800 */
[----:B------:R-:W-:Y:S02]  /*3520*/  SHF.R.S32.HI R3, RZ, 0x1f, R17 ;  /* 0x0000001fff037819 */ /* 0x000fe40000011411 */
[----:B0-----:R-:W-:Y:S02]  /*3530*/  IADD3.X R10, PT, PT, R5, UR15, RZ, P6, !PT ;  /* 0x0000000f050a7c10 */ /* 0x001fe4000b7fe4ff */
[----:B------:R-:W-:Y:S02]  /*3540*/  SHF.R.S32.HI R2, RZ, 0x1f, R18 ;  /* 0x0000001fff027819 */ /* 0x000fe40000011412 */
[----:B------:R-:W-:Y:S01]  /*3550*/  SHF.R.S32.HI R8, RZ, 0x1f, R16 ;  /* 0x0000001fff087819 */ /* 0x000fe20000011410 */
[----:B------:R-:W-:Y:S01]  /*3560*/  IMAD R20, R20, UR10, RZ ;  /* 0x0000000a14147c24 */ /* 0x000fe2000f8e02ff */
[----:B------:R-:W-:Y:S01]  /*3570*/  SHF.R.S32.HI R9, RZ, 0x1f, R29 ;  /* 0x0000001fff097819 */ /* 0x000fe2000001141d */
[----:B--2---:R-:W-:Y:S01]  /*3580*/  IMAD R19, R19, UR10, RZ ;  /* 0x0000000a13137c24 */ /* 0x004fe2000f8e02ff */
[----:B----4-:R-:W-:-:S05]  /*3590*/  IADD3 R11, P0, PT, R12, UR14, RZ ;  /* 0x0000000e0c0b7c10 */ /* 0x010fca000ff1e0ff */
[----:B------:R0:W-:Y:S04]  /*35a0*/  STL [R1+0x3d8], R11 ;  /* 0x0003d80b01007387 */ /* 0x0001e80000100800 */
[----:B------:R1:W-:Y:S01]  /*35b0*/  STL [R1+0x3a4], R10 ;  /* 0x0003a40a01007387 */ /* 0x0003e20000100800 */
[----:B0-----:R-:W-:Y:S02]  /*35c0*/  IADD3 R11, P6, PT, R13, UR14, RZ ;  /* 0x0000000e0d0b7c10 */ /* 0x001fe4000ffde0ff */
[----:B-1----:R-:W-:-:S03]  /*35d0*/  IADD3.X R10, PT, PT, R4, UR15, RZ, P5, !PT ;  /* 0x0000000f040a7c10 */ /* 0x002fc6000affe4ff */
[----:B------:R0:W-:Y:S04]  /*35e0*/  STL [R1+0x3e0], R11 ;  /* 0x0003e00b01007387 */ /* 0x0001e80000100800 */
[----:B------:R1:W-:Y:S01]  /*35f0*/  STL [R1+0x3ac], R10 ;  /* 0x0003ac0a01007387 */ /* 0x0003e20000100800 */
[----:B0-----:R-:W-:Y:S02]  /*3600*/  IADD3 R11, P5, PT, R14, UR14, RZ ;  /* 0x0000000e0e0b7c10 */ /* 0x001fe4000ffbe0ff */
[----:B-1----:R-:W-:-:S03]  /*3610*/  IADD3.X R10, PT, PT, R3, UR15, RZ, P4, !PT ;  /* 0x0000000f030a7c10 */ /* 0x002fc6000a7fe4ff */
[----:B------:R5:W-:Y:S04]  /*3620*/  STL [R1+0x3e8], R11 ;  /* 0x0003e80b01007387 */ /* 0x000be80000100800 */
[----:B------:R0:W-:Y:S01]  /*3630*/  STL [R1+0x3b4], R10 ;  /* 0x0003b40a01007387 */ /* 0x0001e20000100800 */
[----:B-----5:R-:W-:Y:S02]  /*3640*/  IADD3 R11, P4, PT, R15, UR14, RZ ;  /* 0x0000000e0f0b7c10 */ /* 0x020fe4000ff9e0ff */
[----:B0-----:R-:W-:-:S03]  /*3650*/  IADD3.X R10, PT, PT, R2, UR15, RZ, P3, !PT ;  /* 0x0000000f020a7c10 */ /* 0x001fc60009ffe4ff */
[----:B------:R0:W-:Y:S04]  /*3660*/  STL [R1+0x474], R11 ;  /* 0x0004740b01007387 */ /* 0x0001e80000100800 */
[----:B------:R1:W-:Y:S01]  /*3670*/  STL [R1+0x3bc], R10 ;  /* 0x0003bc0a01007387 */ /* 0x0003e20000100800 */
[----:B0-----:R-:W-:Y:S02]  /*3680*/  IADD3 R11, P3, PT, R19, UR14, RZ ;  /* 0x0000000e130b7c10 */ /* 0x001fe4000ff7e0ff */
[----:B-1----:R-:W-:-:S03]  /*3690*/  IADD3.X R10, PT, PT, R8, UR15, RZ, P2, !PT ;  /* 0x0000000f080a7c10 */ /* 0x002fc600097fe4ff */
[----:B------:R0:W-:Y:S01]  /*36a0*/  STL [R1+0x3f8], R11 ;  /* 0x0003f80b01007387 */ /* 0x0001e20000100800 */
[----:B------:R-:W-:Y:S02]  /*36b0*/  IADD3 R8, P2, PT, R20, UR14, RZ ;  /* 0x0000000e14087c10 */ /* 0x000fe4000ff5e0ff */
[----:B------:R-:W-:Y:S01]  /*36c0*/  SHF.R.S32.HI R7, RZ, 0x1f, R12 ;  /* 0x0000001fff077819 */ /* 0x000fe2000001140c */
[----:B0-----:R-:W2:Y:S04]  /*36d0*/  LDL.LU R11, [R1+0x20] ;  /* 0x00002000010b7983 */ /* 0x001ea80000300800 */
[----:B------:R0:W-:Y:S01]  /*36e0*/  STL [R1+0x3c4], R10 ;  /* 0x0003c40a01007387 */ /* 0x0001e20000100800 */
[----:B------:R-:W-:-:S03]  /*36f0*/  SHF.R.S32.HI R6, RZ, 0x1f, R13 ;  /* 0x0000001fff067819 */ /* 0x000fc6000001140d */
[----:B------:R-:W3:Y:S01]  /*3700*/  LDL.LU R17, [R1+0x1c] ;  /* 0x00001c0001117983 */ /* 0x000ee20000300800 */
[----:B0-----:R-:W-:-:S03]  /*3710*/  IADD3.X R10, PT, PT, R9, UR15, RZ, P1, !PT ;  /* 0x0000000f090a7c10 */ /* 0x001fc60008ffe4ff */
[----:B------:R-:W-:Y:S04]  /*3720*/  STL [R1+0x400], R8 ;  /* 0x0004000801007387 */ /* 0x000fe80000100800 */
[----:B------:R-:W4:Y:S04]  /*3730*/  LDL.LU R12, [R1+0x18] ;  /* 0x00001800010c7983 */ /* 0x000f280000300800 */
[----:B------:R0:W-:Y:S04]  /*3740*/  STL [R1+0x3cc], R10 ;  /* 0x0003cc0a01007387 */ /* 0x0001e80000100800 */
[----:B------:R-:W5:Y:S01]  /*3750*/  LDL.LU R13, [R1+0x10] ;  /* 0x00001000010d7983 */ /* 0x000f620000300800 */
[----:B------:R-:W-:-:S03]  /*3760*/  SHF.R.S32.HI R4, RZ, 0x1f, R15 ;  /* 0x0000001fff047819 */ /* 0x000fc6000001140f */
[----:B------:R-:W5:Y:S01]  /*3770*/  LDL.LU R15, [R1+0x24] ;  /* 0x00002400010f7983 */ /* 0x000f620000300800 */
[----:B------:R-:W-:Y:S02]  /*3780*/  IMAD R21, R21, UR10, RZ ;  /* 0x0000000a15157c24 */ /* 0x000fe4000f8e02ff */
[----:B------:R-:W-:Y:S01]  /*3790*/  IMAD R22, R22, UR10, RZ ;  /* 0x0000000a16167c24 */ /* 0x000fe2000f8e02ff */
[----:B------:R-:W-:Y:S02]  /*37a0*/  IADD3.X R7, PT, PT, R7, UR15, RZ, P0, !PT ;  /* 0x0000000f07077c10 */ /* 0x000fe400087fe4ff */
[----:B------:R-:W-:Y:S01]  /*37b0*/  IADD3 R9, P1, PT, R21, UR14, RZ ;  /* 0x0000000e15097c10 */ /* 0x000fe2000ff3e0ff */
[----:B------:R-:W-:Y:S01]  /*37c0*/  IMAD R23, R23, UR10, RZ ;  /* 0x0000000a17177c24 */ /* 0x000fe2000f8e02ff */
[----:B0-----:R-:W-:Y:S02]  /*37d0*/  IADD3 R10, P0, PT, R22, UR14, RZ ;  /* 0x0000000e160a7c10 */ /* 0x001fe4000ff1e0ff */
[----:B------:R-:W-:Y:S01]  /*37e0*/  SHF.R.S32.HI R5, RZ, 0x1f, R14 ;  /* 0x0000001fff057819 */ /* 0x000fe2000001140e */
[----:B------:R-:W-:Y:S01]  /*37f0*/  STL [R1+0x408], R9 ;  /* 0x0004080901007387 */ /* 0x000fe20000100800 */
[----:B------:R-:W-:-:S03]  /*3800*/  IADD3.X R16, PT, PT, R6, UR15, RZ, P6, !PT ;  /* 0x0000000f06107c10 */ /* 0x000fc6000b7fe4ff */
[----:B------:R-:W5:Y:S01]  /*3810*/  LDL.LU R14, [R1+0x28] ;  /* 0x00002800010e7983 */ /* 0x000f620000300800 */
[----:B------:R-:W-:-:S03]  /*3820*/  IMAD R24, R24, UR10, RZ ;  /* 0x0000000a18187c24 */ /* 0x000fc6000f8e02ff */
[----:B------:R-:W-:Y:S04]  /*3830*/  STL [R1+0x3d4], R7 ;  /* 0x0003d40701007387 */ /* 0x000fe80000100800 */
[----:B------:R0:W-:Y:S01]  /*3840*/  STL [R1+0x410], R10 ;  /* 0x0004100a01007387 */ /* 0x0001e20000100800 */
[----:B------:R-:W-:-:S03]  /*3850*/  IMAD R25, R25, UR10, RZ ;  /* 0x0000000a19197c24 */ /* 0x000fc6000f8e02ff */
[----:B------:R1:W-:Y:S01]  /*3860*/  STL [R1+0x3dc], R16 ;  /* 0x0003dc1001007387 */ /* 0x0003e20000100800 */
[----:B0-----:R-:W-:Y:S02]  /*3870*/  IADD3 R10, P6, PT, R23, UR14, RZ ;  /* 0x0000000e170a7c10 */ /* 0x001fe4000ffde0ff */
[----:B-1----:R-:W-:-:S03]  /*3880*/  IADD3.X R16, PT, PT, R5, UR15, RZ, P5, !PT ;  /* 0x0000000f05107c10 */ /* 0x002fc6000affe4ff */
[----:B------:R0:W-:Y:S01]  /*3890*/  STL [R1+0x418], R10 ;  /* 0x0004180a01007387 */ /* 0x0001e20000100800 */
[----:B------:R-:W-:-:S03]  /*38a0*/  IMAD R26, R26, UR10, RZ ;  /* 0x0000000a1a1a7c24 */ /* 0x000fc6000f8e02ff */
[----:B------:R1:W-:Y:S01]  /*38b0*/  STL [R1+0x3e4], R16 ;  /* 0x0003e41001007387 */ /* 0x0003e20000100800 */
[----:B0-----:R-:W-:Y:S02]  /*38c0*/  IADD3 R10, P5, PT, R24, UR14, RZ ;  /* 0x0000000e180a7c10 */ /* 0x001fe4000ffbe0ff */
[----:B------:R-:W-:Y:S02]  /*38d0*/  SHF.R.S32.HI R3, RZ, 0x1f, R19 ;  /* 0x0000001fff037819 */ /* 0x000fe40000011413 */
[----:B-1----:R-:W-:Y:S01]  /*38e0*/  IADD3.X R16, PT, PT, R4, UR15, RZ, P4, !PT ;  /* 0x0000000f04107c10 */ /* 0x002fe2000a7fe4ff */
[----:B------:R0:W-:Y:S01]  /*38f0*/  STL [R1+0x420], R10 ;  /* 0x0004200a01007387 */ /* 0x0001e20000100800 */
[----:B------:R-:W-:-:S03]  /*3900*/  IMAD R27, R27, UR10, RZ ;  /* 0x0000000a1b1b7c24 */ /* 0x000fc6000f8e02ff */
[----:B------:R1:W-:Y:S01]  /*3910*/  STL [R1+0x3f0], R16 ;  /* 0x0003f01001007387 */ /* 0x0003e20000100800 */
[----:B0-----:R-:W-:Y:S02]  /*3920*/  IADD3 R10, P4, PT, R25, UR14, RZ ;  /* 0x0000000e190a7c10 */ /* 0x001fe4000ff9e0ff */
[----:B------:R-:W-:Y:S02]  /*3930*/  SHF.R.S32.HI R2, RZ, 0x1f, R20 ;  /* 0x0000001fff027819 */ /* 0x000fe40000011414 */
[----:B-1----:R-:W-:Y:S01]  /*3940*/  IADD3.X R16, PT, PT, R3, UR15, RZ, P3, !PT ;  /* 0x0000000f03107c10 */ /* 0x002fe20009ffe4ff */
[----:B------:R0:W-:Y:S01]  /*3950*/  STL [R1+0x428], R10 ;  /* 0x0004280a01007387 */ /* 0x0001e20000100800 */
[----:B------:R-:W-:-:S03]  /*3960*/  SHF.R.S32.HI R8, RZ, 0x1f, R21 ;  /* 0x0000001fff087819 */ /* 0x000fc60000011415 */
[----:B------:R1:W-:Y:S01]  /*3970*/  STL [R1+0x3f4], R16 ;  /* 0x0003f41001007387 */ /* 0x0003e20000100800 */
[----:B0-----:R-:W-:Y:S01]  /*3980*/  IADD3 R10, P3, PT, R26, UR14, RZ ;  /* 0x0000000e1a0a7c10 */ /* 0x001fe2000ff7e0ff */
[----:B------:R-:W-:Y:S01]  /*3990*/  IMAD R28, R28, UR10, RZ ;  /* 0x0000000a1c1c7c24 */ /* 0x000fe2000f8e02ff */
[----:B-1----:R-:W-:-:S03]  /*39a0*/  IADD3.X R16, PT, PT, R2, UR15, RZ, P2, !PT ;  /* 0x0000000f02107c10 */ /* 0x002fc600097fe4ff */
[----:B------:R0:W-:Y:S01]  /*39b0*/  STL [R1+0x430], R10 ;  /* 0x0004300a01007387 */ /* 0x0001e20000100800 */
[----:B------:R-:W-:Y:S02]  /*39c0*/  IADD3.X R8, PT, PT, R8, UR15, RZ, P1, !PT ;  /* 0x0000000f08087c10 */ /* 0x000fe40008ffe4ff */
[----:B------:R-:W-:Y:S01]  /*39d0*/  SHF.R.S32.HI R9, RZ, 0x1f, R22 ;  /* 0x0000001fff097819 */ /* 0x000fe20000011416 */
[----:B------:R-:W-:Y:S01]  /*39e0*/  STL [R1+0x3fc], R16 ;  /* 0x0003fc1001007387 */ /* 0x000fe20000100800 */
[----:B------:R-:W-:Y:S02]  /*39f0*/  SHF.R.S32.HI R7, RZ, 0x1f, R23 ;  /* 0x0000001fff077819 */ /* 0x000fe40000011417 */
[----:B0-----:R-:W-:Y:S02]  /*3a00*/  IADD3 R10, P2, PT, R27, UR14, RZ ;  /* 0x0000000e1b0a7c10 */ /* 0x001fe4000ff5e0ff */
[----:B------:R-:W-:-:S03]  /*3a10*/  IADD3.X R9, PT, PT, R9, UR15, RZ, P0, !PT ;  /* 0x0000000f09097c10 */ /* 0x000fc600087fe4ff */
[----:B------:R0:W-:Y:S01]  /*3a20*/  STL [R1+0x438], R10 ;  /* 0x0004380a01007387 */ /* 0x0001e20000100800 */
[----:B------:R-:W-:-:S03]  /*3a30*/  IADD3.X R7, PT, PT, R7, UR15, RZ, P6, !PT ;  /* 0x0000000f07077c10 */ /* 0x000fc6000b7fe4ff */
[----:B------:R2:W-:Y:S01]  /*3a40*/  STL [R1+0x404], R8 ;  /* 0x0004040801007387 */ /* 0x0005e20000100800 */
[----:B------:R-:W-:Y:S02]  /*3a50*/  SHF.R.S32.HI R6, RZ, 0x1f, R24 ;  /* 0x0000001fff067819 */ /* 0x000fe40000011418 */
[----:B0-----:R-:W-:Y:S02]  /*3a60*/  IADD3 R10, P1, PT, R28, UR14, RZ ;  /* 0x0000000e1c0a7c10 */ /* 0x001fe4000ff3e0ff */
[----:B------:R-:W-:-:S03]  /*3a70*/  SHF.R.S32.HI R5, RZ, 0x1f, R25 ;  /* 0x0000001fff057819 */ /* 0x000fc60000011419 */
[----:B------:R-:W-:Y:S01]  /*3a80*/  STL [R1+0x440], R10 ;  /* 0x0004400a01007387 */ /* 0x000fe20000100800 */
[----:B------:R-:W-:-:S03]  /*3a90*/  SHF.R.S32.HI R4, RZ, 0x1f, R26 ;  /* 0x0000001fff047819 */ /* 0x000fc6000001141a */
[----:B------:R3:W-:Y:S01]  /*3aa0*/  STL [R1+0x40c], R9 ;  /* 0x00040c0901007387 */ /* 0x0007e20000100800 */
[----:B------:R-:W-:Y:S02]  /*3ab0*/  IADD3.X R4, PT, PT, R4, UR15, RZ, P3, !PT ;  /* 0x0000000f04047c10 */ /* 0x000fe40009ffe4ff */
[----:B------:R-:W-:Y:S02]  /*3ac0*/  SHF.R.S32.HI R3, RZ, 0x1f, R27 ;  /* 0x0000001fff037819 */ /* 0x000fe4000001141b */
[----:B------:R-:W-:Y:S02]  /*3ad0*/  SHF.R.S32.HI R2, RZ, 0x1f, R28 ;  /* 0x0000001fff027819 */ /* 0x000fe4000001141c */
[----:B--2---:R-:W-:-:S05]  /*3ae0*/  IADD3 R8, P0, PT, R11, UR14, RZ ;  /* 0x0000000e0b087c10 */ /* 0x004fca000ff1e0ff */
[----:B------:R0:W-:Y:S01]  /*3af0*/  STL [R1+0x448], R8 ;  /* 0x0004480801007387 */ /* 0x0001e20000100800 */
[----:B---3--:R-:W-:-:S03]  /*3b00*/  IADD3 R9, P6, PT, R17, UR14, RZ ;  /* 0x0000000e11097c10 */ /* 0x008fc6000ffde0ff */
[----:B------:R4:W-:Y:S01]  /*3b10*/  STL [R1+0x414], R7 ;  /* 0x0004140701007387 */ /* 0x0009e20000100800 */
[----:B0-----:R-:W-:Y:S02]  /*3b20*/  IADD3.X R8, PT, PT, R6, UR15, RZ, P5, !PT ;  /* 0x0000000f06087c10 */ /* 0x001fe4000affe4ff */
[----:B------:R-:W-:Y:S02]  /*3b30*/  IADD3.X R6, PT, PT, R5, UR15, RZ, P4, !PT ;  /* 0x0000000f05067c10 */ /* 0x000fe4000a7fe4ff */
[----:B----4-:R-:W-:Y:S01]  /*3b40*/  IADD3 R7, P5, PT, R12, UR14, RZ ;  /* 0x0000000e0c077c10 */ /* 0x010fe2000ffbe0ff */
[----:B------:R-:W-:Y:S04]  /*3b50*/  STL [R1+0x450], R9 ;  /* 0x0004500901007387 */ /* 0x000fe80000100800 */
[----:B------:R-:W-:Y:S01]  /*3b60*/  STL [R1+0x41c], R8 ;  /* 0x00041c0801007387 */ /* 0x000fe20000100800 */
[----:B-----5:R-:W-:-:S03]  /*3b70*/  IADD3 R5, P4, PT, R13, UR14, RZ ;  /* 0x0000000e0d057c10 */ /* 0x020fc6000ff9e0ff */
[----:B------:R-:W-:Y:S04]  /*3b80*/  STL [R1+0x458], R7 ;  /* 0x0004580701007387 */ /* 0x000fe80000100800 */
[----:B------:R0:W-:Y:S04]  /*3b90*/  STL [R1+0x424], R6 ;  /* 0x0004240601007387 */ /* 0x0001e80000100800 */
[----:B------:R1:W-:Y:S04]  /*3ba0*/  STL [R1+0x460], R5 ;  /* 0x0004600501007387 */ /* 0x0003e80000100800 */
[----:B------:R2:W-:Y:S01]  /*3bb0*/  STL [R1+0x42c], R4 ;  /* 0x00042c0401007387 */ /* 0x0005e20000100800 */
[----:B0-----:R-:W-:-:S02]  /*3bc0*/  IADD3 R6, P3, PT, R15, UR14, RZ ;  /* 0x0000000e0f067c10 */ /* 0x001fc4000ff7e0ff */
[----:B-1----:R-:W-:Y:S02]  /*3bd0*/  IADD3.X R5, PT, PT, R3, UR15, RZ, P2, !PT ;  /* 0x0000000f03057c10 */ /* 0x002fe400097fe4ff */
[----:B------:R-:W-:Y:S02]  /*3be0*/  IADD3.X R3, PT, PT, R2, UR15, RZ, P1, !PT ;  /* 0x0000000f02037c10 */ /* 0x000fe40008ffe4ff */
[----:B--2---:R-:W-:Y:S01]  /*3bf0*/  IADD3 R4, P2, PT, R0, UR14, RZ ;  /* 0x0000000e00047c10 */ /* 0x004fe2000ff5e0ff */
[----:B------:R-:W-:Y:S01]  /*3c00*/  STL [R1+0x468], R6 ;  /* 0x0004680601007387 */ /* 0x000fe20000100800 */
[----:B------:R-:W-:-:S03]  /*3c10*/  SHF.R.S32.HI R7, RZ, 0x1f, R0 ;  /* 0x0000001fff077819 */ /* 0x000fc60000011400 */
[----:B------:R0:W-:Y:S04]  /*3c20*/  STL [R1+0x434], R5 ;  /* 0x0004340501007387 */ /* 0x0001e80000100800 */
[----:B------:R-:W-:Y:S04]  /*3c30*/  STL [R1+0x470], R4 ;  /* 0x0004700401007387 */ /* 0x000fe80000100800 */
[----:B------:R1:W-:Y:S04]  /*3c40*/  STL [R1+0x43c], R3 ;  /* 0x00043c0301007387 */ /* 0x0003e80000100800 */
[----:B------:R-:W2:Y:S01]  /*3c50*/  LDL.LU R0, [R1+0x694] ;  /* 0x0006940001007983 */ /* 0x000ea20000300800 */
[----:B0-----:R-:W-:-:S02]  /*3c60*/  SHF.R.S32.HI R5, RZ, 0x1f, R13 ;  /* 0x0000001fff057819 */ /* 0x001fc4000001140d */
[----:B------:R-:W0:Y:S01]  /*3c70*/  S2R R13, SR_TID.X ;  /* 0x00000000000d7919 */ /* 0x000e220000002100 */
[----:B------:R-:W-:Y:S02]  /*3c80*/  SHF.R.S32.HI R2, RZ, 0x1f, R11 ;  /* 0x0000001fff027819 */ /* 0x000fe4000001140b */
[----:B-1----:R-:W-:Y:S02]  /*3c90*/  SHF.R.S32.HI R3, RZ, 0x1f, R17 ;  /* 0x0000001fff037819 */ /* 0x002fe40000011411 */
[----:B------:R-:W-:Y:S02]  /*3ca0*/  SHF.R.S32.HI R4, RZ, 0x1f, R12 ;  /* 0x0000001fff047819 */ /* 0x000fe4000001140c */
[----:B------:R-:W-:Y:S02]  /*3cb0*/  IADD3.X R8, PT, PT, R2, UR15, RZ, P0, !PT ;  /* 0x0000000f02087c10 */ /* 0x000fe400087fe4ff */
[----:B------:R-:W-:Y:S02]  /*3cc0*/  IADD3.X R3, PT, PT, R3, UR15, RZ, P6, !PT ;  /* 0x0000000f03037c10 */ /* 0x000fe4000b7fe4ff */
[----:B------:R-:W-:Y:S01]  /*3cd0*/  IADD3.X R2, PT, PT, R4, UR15, RZ, P5, !PT ;  /* 0x0000000f04027c10 */ /* 0x000fe2000affe4ff */
[----:B------:R-:W-:Y:S01]  /*3ce0*/  STL [R1+0x444], R8 ;  /* 0x0004440801007387 */ /* 0x000fe20000100800 */
[----:B------:R-:W-:-:S03]  /*3cf0*/  SHF.R.S32.HI R6, RZ, 0x1f, R15 ;  /* 0x0000001fff067819 */ /* 0x000fc6000001140f */
[----:B------:R1:W-:Y:S04]  /*3d00*/  STL [R1+0x44c], R3 ;  /* 0x00044c0301007387 */ /* 0x0003e80000100800 */
[----:B------:R3:W-:Y:S01]  /*3d10*/  STL [R1+0x454], R2 ;  /* 0x0004540201007387 */ /* 0x0007e20000100800 */
[----:B-1----:R-:W-:Y:S02]  /*3d20*/  IADD3.X R3, PT, PT, R5, UR15, RZ, P4, !PT ;  /* 0x0000000f05037c10 */ /* 0x002fe4000a7fe4ff */
[----:B---3--:R-:W-:-:S03]  /*3d30*/  IADD3.X R2, PT, PT, R6, UR15, RZ, P3, !PT ;  /* 0x0000000f06027c10 */ /* 0x008fc60009ffe4ff */
[----:B------:R-:W-:Y:S04]  /*3d40*/  STL [R1+0x45c], R3 ;  /* 0x00045c0301007387 */ /* 0x000fe80000100800 */
[----:B------:R1:W-:Y:S02]  /*3d50*/  STL [R1+0x464], R2 ;  /* 0x0004640201007387 */ /* 0x0003e40000100800 */
[----:B-1----:R-:W-:-:S05]  /*3d60*/  IADD3.X R2, PT, PT, R7, UR15, RZ, P2, !PT ;  /* 0x0000000f07027c10 */ /* 0x002fca00097fe4ff */
[----:B------:R1:W-:Y:S01]  /*3d70*/  STL [R1+0x46c], R2 ;  /* 0x00046c0201007387 */ /* 0x0003e20000100800 */
[----:B------:R-:W-:-:S04]  /*3d80*/  IADD3 R23, P1, PT, R14, UR12, RZ ;  /* 0x0000000c0e177c10 */ /* 0x000fc8000ff3e0ff */
[----:B------:R-:W-:Y:S02]  /*3d90*/  LEA.HI.X.SX32 R22, R14, UR13, 0x1, P1 ;  /* 0x0000000d0e167c11 */ /* 0x000fe400088f0eff */
[----:B------:R-:W3:Y:S01]  /*3da0*/  S2R R14, SR_TID.X ;  /* 0x00000000000e7919 */ /* 0x000ee20000002100 */
[----:B-1----:R-:W1:Y:S01]  /*3db0*/  LDC R2, c[0x0][0x3a8] ;  /* 0x0000ea00ff027b82 */ /* 0x002e620000000800 */
[----:B------:R-:W4:Y:S01]  /*3dc0*/  S2R R15, SR_TID.X ;  /* 0x00000000000f7919 */ /* 0x000f220000002100 */
[----:B---3--:R-:W-:-:S04]  /*3dd0*/  SHF.R.U32.HI R12, RZ, 0x8, R14 ;  /* 0x00000008ff0c7819 */ /* 0x008fc8000001160e */
[----:B------:R-:W-:Y:S02]  /*3de0*/  SGXT.U32 R12, R12, 0x1 ;  /* 0x000000010c0c781a */ /* 0x000fe40000000000 */
[----:B----4-:R-:W-:Y:S02]  /*3df0*/  SHF.R.U32.HI R15, RZ, 0x3, R15 ;  /* 0x00000003ff0f7819 */ /* 0x010fe4000001160f */
[C---:B------:R-:W-:Y:S02]  /*3e00*/  LOP3.LUT R17, R12.reuse, 0x3e, RZ, 0xfc, !PT ;  /* 0x0000003e0c117812 */ /* 0x040fe400078efcff */
[----:B------:R-:W-:Y:S02]  /*3e10*/  LOP3.LUT R15, R15, 0x30, RZ, 0xc0, !PT ;  /* 0x000000300f0f7812 */ /* 0x000fe400078ec0ff */
[----:B------:R-:W-:Y:S01]  /*3e20*/  LOP3.LUT R12, R12, 0x3c, RZ, 0xfc, !PT ;  /* 0x0000003c0c0c7812 */ /* 0x000fe200078efcff */
[----:B-1----:R-:W-:Y:S01]  /*3e30*/  IMAD R5, R17, R2, RZ ;  /* 0x0000000211057224 */ /* 0x002fe200078e02ff */
[----:B------:R-:W-:-:S02]  /*3e40*/  SHF.R.U32.HI R17, RZ, 0x8, R14 ;  /* 0x00000008ff117819 */ /* 0x000fc4000001160e */
[--C-:B0-----:R-:W-:Y:S02]  /*3e50*/  LOP3.LUT R28, R15, 0x1ff, R13.reuse, 0x78, !PT ;  /* 0x000001ff0f1c7812 */ /* 0x101fe400078e780d */
[----:B------:R-:W-:Y:S02]  /*3e60*/  SHF.R.U32.HI R15, RZ, 0x8, R13 ;  /* 0x00000008ff0f7819 */ /* 0x000fe4000001160d */
[----:B------:R-:W-:Y:S02]  /*3e70*/  SGXT.U32 R17, R17, 0x1 ;  /* 0x000000011111781a */ /* 0x000fe40000000000 */
[----:B------:R-:W-:Y:S02]  /*3e80*/  SGXT.U32 R15, R15, 0x1 ;  /* 0x000000010f0f781a */ /* 0x000fe40000000000 */
[----:B------:R-:W-:-:S03]  /*3e90*/  LOP3.LUT R11, R17, 0x3a, RZ, 0xfc, !PT ;  /* 0x0000003a110b7812 */ /* 0x000fc600078efcff */
[-C--:B------:R-:W-:Y:S02]  /*3ea0*/  IMAD R6, R15, R2.reuse, RZ ;  /* 0x000000020f067224 */ /* 0x080fe400078e02ff */
[-C--:B------:R-:W-:Y:S01]  /*3eb0*/  IMAD R6, R11, R2.reuse, RZ ;  /* 0x000000020b067224 */ /* 0x080fe200078e02ff */
[----:B------:R-:W-:Y:S02]  /*3ec0*/  LOP3.LUT R17, R17, 0x38, RZ, 0xfc, !PT ;  /* 0x0000003811117812 */ /* 0x000fe400078efcff */
[----:B--2---:R-:W-:Y:S02]  /*3ed0*/  LOP3.LUT R3, R0, 0xff, R13, 0x78, !PT ;  /* 0x000000ff00037812 */ /* 0x004fe400078e780d */
[----:B------:R-:W2:Y:S04]  /*3ee0*/  LDL.LU R0, [R1+0x690] ;  /* 0x0006900001007983 */ /* 0x000ea80000300800 */
[----:B------:R-:W-:Y:S04]  /*3ef0*/  STL [R1+0x10], RZ ;  /* 0x000010ff01007387 */ /* 0x000fe80000100800 */
        /* <DEDUP_REMOVED lines=119> */
[----:B------:R-:W-:Y:S04]  /*4670*/  STL [R1], RZ ;  /* 0x000000ff01007387 */ /* 0x000fe80000100800 */
[----:B------:R0:W-:Y:S02]  /*4680*/  STL [R1+0x680], R5 ;  /* 0x0006800501007387 */ /* 0x0001e40000100800 */
[----:B0-----:R-:W-:Y:S01]  /*4690*/  IMAD R5, R12, R2, RZ ;  /* 0x000000020c057224 */ /* 0x001fe200078e02ff */
[----:B------:R-:W-:-:S02]  /*46a0*/  SHF.R.U32.HI R12, RZ, 0x8, R14 ;  /* 0x00000008ff0c7819 */ /* 0x000fc4000001160e */
[----:B------:R-:W-:-:S04]  /*46b0*/  SHF.R.U32.HI R14, RZ, 0x8, R14 ;  /* 0x00000008ff0e7819 */ /* 0x000fc8000001160e */
[----:B------:R-:W-:-:S04]  /*46c0*/  SGXT.U32 R14, R14, 0x1 ;  /* 0x000000010e0e781a */ /* 0x000fc80000000000 */
[C---:B------:R-:W-:Y:S02]  /*46d0*/  LOP3.LUT R18, R14.reuse, 0x36, RZ, 0xfc, !PT ;  /* 0x000000360e127812 */ /* 0x040fe400078efcff */
[----:B------:R-:W-:Y:S02]  /*46e0*/  LOP3.LUT R11, R14, 0x34, RZ, 0xfc, !PT ;  /* 0x000000340e0b7812 */ /* 0x000fe400078efcff */
[----:B------:R-:W0:Y:S01]  /*46f0*/  S2R R14, SR_TID.X ;  /* 0x00000000000e7919 */ /* 0x000e220000002100 */
[----:B------:R1:W-:Y:S01]  /*4700*/  STL [R1+0x67c], R5 ;  /* 0x00067c0501007387 */ /* 0x0003e20000100800 */
[----:B------:R-:W-:Y:S01]  /*4710*/  SGXT.U32 R12, R12, 0x1 ;  /* 0x000000010c0c781a */ /* 0x000fe20000000000 */
[----:B-1----:R-:W-:-:S03]  /*4720*/  IMAD R5, R17, R2, RZ ;  /* 0x0000000211057224 */ /* 0x002fc600078e02ff */
[C---:B------:R-:W-:Y:S02]  /*4730*/  LOP3.LUT R17, R12.reuse, 0x32, RZ, 0xfc, !PT ;  /* 0x000000320c117812 */ /* 0x040fe400078efcff */
[----:B------:R1:W-:Y:S01]  /*4740*/  STL [R1+0x674], R5 ;  /* 0x0006740501007387 */ /* 0x0003e20000100800 */
[-C--:B------:R-:W-:Y:S01]  /*4750*/  IMAD R6, R11, R2.reuse, RZ ;  /* 0x000000020b067224 */ /* 0x080fe200078e02ff */
[----:B------:R-:W-:Y:S01]  /*4760*/  LOP3.LUT R12, R12, 0x30, RZ, 0xfc, !PT ;  /* 0x000000300c0c7812 */ /* 0x000fe200078efcff */
[----:B-1----:R-:W-:-:S05]  /*4770*/  IMAD R5, R18, R2, RZ ;  /* 0x0000000212057224 */ /* 0x002fca00078e02ff */
[----:B------:R1:W-:Y:S04]  /*4780*/  STL [R1+0x670], R5 ;  /* 0x0006700501007387 */ /* 0x0003e80000100800 */
[----:B------:R-:W-:Y:S01]  /*4790*/  STL [R1+0x66c], R6 ;  /* 0x00066c0601007387 */ /* 0x000fe20000100800 */
[----:B-1----:R-:W-:Y:S01]  /*47a0*/  IMAD R5, R17, R2, RZ ;  /* 0x0000000211057224 */ /* 0x002fe200078e02ff */
[----:B0-----:R-:W-:-:S04]  /*47b0*/  SHF.R.U32.HI R17, RZ, 0x8, R14 ;  /* 0x00000008ff117819 */ /* 0x001fc8000001160e */
[----:B------:R0:W-:Y:S01]  /*47c0*/  STL [R1+0x668], R5 ;  /* 0x0006680501007387 */ /* 0x0001e20000100800 */
[----:B------:R-:W-:-:S04]  /*47d0*/  SGXT.U32 R17, R17, 0x1 ;  /* 0x000000011111781a */ /* 0x000fc80000000000 */
[----:B------:R-:W-:Y:S01]  /*47e0*/  LOP3.LUT R11, R17, 0x2e, RZ, 0xfc, !PT ;  /* 0x0000002e110b7812 */ /* 0x000fe200078efcff */
[----:B0-----:R-:W-:Y:S01]  /*47f0*/  IMAD R5, R12, R2, RZ ;  /* 0x000000020c057224 */ /* 0x001fe200078e02ff */
[--C-:B------:R-:W-:Y:S02]  /*4800*/  SHF.R.U32.HI R12, RZ, 0x8, R14.reuse ;  /* 0x00000008ff0c7819 */ /* 0x100fe4000001160e */
[----:B------:R-:W-:-:S04]  /*4810*/  SHF.R.U32.HI R14, RZ, 0x8, R14 ;  /* 0x00000008ff0e7819 */ /* 0x000fc8000001160e */
[----:B------:R-:W-:Y:S01]  /*4820*/  SGXT.U32 R14, R14, 0x1 ;  /* 0x000000010e0e781a */ /* 0x000fe20000000000 */
[----:B------:R-:W-:-:S03]  /*4830*/  IMAD R6, R11, R2, RZ ;  /* 0x000000020b067224 */ /* 0x000fc600078e02ff */
[C---:B------:R-:W-:Y:S02]  /*4840*/  LOP3.LUT R18, R14.reuse, 0x2a, RZ, 0xfc, !PT ;  /* 0x0000002a0e127812 */ /* 0x040fe400078efcff */
[----:B------:R-:W-:Y:S02]  /*4850*/  LOP3.LUT R11, R14, 0x28, RZ, 0xfc, !PT ;  /* 0x000000280e0b7812 */ /* 0x000fe400078efcff */
[----:B------:R-:W0:Y:S01]  /*4860*/  S2R R14, SR_TID.X ;  /* 0x00000000000e7919 */ /* 0x000e220000002100 */
[----:B------:R-:W-:Y:S01]  /*4870*/  LOP3.LUT R17, R17, 0x2c, RZ, 0xfc, !PT ;  /* 0x0000002c11117812 */ /* 0x000fe200078efcff */
[----:B------:R1:W-:Y:S01]  /*4880*/  STL [R1+0x664], R5 ;  /* 0x0006640501007387 */ /* 0x0003e20000100800 */
[----:B------:R-:W-:-:S03]  /*4890*/  SGXT.U32 R12, R12, 0x1 ;  /* 0x000000010c0c781a */ /* 0x000fc60000000000 */
[----:B------:R3:W-:Y:S01]  /*48a0*/  STL [R1+0x660], R6 ;  /* 0x0006600601007387 */ /* 0x0007e20000100800 */
[----:B-1----:R-:W-:Y:S01]  /*48b0*/  IMAD R5, R17, R2, RZ ;  /* 0x0000000211057224 */ /* 0x002fe200078e02ff */
[----:B------:R-:W-:-:S04]  /*48c0*/  LOP3.LUT R17, R12, 0x26, RZ, 0xfc, !PT ;  /* 0x000000260c117812 */ /* 0x000fc800078efcff */
[----:B------:R1:W-:Y:S01]  /*48d0*/  STL [R1+0x65c], R5 ;  /* 0x00065c0501007387 */ /* 0x0003e20000100800 */
[-C--:B---3--:R-:W-:Y:S01]  /*48e0*/  IMAD R6, R11, R2.reuse, RZ ;  /* 0x000000020b067224 */ /* 0x088fe200078e02ff */
[----:B------:R-:W-:Y:S01]  /*48f0*/  LOP3.LUT R12, R12, 0x24, RZ, 0xfc, !PT ;  /* 0x000000240c0c7812 */ /* 0x000fe200078efcff */
[----:B-1----:R-:W-:Y:S01]  /*4900*/  IMAD R5, R18, R2, RZ ;  /* 0x0000000212057224 */ /* 0x002fe200078e02ff */
[----:B0-----:R-:W-:-:S04]  /*4910*/  SHF.R.U32.HI R11, RZ, 0x8, R14 ;  /* 0x00000008ff0b7819 */ /* 0x001fc8000001160e */
[----:B------:R0:W-:Y:S01]  /*4920*/  STL [R1+0x658], R5 ;  /* 0x0006580501007387 */ /* 0x0001e20000100800 */
[----:B------:R-:W-:-:S03]  /*4930*/  SGXT.U32 R11, R11, 0x1 ;  /* 0x000000010b0b781a */ /* 0x000fc60000000000 */
[----:B------:R-:W-:Y:S01]  /*4940*/  STL [R1+0x654], R6 ;  /* 0x0006540601007387 */ /* 0x000fe20000100800 */
[----:B0-----:R-:W-:Y:S01]  /*4950*/  IMAD R5, R17, R2, RZ ;  /* 0x0000000211057224 */ /* 0x001fe200078e02ff */
[----:B------:R-:W-:-:S04]  /*4960*/  SHF.R.U32.HI R17, RZ, 0x8, R14 ;  /* 0x00000008ff117819 */ /* 0x000fc8000001160e */
[----:B------:R0:W-:Y:S01]  /*4970*/  STL [R1+0x650], R5 ;  /* 0x0006500501007387 */ /* 0x0001e20000100800 */
[----:B------:R-:W-:Y:S02]  /*4980*/  SGXT.U32 R17, R17, 0x1 ;  /* 0x000000011111781a */ /* 0x000fe40000000000 */
[----:B------:R-:W-:Y:S01]  /*4990*/  SHF.R.U32.HI R14, RZ, 0x8, R14 ;  /* 0x00000008ff0e7819 */ /* 0x000fe2000001160e */
[-C--:B0-----:R-:W-:Y:S01]  /*49a0*/  IMAD R5, R12, R2.reuse, RZ ;  /* 0x000000020c057224 */ /* 0x081fe200078e02ff */
[C---:B------:R-:W-:Y:S02]  /*49b0*/  LOP3.LUT R12, R11.reuse, 0x22, RZ, 0xfc, !PT ;  /* 0x000000220b0c7812 */ /* 0x040fe400078efcff */
[----:B------:R-:W-:Y:S02]  /*49c0*/  LOP3.LUT R11, R11, 0x20, RZ, 0xfc, !PT ;  /* 0x000000200b0b7812 */ /* 0x000fe400078efcff */
[----:B------:R0:W-:Y:S01]  /*49d0*/  STL [R1+0x64c], R5 ;  /* 0x00064c0501007387 */ /* 0x0001e20000100800 */
[----:B------:R-:W-:Y:S01]  /*49e0*/  IMAD R6, R12, R2, RZ ;  /* 0x000000020c067224 */ /* 0x000fe200078e02ff */
[----:B------:R-:W-:-:S02]  /*49f0*/  LOP3.LUT R12, R17, 0x1e, RZ, 0xfc, !PT ;  /* 0x0000001e110c7812 */ /* 0x000fc400078efcff */
[----:B------:R-:W-:Y:S02]  /*4a00*/  SGXT.U32 R14, R14, 0x1 ;  /* 0x000000010e0e781a */ /* 0x000fe40000000000 */
[----:B------:R1:W-:Y:S01]  /*4a10*/  STL [R1+0x648], R6 ;  /* 0x0006480601007387 */ /* 0x0003e20000100800 */
[-C--:B0-----:R-:W-:Y:S01]  /*4a20*/  IMAD R5, R11, R2.reuse, RZ ;  /* 0x000000020b057224 */ /* 0x081fe200078e02ff */
[C---:B------:R-:W-:Y:S02]  /*4a30*/  LOP3.LUT R11, R17.reuse, 0x1c, RZ, 0xfc, !PT ;  /* 0x0000001c110b7812 */ /* 0x040fe400078efcff */
[----:B------:R-:W-:Y:S02]  /*4a40*/  LOP3.LUT R17, R17, 0x1a, RZ, 0xfc, !PT ;  /* 0x0000001a11117812 */ /* 0x000fe400078efcff */
[----:B------:R0:W-:Y:S01]  /*4a50*/  STL [R1+0x644], R5 ;  /* 0x0006440501007387 */ /* 0x0001e20000100800 */
[----:B-1----:R-:W-:Y:S01]  /*4a60*/  IMAD R6, R12, R2, RZ ;  /* 0x000000020c067224 */ /* 0x002fe200078e02ff */
[----:B------:R-:W-:-:S04]  /*4a70*/  LOP3.LUT R12, R14, 0x18, RZ, 0xfc, !PT ;  /* 0x000000180e0c7812 */ /* 0x000fc800078efcff */
[----:B------:R1:W-:Y:S01]  /*4a80*/  STL [R1+0x640], R6 ;  /* 0x0006400601007387 */ /* 0x0003e20000100800 */
[----:B0-----:R-:W-:Y:S01]  /*4a90*/  IMAD R5, R11, R2, RZ ;  /* 0x000000020b057224 */ /* 0x001fe200078e02ff */
[----:B------:R-:W-:-:S04]  /*4aa0*/  LOP3.LUT R14, R14, 0x16, RZ, 0xfc, !PT ;  /* 0x000000160e0e7812 */ /* 0x000fc800078efcff */
[----:B------:R0:W-:Y:S01]  /*4ab0*/  STL [R1+0x63c], R5 ;  /* 0x00063c0501007387 */ /* 0x0001e20000100800 */
[----:B-1----:R-:W-:Y:S01]  /*4ac0*/  IMAD R6, R17, R2, RZ ;  /* 0x0000000211067224 */ /* 0x002fe200078e02ff */
[----:B------:R-:W-:-:S04]  /*4ad0*/  SHF.R.U32.HI R17, RZ, 0x8, R13 ;  /* 0x00000008ff117819 */ /* 0x000fc8000001160d */
[----:B------:R-:W-:Y:S01]  /*4ae0*/  SGXT.U32 R17, R17, 0x1 ;  /* 0x000000011111781a */ /* 0x000fe20000000000 */
[----:B0-----:R-:W-:Y:S01]  /*4af0*/  IMAD R5, R12, R2, RZ ;  /* 0x000000020c057224 */ /* 0x001fe200078e02ff */
[----:B------:R-:W-:Y:S01]  /*4b00*/  STL [R1+0x638], R6 ;  /* 0x0006380601007387 */ /* 0x000fe20000100800 */
[----:B------:R-:W-:-:S03]  /*4b10*/  SHF.R.U32.HI R12, RZ, 0x8, R13 ;  /* 0x00000008ff0c7819 */ /* 0x000fc6000001160d */
[----:B------:R0:W-:Y:S01]  /*4b20*/  STL [R1+0x634], R5 ;  /* 0x0006340501007387 */ /* 0x0001e20000100800 */
[----:B------:R-:W-:Y:S02]  /*4b30*/  SGXT.U32 R12, R12, 0x1 ;  /* 0x000000010c0c781a */ /* 0x000fe40000000000 */
[----:B------:R-:W-:Y:S01]  /*4b40*/  LOP3.LUT R4, R13, 0x3f, RZ, 0xc0, !PT ;  /* 0x0000003f0d047812 */ /* 0x000fe200078ec0ff */
[-C--:B0-----:R-:W-:Y:S01]  /*4b50*/  IMAD R5, R14, R2.reuse, RZ ;  /* 0x000000020e057224 */ /* 0x081fe200078e02ff */
[C---:B------:R-:W-:Y:S02]  /*4b60*/  LOP3.LUT R14, R17.reuse, 0x14, RZ, 0xfc, !PT ;  /* 0x00000014110e7812 */ /* 0x040fe400078efcff */
[----:B------:R-:W-:Y:S02]  /*4b70*/  LOP3.LUT R17, R17, 0x12, RZ, 0xfc, !PT ;  /* 0x0000001211117812 */ /* 0x000fe400078efcff */
[----:B------:R0:W-:Y:S01]  /*4b80*/  STL [R1+0x630], R5 ;  /* 0x0006300501007387 */ /* 0x0001e20000100800 */
[----:B------:R-:W-:Y:S01]  /*4b90*/  SHF.R.U32.HI R13, RZ, 0x8, R13 ;  /* 0x00000008ff0d7819 */ /* 0x000fe2000001160d */
[----:B------:R-:W-:Y:S01]  /*4ba0*/  IMAD R6, R14, R2, RZ ;  /* 0x000000020e067224 */ /* 0x000fe200078e02ff */
[----:B------:R-:W-:-:S02]  /*4bb0*/  LOP3.LUT R14, R12, 0x10, RZ, 0xfc, !PT ;  /* 0x000000100c0e7812 */ /* 0x000fc400078efcff */
[----:B------:R-:W-:Y:S01]  /*4bc0*/  SGXT.U32 R13, R13, 0x1 ;  /* 0x000000010d0d781a */ /* 0x000fe20000000000 */
[----:B0-----:R-:W-:Y:S01]  /*4bd0*/  IMAD R5, R17, R2, RZ ;  /* 0x0000000211057224 */ /* 0x001fe200078e02ff */
[C---:B------:R-:W-:Y:S01]  /*4be0*/  LOP3.LUT R17, R12.reuse, 0xe, RZ, 0xfc, !PT ;  /* 0x0000000e0c117812 */ /* 0x040fe200078efcff */
[----:B------:R0:W-:Y:S01]  /*4bf0*/  STL [R1+0x62c], R6 ;  /* 0x00062c0601007387 */ /* 0x0001e20000100800 */
[----:B------:R-:W-:-:S03]  /*4c00*/  LOP3.LUT R12, R12, 0xc, RZ, 0xfc, !PT ;  /* 0x0000000c0c0c7812 */ /* 0x000fc600078efcff */
[----:B------:R1:W-:Y:S01]  /*4c10*/  STL [R1+0x628], R5 ;  /* 0x0006280501007387 */ /* 0x0003e20000100800 */
[-C--:B0-----:R-:W-:Y:S01]  /*4c20*/  IMAD R6, R14, R2.reuse, RZ ;  /* 0x000000020e067224 */ /* 0x081fe200078e02ff */
[----:B------:R-:W-:Y:S01]  /*4c30*/  LOP3.LUT R14, R13, 0xa, RZ, 0xfc, !PT ;  /* 0x0000000a0d0e7812 */ /* 0x000fe200078efcff */
[----:B-1----:R-:W-:-:S03]  /*4c40*/  IMAD R5, R17, R2, RZ ;  /* 0x0000000211057224 */ /* 0x002fc600078e02ff */
[----:B------:R0:W-:Y:S04]  /*4c50*/  STL [R1+0x624], R6 ;  /* 0x0006240601007387 */ /* 0x0001e80000100800 */
[----:B------:R1:W-:Y:S01]  /*4c60*/  STL [R1+0x620], R5 ;  /* 0x0006200501007387 */ /* 0x0003e20000100800 */
[-C--:B0-----:R-:W-:Y:S01]  /*4c70*/  IMAD R6, R12, R2.reuse, RZ ;  /* 0x000000020c067224 */ /* 0x081fe200078e02ff */
[----:B------:R-:W-:Y:S02]  /*4c80*/  LOP3.LUT R12, R13, 0x8, RZ, 0xfc, !PT ;  /* 0x000000080d0c7812 */ /* 0x000fe400078efcff */
[C---:B------:R-:W-:Y:S01]  /*4c90*/  LOP3.LUT R13, R15.reuse, 0x6, RZ, 0xfc, !PT ;  /* 0x000000060f0d7812 */ /* 0x040fe200078efcff */
[----:B-1----:R-:W-:Y:S01]  /*4ca0*/  IMAD R5, R14, R2, RZ ;  /* 0x000000020e057224 */ /* 0x002fe200078e02ff */
[C---:B------:R-:W-:Y:S01]  /*4cb0*/  LOP3.LUT R14, R15.reuse, 0x4, RZ, 0xfc, !PT ;  /* 0x000000040f0e7812 */ /* 0x040fe200078efcff */
[----:B------:R0:W-:Y:S01]  /*4cc0*/  STL [R1+0x61c], R6 ;  /* 0x00061c0601007387 */ /* 0x0001e20000100800 */
[----:B------:R-:W-:-:S03]  /*4cd0*/  LOP3.LUT R15, R15, 0x2, RZ, 0xfc, !PT ;  /* 0x000000020f0f7812 */ /* 0x000fc600078efcff */
[----:B------:R1:W-:Y:S01]  /*4ce0*/  STL [R1+0x618], R5 ;  /* 0x0006180501007387 */ /* 0x0003e20000100800 */
[-C--:B0-----:R-:W-:Y:S02]  /*4cf0*/  IMAD R6, R13, R2.reuse, RZ ;  /* 0x000000020d067224 */ /* 0x081fe400078e02ff */
[-C--:B-1----:R-:W-:Y:S02]  /*4d00*/  IMAD R5, R12, R2.reuse, RZ ;  /* 0x000000020c057224 */ /* 0x082fe400078e02ff */
[-C--:B------:R-:W-:Y:S02]  /*4d10*/  IMAD R5, R14, R2.reuse, RZ ;  /* 0x000000020e057224 */ /* 0x080fe400078e02ff */
[----:B------:R-:W-:Y:S01]  /*4d20*/  IMAD R2, R15, R2, RZ ;  /* 0x000000020f027224 */ /* 0x000fe200078e02ff */
[----:B------:R-:W-:Y:S04]  /*4d30*/  STL [R1+0x610], R6 ;  /* 0x0006100601007387 */ /* 0x000fe80000100800 */
[----:B------:R-:W-:Y:S04]  /*4d40*/  STL [R1+0x60c], R5 ;  /* 0x00060c0501007387 */ /* 0x000fe80000100800 */
[----:B------:R0:W-:Y:S04]  /*4d50*/  STL [R1+0x5ec], R2 ;  /* 0x0005ec0201007387 */ /* 0x0001e80000100800 */
[----:B------:R1:W-:Y:S04]  /*4d60*/  STL [R1+0x4], RZ ;  /* 0x000004ff01007387 */ /* 0x0003e80000100800 */
[----:B------:R1:W-:Y:S04]  /*4d70*/  STL [R1+0x8], RZ ;  /* 0x000008ff01007387 */ /* 0x0003e80000100800 */
[----:B------:R1:W-:Y:S01]  /*4d80*/  STL [R1+0xc], RZ ;  /* 0x00000cff01007387 */ /* 0x0003e20000100800 */
[----:B0-----:R-:W-:Y:S01]  /*4d90*/  IMAD R2, R4, UR11, RZ ;  /* 0x0000000b04027c24 */ /* 0x001fe2000f8e02ff */
[----:B------:R-:W-:Y:S01]  /*4da0*/  USHF.R.S32.HI UR6, URZ, 0x1f, UR4 ;  /* 0x0000001fff067899 */ /* 0x000fe20008011404 */
[----:B------:R-:W-:-:S03]  /*4db0*/  LOP3.LUT R4, R3, 0x20, RZ, 0x3c, !PT ;  /* 0x0000002003047812 */ /* 0x000fc600078e3cff */
[----:B------:R-:W-:Y:S01]  /*4dc0*/  SHF.R.S32.HI R5, RZ, 0x1f, R2 ;  /* 0x0000001fff057819 */ /* 0x000fe20000011402 */
[----:B------:R-:W-:Y:S01]  /*4dd0*/  ULEA.HI UR6, UR6, UR4, URZ, 0x6 ;  /* 0x0000000406067291 */ /* 0x000fe2000f8f30ff */
[C---:B------:R-:W-:Y:S01]  /*4de0*/  LOP3.LUT R2, R3.reuse, 0x10, RZ, 0x3c, !PT ;  /* 0x0000001003027812 */ /* 0x040fe200078e3cff */
[----:B------:R-:W-:Y:S01]  /*4df0*/  USHF.L.U32 UR4, UR11, 0x6, URZ ;  /* 0x000000060b047899 */ /* 0x000fe200080006ff */
[C---:B------:R-:W-:Y:S02]  /*4e00*/  LOP3.LUT R5, R3.reuse, 0x30, RZ, 0x3c, !PT ;  /* 0x0000003003057812 */ /* 0x040fe400078e3cff */
[C---:B------:R-:W-:Y:S02]  /*4e10*/  LOP3.LUT R2, R3.reuse, 0x40, RZ, 0x3c, !PT ;  /* 0x0000004003027812 */ /* 0x040fe400078e3cff */
[----:B------:R-:W-:Y:S02]  /*4e20*/  CS2R R24, SRZ ;  /* 0x0000000000187805 */ /* 0x000fe4000001ff00 */
[----:B------:R-:W-:-:S02]  /*4e30*/  LOP3.LUT R4, R3, 0x50, RZ, 0x3c, !PT ;  /* 0x0000005003047812 */ /* 0x000fc400078e3cff */
[----:B------:R-:W-:Y:S02]  /*4e40*/  CS2R R26, SRZ ;  /* 0x00000000001a7805 */ /* 0x000fe4000001ff00 */
[C---:B------:R-:W-:Y:S02]  /*4e50*/  LOP3.LUT R5, R3.reuse, 0x60, RZ, 0x3c, !PT ;  /* 0x0000006003057812 */ /* 0x040fe400078e3cff */
[----:B------:R-:W-:Y:S02]  /*4e60*/  LOP3.LUT R2, R3, 0x70, RZ, 0x3c, !PT ;  /* 0x0000007003027812 */ /* 0x000fe400078e3cff */
[C---:B--2---:R-:W-:Y:S02]  /*4e70*/  LOP3.LUT R4, R0.reuse, 0x210, RZ, 0x3c, !PT ;  /* 0x0000021000047812 */ /* 0x044fe400078e3cff */
[C---:B------:R-:W-:Y:S02]  /*4e80*/  LOP3.LUT R3, R0.reuse, 0x40, RZ, 0x3c, !PT ;  /* 0x0000004000037812 */ /* 0x040fe400078e3cff */
[----:B------:R-:W-:Y:S01]  /*4e90*/  LOP3.LUT R2, R0, 0x250, RZ, 0x3c, !PT ;  /* 0x0000025000027812 */ /* 0x000fe200078e3cff */
[----:B------:R-:W-:-:S02]  /*4ea0*/  USHF.R.S32.HI UR6, URZ, 0x6, UR6 ;  /* 0x00000006ff067899 */ /* 0x000fc40008011406 */
[----:B-1----:R-:W-:-:S12]  /*4eb0*/  USHF.R.S32.HI UR10, URZ, 0x1f, UR4 ;  /* 0x0000001fff0a7899 */ /* 0x002fd80008011404 */
.L_x_2:
[----:B------:R-:W0:Y:S01]  /*4ec0*/  S2R R3, SR_TID.X ;  /* 0x0000000000037919 */ /* 0x000e220000002100 */
[----:B------:R-:W-:Y:S01]  /*4ed0*/  STL [R1+0xe78], R18 ;  /* 0x000e781201007387 */ /* 0x000fe20000100800 */
[----:B------:R-:W1:Y:S01]  /*4ee0*/  S2R R7, SR_TID.X ;  /* 0x0000000000077919 */ /* 0x000e620000002100 */
[----:B------:R-:W-:Y:S01]  /*4ef0*/  PRMT R29, RZ, 0x7610, R29 ;  /* 0x00007610ff1d7816 */ /* 0x000fe2000000001d */
[----:B------:R-:W2:Y:S01]  /*4f00*/  LDCU UR12, c[0x0][0x3ac] ;  /* 0x00007580ff0c77ac */ /* 0x000ea20008000800 */
[----:B------:R-:W-:Y:S01]  /*4f10*/  STL [R1+0xe74], R17 ;  /* 0x000e741101007387 */ /* 0x000fe20000100800 */
[----:B------:R-:W-:Y:S01]  /*4f20*/  PRMT R21, RZ, 0x7610, R21 ;  /* 0x00007610ff157816 */ /* 0x000fe20000000015 */
[----:B------:R-:W3:Y:S02]  /*4f30*/  LDCU UR11, c[0x0][0x3ac] ;  /* 0x00007580ff0b77ac */ /* 0x000ee40008000800 */
[----:B------:R-:W-:Y:S04]  /*4f40*/  STL [R1+0xe70], R16 ;  /* 0x000e701001007387 */ /* 0x000fe80000100800 */
[----:B------:R-:W-:Y:S04]  /*4f50*/  STL [R1+0xe6c], R15 ;  /* 0x000e6c0f01007387 */ /* 0x000fe80000100800 */
[----:B------:R-:W-:Y:S04]  /*4f60*/  STL [R1+0xe68], R14 ;  /* 0x000e680e01007387 */ /* 0x000fe80000100800 */
[----:B------:R-:W-:Y:S01]  /*4f70*/  STL [R1+0xe64], R13 ;  /* 0x000e640d01007387 */ /* 0x000fe20000100800 */
[----:B0-----:R-:W-:-:S03]  /*4f80*/  SHF.R.U32.HI R2, RZ, 0x8, R3 ;  /* 0x00000008ff027819 */ /* 0x001fc60000011603 */
[----:B------:R-:W-:Y:S01]  /*4f90*/  STL [R1+0xe60], R12 ;  /* 0x000e600c01007387 */ /* 0x000fe20000100800 */
[----:B------:R-:W-:Y:S02]  /*4fa0*/  SHF.R.U32.HI R4, RZ, 0x8, R3 ;  /* 0x00000008ff047819 */ /* 0x000fe40000011603 */
[----:B------:R-:W0:Y:S01]  /*4fb0*/  LDC R3, c[0x0][0x3a8] ;  /* 0x0000ea00ff037b82 */ /* 0x000e220000000800 */
[----:B------:R-:W-:Y:S04]  /*4fc0*/  STL [R1+0xe5c], R11 ;  /* 0x000e5c0b01007387 */ /* 0x000fe80000100800 */
[----:B------:R-:W-:Y:S01]  /*4fd0*/  STL [R1+0xe58], R8 ;  /* 0x000e580801007387 */ /* 0x000fe20000100800 */
[----:B------:R-:W-:-:S03]  /*4fe0*/  SGXT.U32 R2, R2, 0x1 ;  /* 0x000000010202781a */ /* 0x000fc60000000000 */
[----:B------:R-:W-:Y:S04]  /*4ff0*/  STL [R1+0xe54], R10 ;  /* 0x000e540a01007387 */ /* 0x000fe80000100800 */
[----:B------:R4:W-:Y:S01]  /*5000*/  STL [R1+0xe50], R9 ;  /* 0x000e500901007387 */ /* 0x0009e20000100800 */
[----:B------:R-:W-:-:S03]  /*5010*/  SGXT.U32 R4, R4, 0x1 ;  /* 0x000000010404781a */ /* 0x000fc60000000000 */
[----:B----4-:R-:W4:Y:S01]  /*5020*/  LDL R9, [R1+0x5ec] ;  /* 0x0005ec0001097983 */ /* 0x010f220000100800 */
[----:B0-----:R-:W-:Y:S01]  /*5030*/  IMAD R3, R2, R3, RZ ;  /* 0x0000000302037224 */ /* 0x001fe200078e02ff */
[----:B------:R-:W-:Y:S02]  /*5040*/  LOP3.LUT R11, R4, 0x2, RZ, 0xfc, !PT ;  /* 0x00000002040b7812 */ /* 0x000fe400078efcff */
[----:B-----5:R-:W-:Y:S01]  /*5050*/  STL [R1+0xe04], R0 ;  /* 0x000e040001007387 */ /* 0x020fe20000100800 */
[----:B-1----:R-:W-:Y:S02]  /*5060*/  SHF.R.U32.HI R6, RZ, 0x8, R7 ;  /* 0x00000008ff067819 */ /* 0x002fe40000011607 */
[C---:B------:R-:W-:Y:S01]  /*5070*/  IADD3 R4, P0, PT, R3.reuse, R23, RZ ;  /* 0x0000001703047210 */ /* 0x040fe20007f1e0ff */
[----:B------:R-:W-:Y:S01]  /*5080*/  STL [R1+0xe0c], R0 ;  /* 0x000e0c0001007387 */ /* 0x000fe20000100800 */
[----:B------:R-:W-:Y:S02]  /*5090*/  SGXT.U32 R6, R6, 0x1 ;  /* 0x000000010606781a */ /* 0x000fe40000000000 */
[----:B------:R-:W-:Y:S01]  /*50a0*/  LEA.HI.X.SX32 R5, R3, R22, 0x1, P0 ;  /* 0x0000001603057211 */ /* 0x000fe200000f0eff */
[----:B------:R-:W-:Y:S01]  /*50b0*/  STL [R1+0xe14], R0 ;  /* 0x000e140001007387 */ /* 0x000fe20000100800 */
[----:B------:R-:W-:-:S02]  /*50c0*/  ISETP.GE.AND P1, PT, R6, UR7, PT ;  /* 0x0000000706007c0c */ /* 0x000fc4000bf26270 */
[----:B------:R-:W-:Y:S01]  /*50d0*/  LOP3.LUT R2, R2, 0x4, RZ, 0xfc, !PT ;  /* 0x0000000402027812 */ /* 0x000fe200078efcff */
[----:B------:R-:W-:Y:S01]  /*50e0*/  STL [R1+0xe1c], R0 ;  /* 0x000e1c0001007387 */ /* 0x000fe20000100800 */
[----:B------:R-:W-:Y:S02]  /*50f0*/  ISETP.GE.AND P4, PT, R11, UR7, PT ;  /* 0x000000070b007c0c */ /* 0x000fe4000bf86270 */
[----:B------:R-:W-:Y:S01]  /*5100*/  PRMT R18, RZ, 0x7610, R18 ;  /* 0x00007610ff127816 */ /* 0x000fe20000000012 */
[----:B------:R-:W-:Y:S01]  /*5110*/  STL [R1+0xe24], R0 ;  /* 0x000e240001007387 */ /* 0x000fe20000100800 */
[----:B------:R-:W-:-:S03]  /*5120*/  ISETP.GE.AND P0, PT, R2, UR7, PT ;  /* 0x0000000702007c0c */ /* 0x000fc6000bf06270 */
[----:B------:R-:W-:Y:S04]  /*5130*/  STL [R1+0xe30], R0 ;  /* 0x000e300001007387 */ /* 0x000fe80000100800 */
        /* <DEDUP_REMOVED lines=9> */
[----:B------:R-:W2:Y:S01]  /*51d0*/  LDL R3, [R1+0x60c] ;  /* 0x00060c0001037983 */ /* 0x000ea20000100800 */
[----:B------:R-:W-:-:S03]  /*51e0*/  PRMT R14, RZ, 0x7610, R14 ;  /* 0x00007610ff0e7816 */ /* 0x000fc6000000000e */
[----:B------:R2:W3:Y:S01]  /*51f0*/  @!P1 LDG.E.U8 R18, desc[UR8][R4.64] ;  /* 0x0000000804129981 */ /* 0x0004e2000c1e1100 */
[----:B------:R-:W0:Y:S01]  /*5200*/  S2R R11, SR_TID.X ;  /* 0x00000000000b7919 */ /* 0x000e220000002100 */
[-C--:B----4-:R-:W-:Y:S02]  /*5210*/  IADD3 R2, P2, PT, R9, R23.reuse, RZ ;  /* 0x0000001709027210 */ /* 0x090fe40007f5e0ff */
[----:B--2---:R-:W-:Y:S01]  /*5220*/  IADD3 R4, P1, PT, R3, R23, RZ ;  /* 0x0000001703047210 */ /* 0x004fe20007f3e0ff */
[----:B------:R-:W-:Y:S01]  /*5230*/  IMAD.MOV.U32 R5, RZ, RZ, R3 ;  /* 0x000000ffff057224 */ /* 0x000fe200078e0003 */
[----:B------:R-:W-:-:S05]  /*5240*/  LEA.HI.X.SX32 R3, R9, R22, 0x1, P2 ;  /* 0x0000001609037211 */ /* 0x000fca00010f0eff */
[----:B------:R1:W2:Y:S01]  /*5250*/  @!P4 LDG.E.U8 R14, desc[UR8][R2.64] ;  /* 0x00000008020ec981 */ /* 0x0002a2000c1e1100 */
[----:B------:R-:W4:Y:S01]  /*5260*/  S2R R9, SR_TID.X ;  /* 0x0000000000097919 */ /* 0x000f220000002100 */
[----:B0-----:R-:W-:Y:S02]  /*5270*/  SHF.R.U32.HI R11, RZ, 0x8, R11 ;  /* 0x00000008ff0b7819 */ /* 0x001fe4000001160b */
[----:B---3--:R0:W-:Y:S02]  /*5280*/  STL [R1+0x230], R18 ;  /* 0x0002301201007387 */ /* 0x0081e40000100800 */
[----:B------:R-:W-:Y:S02]  /*5290*/  SGXT.U32 R11, R11, 0x1 ;  /* 0x000000010b0b781a */ /* 0x000fe40000000000 */
[----:B0-----:R-:W3:Y:S02]  /*52a0*/  LDL.LU R18, [R1+0xe78] ;  /* 0x000e780001127983 */ /* 0x001ee40000300800 */
[----:B------:R-:W-:-:S04]  /*52b0*/  LOP3.LUT R11, R11, 0x6, RZ, 0xfc, !PT ;  /* 0x000000060b0b7812 */ /* 0x000fc800078efcff */
[----:B------:R-:W-:Y:S02]  /*52c0*/  ISETP.GE.AND P3, PT, R11, UR7, PT ;  /* 0x000000070b007c0c */ /* 0x000fe4000bf66270 */
[--C-:B----4-:R-:W-:Y:S02]  /*52d0*/  SHF.R.U32.HI R11, RZ, 0x8, R9.reuse ;  /* 0x00000008ff0b7819 */ /* 0x110fe40000011609 */
[----:B------:R-:W-:Y:S02]  /*52e0*/  SHF.R.U32.HI R9, RZ, 0x8, R9 ;  /* 0x00000008ff097819 */ /* 0x000fe40000011609 */
[----:B------:R-:W-:Y:S02]  /*52f0*/  SGXT.U32 R11, R11, 0x1 ;  /* 0x000000010b0b781a */ /* 0x000fe40000000000 */
[----:B------:R-:W-:-:S04]  /*5300*/  SGXT.U32 R9, R9, 0x1 ;  /* 0x000000010909781a */ /* 0x000fc80000000000 */
[----:B-1----:R-:W-:Y:S02]  /*5310*/  LOP3.LUT R3, R9, 0x8, RZ, 0xfc, !PT ;  /* 0x0000000809037812 */ /* 0x002fe400078efcff */
[----:B------:R-:W-:Y:S01]  /*5320*/  LOP3.LUT R9, R11, 0x8, RZ, 0xfc, !PT ;  /* 0x000000080b097812 */ /* 0x000fe200078efcff */
[----:B--2---:R0:W-:Y:S02]  /*5330*/  STL [R1+0x22c], R14 ;  /* 0x00022c0e01007387 */ /* 0x0041e40000100800 */
[----:B0-----:R-:W0:Y:S02]  /*5340*/  LDC R14, c[0x0][0x3a8] ;  /* 0x0000ea00ff0e7b82 */ /* 0x001e240000000800 */
[----:B0-----:R-:W-:Y:S02]  /*5350*/  IMAD R9, R9, R14, RZ ;  /* 0x0000000e09097224 */ /* 0x001fe400078e02ff */
[----:B------:R-:W2:Y:S01]  /*5360*/  LDL R14, [R1+0x610] ;  /* 0x00061000010e7983 */ /* 0x000ea20000100800 */
[----:B------:R-:W-:-:S02]  /*5370*/  LEA.HI.X.SX32 R5, R5, R22, 0x1, P1 ;  /* 0x0000001605057211 */ /* 0x000fc400008f0eff */
[----:B------:R-:W-:Y:S02]  /*5380*/  PRMT R17, RZ, 0x7610, R17 ;  /* 0x00007610ff117816 */ /* 0x000fe40000000011 */
[----:B------:R-:W-:Y:S02]  /*5390*/  ISETP.GE.AND P2, PT, R3, UR7, PT ;  /* 0x0000000703007c0c */ /* 0x000fe4000bf46270 */
[----:B------:R-:W-:Y:S02]  /*53a0*/  PRMT R16, RZ, 0x7610, R16 ;  /* 0x00007610ff107816 */ /* 0x000fe40000000010 */
[----:B------:R-:W4:Y:S01]  /*53b0*/  @!P0 LDG.E.U8 R17, desc[UR8][R4.64] ;  /* 0x0000000804118981 */ /* 0x000f22000c1e1100 */
[----:B--2---:R-:W-:-:S04]  /*53c0*/  IADD3 R2, P1, PT, R14, R23, RZ ;  /* 0x000000170e027210 */ /* 0x004fc80007f3e0ff */
[----:B------:R-:W-:-:S05]  /*53d0*/  LEA.HI.X.SX32 R3, R14, R22, 0x1, P1 ;  /* 0x000000160e037211 */ /* 0x000fca00008f0eff */
[----:B------:R0:W2:Y:S02]  /*53e0*/  @!P3 LDG.E.U8 R16, desc[UR8][R2.64] ;  /* 0x000000080210b981 */ /* 0x0000a4000c1e1100 */
[----:B0-----:R-:W0:Y:S01]  /*53f0*/  S2R R3, SR_TID.X ;  /* 0x0000000000037919 */ /* 0x001e220000002100 */
[----:B------:R-:W-:Y:S02]  /*5400*/  LOP3.LUT R11, R11, 0xa, RZ, 0xfc, !PT ;  /* 0x0000000a0b0b7812 */ /* 0x000fe400078efcff */
[----:B------:R-:W-:Y:S01]  /*5410*/  IADD3 R4, P0, PT, R9, R23, RZ ;  /* 0x0000001709047210 */ /* 0x000fe20007f1e0ff */
[----:B----4-:R1:W-:Y:S01]  /*5420*/  STL [R1+0x228], R17 ;  /* 0x0002281101007387 */ /* 0x0103e20000100800 */
[----:B------:R-:W-:Y:S02]  /*5430*/  ISETP.GE.AND P1, PT, R11, UR7, PT ;  /* 0x000000070b007c0c */ /* 0x000fe4000bf26270 */
[----:B------:R-:W-:Y:S02]  /*5440*/  PRMT R15, RZ, 0x7610, R15 ;  /* 0x00007610ff0f7816 */ /* 0x000fe4000000000f */
[----:B------:R-:W-:Y:S01]  /*5450*/  LEA.HI.X.SX32 R5, R9, R22, 0x1, P0 ;  /* 0x0000001609057211 */ /* 0x000fe200000f0eff */
[----:B-1----:R-:W4:Y:S04]  /*5460*/  LDL.LU R17, [R1+0xe74] ;  /* 0x000e740001117983 */ /* 0x002f280000300800 */
[----:B------:R-:W3:Y:S04]  /*5470*/  LDL R11, [R1+0x620] ;  /* 0x00062000010b7983 */ /* 0x000ee80000100800 */
[----:B------:R-:W3:Y:S04]  /*5480*/  LDL R9, [R1+0x624] ;  /* 0x0006240001097983 */ /* 0x000ee80000100800 */
[----:B------:R-:W3:Y:S01]  /*5490*/  @!P2 LDG.E.U8 R15, desc[UR8][R4.64] ;  /* 0x00000008040fa981 */ /* 0x000ee2000c1e1100 */
[----:B0-----:R-:W-:-:S04]  /*54a0*/  SHF.R.U32.HI R3, RZ, 0x8, R3 ;  /* 0x00000008ff037819 */ /* 0x001fc80000011603 */
[----:B------:R-:W-:-:S04]  /*54b0*/  SGXT.U32 R3, R3, 0x1 ;  /* 0x000000010303781a */ /* 0x000fc80000000000 */
[----:B------:R-:W-:Y:S01]  /*54c0*/  LOP3.LUT R2, R3, 0xc, RZ, 0xfc, !PT ;  /* 0x0000000c03027812 */ /* 0x000fe200078efcff */
[----:B--2---:R0:W-:Y:S04]  /*54d0*/  STL [R1+0x224], R16 ;  /* 0x0002241001007387 */ /* 0x0041e80000100800 */
[----:B0-----:R-:W2:Y:S04]  /*54e0*/  LDL.LU R16, [R1+0xe70] ;  /* 0x000e700001107983 */ /* 0x001ea80000300800 */
[----:B------:R-:W2:Y:S01]  /*54f0*/  LDL R3, [R1+0x618] ;  /* 0x0006180001037983 */ /* 0x000ea20000100800 */
[----:B------:R-:W-:-:S02]  /*5500*/  ISETP.GE.AND P0, PT, R2, UR7, PT ;  /* 0x0000000702007c0c */ /* 0x000fc4000bf06270 */
[----:B--2---:R-:W-:Y:S02]  /*5510*/  IADD3 R2, P4, PT, R3, R23, RZ ;  /* 0x0000001703027210 */ /* 0x004fe40007f9e0ff */
[----:B------:R-:W2:Y:S04]  /*5520*/  LDL R3, [R1+0x618] ;  /* 0x0006180001037983 */ /* 0x000ea80000100800 */
[----:B---3--:R0:W-:Y:S04]  /*5530*/  STL [R1+0x220], R15 ;  /* 0x0002200f01007387 */ /* 0x0081e80000100800 */
[----:B0-----:R-:W3:Y:S04]  /*5540*/  LDL.LU R15, [R1+0xe6c] ;  /* 0x000e6c00010f7983 */ /* 0x001ee80000300800 */
[----:B------:R-:W2:Y:S01]  /*5550*/  LDL R5, [R1+0x61c] ;  /* 0x00061c0001057983 */ /* 0x000ea20000100800 */
[----:B------:R-:W-:-:S02]  /*5560*/  PRMT R13, RZ, 0x7610, R13 ;  /* 0x00007610ff0d7816 */ /* 0x000fc4000000000d */
[----:B--2---:R-:W-:Y:S02]  /*5570*/  IADD3 R4, P3, PT, R5, R23, RZ ;  /* 0x0000001705047210 */ /* 0x004fe40007f7e0ff */
[----:B------:R-:W2:Y:S01]  /*5580*/  LDL R5, [R1+0x61c] ;  /* 0x00061c0001057983 */ /* 0x000ea20000100800 */
[----:B------:R-:W-:Y:S02]  /*5590*/  LEA.HI.X.SX32 R3, R3, R22, 0x1, P4 ;  /* 0x0000001603037211 */ /* 0x000fe400020f0eff */
[----:B------:R-:W-:-:S03]  /*55a0*/  PRMT R26, RZ, 0x7610, R26 ;  /* 0x00007610ff1a7816 */ /* 0x000fc6000000001a */
[----:B------:R0:W3:Y:S02]  /*55b0*/  @!P1 LDG.E.U8 R13, desc[UR8][R2.64] ;  /* 0x00000008020d9981 */ /* 0x0000e4000c1e1100 */
[----:B0-----:R-:W0:Y:S01]  /*55c0*/  S2R R3, SR_TID.X ;  /* 0x0000000000037919 */ /* 0x001e220000002100 */
[----:B------:R-:W1:Y:S01]  /*55d0*/  S2R R14, SR_TID.X ;  /* 0x00000000000e7919 */ /* 0x000e620000002100 */
[----:B0-----:R-:W-:Y:S02]  /*55e0*/  SHF.R.U32.HI R3, RZ, 0x8, R3 ;  /* 0x00000008ff037819 */ /* 0x001fe40000011603 */
[----:B--2---:R-:W-:-:S05]  /*55f0*/  LEA.HI.X.SX32 R5, R5, R22, 0x1, P3 ;  /* 0x0000001605057211 */ /* 0x004fca00018f0eff */
[----:B------:R0:W2:Y:S01]  /*5600*/  @!P0 LDG.E.U8 R26, desc[UR8][R4.64] ;  /* 0x00000008041a8981 */ /* 0x0000a2000c1e1100 */
[----:B------:R-:W-:-:S04]  /*5610*/  SGXT.U32 R3, R3, 0x1 ;  /* 0x000000010303781a */ /* 0x000fc80000000000 */
[----:B------:R-:W-:-:S04]  /*5620*/  LOP3.LUT R3, R3, 0x10, RZ, 0xfc, !PT ;  /* 0x0000001003037812 */ /* 0x000fc800078efcff */
[----:B------:R-:W-:Y:S02]  /*5630*/  ISETP.GE.AND P1, PT, R3, UR7, PT ;  /* 0x0000000703007c0c */ /* 0x000fe4000bf26270 */
[----:B------:R-:W0:Y:S01]  /*5640*/  S2R R3, SR_TID.X ;  /* 0x0000000000037919 */ /* 0x000e220000002100 */
[----:B-1----:R-:W-:-:S04]  /*5650*/  SHF.R.U32.HI R14, RZ, 0x8, R14 ;  /* 0x00000008ff0e7819 */ /* 0x002fc8000001160e */
[----:B------:R-:W-:-:S04]  /*5660*/  SGXT.U32 R14, R14, 0x1 ;  /* 0x000000010e0e781a */ /* 0x000fc80000000000 */
[----:B------:R-:W-:-:S04]  /*5670*/  LOP3.LUT R14, R14, 0xe, RZ, 0xfc, !PT ;  /* 0x0000000e0e0e7812 */ /* 0x000fc800078efcff */
[----:B------:R-:W-:Y:S02]  /*5680*/  ISETP.GE.AND P2, PT, R14, UR7, PT ;  /* 0x000000070e007c0c */ /* 0x000fe4000bf46270 */
[----:B------:R-:W-:Y:S01]  /*5690*/  IADD3 R2, P4, PT, R11, R23, RZ ;  /* 0x000000170b027210 */ /* 0x000fe20007f9e0ff */
[----:B------:R-:W4:Y:S01]  /*56a0*/  LDL.LU R14, [R1+0xe68] ;  /* 0x000e6800010e7983 */ /* 0x000f220000300800 */
[----:B------:R-:W-:-:S03]  /*56b0*/  PRMT R25, RZ, 0x7610, R25 ;  /* 0x00007610ff197816 */ /* 0x000fc60000000019 */
[----:B---3--:R1:W-:Y:S04]  /*56c0*/  STL [R1+0x21c], R13 ;  /* 0x00021c0d01007387 */ /* 0x0083e80000100800 */
[----:B-1----:R-:W3:Y:S01]  /*56d0*/  LDL.LU R13, [R1+0xe64] ;  /* 0x000e6400010d7983 */ /* 0x002ee20000300800 */
[----:B0-----:R-:W-:-:S04]  /*56e0*/  SHF.R.U32.HI R3, RZ, 0x8, R3 ;  /* 0x00000008ff037819 */ /* 0x001fc80000011603 */
[----:B------:R-:W-:-:S04]  /*56f0*/  SGXT.U32 R3, R3, 0x1 ;  /* 0x000000010303781a */ /* 0x000fc80000000000 */
[----:B------:R-:W-:Y:S02]  /*5700*/  LOP3.LUT R5, R3, 0x12, RZ, 0xfc, !PT ;  /* 0x0000001203057812 */ /* 0x000fe400078efcff */
[----:B------:R-:W-:-:S05]  /*5710*/  LEA.HI.X.SX32 R3, R11, R22, 0x1, P4 ;  /* 0x000000160b037211 */ /* 0x000fca00020f0eff */
[----:B------:R0:W3:Y:S04]  /*5720*/  @!P2 LDG.E.U8 R25, desc[UR8][R2.64] ;  /* 0x000000080219a981 */ /* 0x0000e8000c1e1100 */
[----:B--2---:R-:W-:Y:S04]  /*5730*/  STL [R1+0xe40], R26 ;  /* 0x000e401a01007387 */ /* 0x004fe80000100800 */
[----:B------:R-:W2:Y:S01]  /*5740*/  LDL R3, [R1+0x628] ;  /* 0x0006280001037983 */ /* 0x000ea20000100800 */
[----:B------:R-:W1:Y:S01]  /*5750*/  S2R R11, SR_TID.X ;  /* 0x00000000000b7919 */ /* 0x000e620000002100 */
[----:B------:R-:W-:-:S02]  /*5760*/  IADD3 R4, P3, PT, R9, R23, RZ ;  /* 0x0000001709047210 */ /* 0x000fc40007f7e0ff */
[----:B------:R-:W-:Y:S02]  /*5770*/  ISETP.GE.AND P0, PT, R5, UR7, PT ;  /* 0x0000000705007c0c */ /* 0x000fe4000bf06270 */
[----:B------:R-:W-:Y:S02]  /*5780*/  PRMT R12, RZ, 0x7610, R12 ;  /* 0x00007610ff0c7816 */ /* 0x000fe4000000000c */
[----:B------:R-:W-:Y:S02]  /*5790*/  LEA.HI.X.SX32 R5, R9, R22, 0x1, P3 ;  /* 0x0000001609057211 */ /* 0x000fe400018f0eff */
[----:B------:R-:W4:Y:S04]  /*57a0*/  LDL R9, [R1+0x634] ;  /* 0x0006340001097983 */ /* 0x000f280000100800 */
[----:B------:R-:W4:Y:S01]  /*57b0*/  @!P1 LDG.E.U8 R12, desc[UR8][R4.64] ;  /* 0x00000008040c9981 */ /* 0x000f22000c1e1100 */
[----:B-1----:R-:W-:-:S04]  /*57c0*/  SHF.R.U32.HI R11, RZ, 0x8, R11 ;  /* 0x00000008ff0b7819 */ /* 0x002fc8000001160b */
[----:B------:R-:W-:-:S04]  /*57d0*/  SGXT.U32 R11, R11, 0x1 ;  /* 0x000000010b0b781a */ /* 0x000fc80000000000 */
[----:B0-----:R-:W-:-:S04]  /*57e0*/  LOP3.LUT R2, R11, 0x14, RZ, 0xfc, !PT ;  /* 0x000000140b027812 */ /* 0x001fc800078efcff */
[----:B------:R-:W-:Y:S01]  /*57f0*/  ISETP.GE.AND P2, PT, R2, UR7, PT ;  /* 0x0000000702007c0c */ /* 0x000fe2000bf46270 */
[----:B---3--:R-:W-:Y:S01]  /*5800*/  STL [R1+0xe44], R25 ;  /* 0x000e441901007387 */ /* 0x008fe20000100800 */
[----:B--2---:R-:W-:-:S03]  /*5810*/  IADD3 R2, P4, PT, R3, R23, RZ ;  /* 0x0000001703027210 */ /* 0x004fc60007f9e0ff */
[----:B------:R-:W2:Y:S01]  /*5820*/  LDL R3, [R1+0x628] ;  /* 0x0006280001037983 */ /* 0x000ea20000100800 */
[----:B------:R-:W-:-:S03]  /*5830*/  PRMT R8, RZ, 0x7610, R8 ;  /* 0x00007610ff087816 */ /* 0x000fc60000000008 */
[----:B----4-:R0:W-:Y:S04]  /*5840*/  STL [R1+0x210], R12 ;  /* 0x0002100c01007387 */ /* 0x0101e80000100800 */
[----:B0-----:R-:W3:Y:S04]  /*5850*/  LDL.LU R12, [R1+0xe60] ;  /* 0x000e6000010c7983 */ /* 0x001ee80000300800 */
[----:B------:R-:W4:Y:S01]  /*5860*/  LDL R5, [R1+0x62c] ;  /* 0x00062c0001057983 */ /* 0x000f220000100800 */
[----:B------:R-:W0:Y:S01]  /*5870*/  S2R R11, SR_TID.X ;  /* 0x00000000000b7919 */ /* 0x000e220000002100 */
[----:B--2---:R-:W-:-:S05]  /*5880*/  LEA.HI.X.SX32 R3, R3, R22, 0x1, P4 ;  /* 0x0000001603037211 */ /* 0x004fca00020f0eff */
[----:B------:R1:W2:Y:S02]  /*5890*/  @!P0 LDG.E.U8 R8, desc[UR8][R2.64] ;  /* 0x0000000802088981 */ /* 0x0002a4000c1e1100 */
[----:B-1----:R-:W1:Y:S01]  /*58a0*/  S2R R3, SR_TID.X ;  /* 0x0000000000037919 */ /* 0x002e620000002100 */
[----:B0-----:R-:W-:-:S04]  /*58b0*/  SHF.R.U32.HI R11, RZ, 0x8, R11 ;  /* 0x00000008ff0b7819 */ /* 0x001fc8000001160b */
[----:B------:R-:W-:-:S04]  /*58c0*/  SGXT.U32 R11, R11, 0x1 ;  /* 0x000000010b0b781a */ /* 0x000fc80000000000 */
[----:B------:R-:W-:-:S04]  /*58d0*/  LOP3.LUT R11, R11, 0x16, RZ, 0xfc, !PT ;  /* 0x000000160b0b7812 */ /* 0x000fc800078efcff */
[----:B------:R-:W-:Y:S02]  /*58e0*/  ISETP.GE.AND P1, PT, R11, UR7, PT ;  /* 0x000000070b007c0c */ /* 0x000fe4000bf26270 */
[----:B----4-:R-:W-:Y:S02]  /*58f0*/  IADD3 R4, P3, PT, R5, R23, RZ ;  /* 0x0000001705047210 */ /* 0x010fe40007f7e0ff */
[----:B------:R-:W4:Y:S04]  /*5900*/  LDL R5, [R1+0x62c] ;  /* 0x00062c0001057983 */ /* 0x000f280000100800 */
[----:B------:R-:W3:Y:S01]  /*5910*/  LDL.LU R11, [R1+0xe5c] ;  /* 0x000e5c00010b7983 */ /* 0x000ee20000300800 */
[----:B-1----:R-:W-:-:S04]  /*5920*/  SHF.R.U32.HI R3, RZ, 0x8, R3 ;  /* 0x00000008ff037819 */ /* 0x002fc80000011603 */
[----:B------:R-:W-:-:S04]  /*5930*/  SGXT.U32 R3, R3, 0x1 ;  /* 0x000000010303781a */ /* 0x000fc80000000000 */
[----:B------:R-:W-:Y:S01]  /*5940*/  LOP3.LUT R2, R3, 0x18, RZ, 0xfc, !PT ;  /* 0x0000001803027812 */ /* 0x000fe200078efcff */
[----:B--2---:R0:W-:Y:S04]  /*5950*/  STL [R1+0x20c], R8 ;  /* 0x00020c0801007387 */ /* 0x0041e80000100800 */
[----:B0-----:R-:W2:Y:S04]  /*5960*/  LDL.LU R8, [R1+0xe58] ;  /* 0x000e580001087983 */ /* 0x001ea80000300800 */
[----:B------:R-:W2:Y:S01]  /*5970*/  LDL R3, [R1+0x630] ;  /* 0x0006300001037983 */ /* 0x000ea20000100800 */
[----:B------:R-:W-:-:S02]  /*5980*/  ISETP.GE.AND P0, PT, R2, UR7, PT ;  /* 0x0000000702007c0c */ /* 0x000fc4000bf06270 */
[----:B------:R-:W-:Y:S02]  /*5990*/  PRMT R10, RZ, 0x7610, R10 ;  /* 0x00007610ff0a7816 */ /* 0x000fe4000000000a */
[----:B--2---:R-:W-:Y:S02]  /*59a0*/  IADD3 R2, P4, PT, R3, R23, RZ ;  /* 0x0000001703027210 */ /* 0x004fe40007f9e0ff */
[----:B------:R-:W2:Y:S01]  /*59b0*/  LDL R3, [R1+0x630] ;  /* 0x0006300001037983 */ /* 0x000ea20000100800 */
[----:B----4-:R-:W-:Y:S02]  /*59c0*/  LEA.HI.X.SX32 R5, R5, R22, 0x1, P3 ;  /* 0x0000001605057211 */ /* 0x010fe400018f0eff */
[----:B------:R-:W-:-:S03]  /*59d0*/  PRMT R25, RZ, 0x7610, R25 ;  /* 0x00007610ff197816 */ /* 0x000fc60000000019 */
[----:B------:R0:W4:Y:S02]  /*59e0*/  @!P2 LDG.E.U8 R10, desc[UR8][R4.64] ;  /* 0x00000008040aa981 */ /* 0x000124000c1e1100 */
[----:B0-----:R-:W0:Y:S01]  /*59f0*/  S2R R5, SR_TID.X ;  /* 0x0000000000057919 */ /* 0x001e220000002100 */
[----:B------:R-:W-:Y:S02]  /*5a00*/  IADD3 R4, P3, PT, R9, R23, RZ ;  /* 0x0000001709047210 */ /* 0x000fe40007f7e0ff */
[----:B------:R-:W-:Y:S02]  /*5a10*/  PRMT R26, RZ, 0x7610, R26 ;  /* 0x00007610ff1a7816 */ /* 0x000fe4000000001a */
[----:B0-----:R-:W-:-:S04]  /*5a20*/  SHF.R.U32.HI R5, RZ, 0x8, R5 ;  /* 0x00000008ff057819 */ /* 0x001fc80000011605 */
[----:B------:R-:W-:-:S04]  /*5a30*/  SGXT.U32 R5, R5, 0x1 ;  /* 0x000000010505781a */ /* 0x000fc80000000000 */
[----:B------:R-:W-:-:S04]  /*5a40*/  LOP3.LUT R5, R5, 0x1a, RZ, 0xfc, !PT ;  /* 0x0000001a05057812 */ /* 0x000fc800078efcff */
[----:B------:R-:W-:Y:S02]  /*5a50*/  ISETP.GE.AND P2, PT, R5, UR7, PT ;  /* 0x0000000705007c0c */ /* 0x000fe4000bf46270 */
[----:B------:R-:W-:-:S05]  /*5a60*/  LEA.HI.X.SX32 R5, R9, R22, 0x1, P3 ;  /* 0x0000001609057211 */ /* 0x000fca00018f0eff */
[----:B------:R-:W3:Y:S01]  /*5a70*/  @!P0 LDG.E.U8 R26, desc[UR8][R4.64] ;  /* 0x00000008041a8981 */ /* 0x000ee2000c1e1100 */
[----:B--2---:R-:W-:-:S05]  /*5a80*/  LEA.HI.X.SX32 R3, R3, R22, 0x1, P4 ;  /* 0x0000001603037211 */ /* 0x004fca00020f0eff */
[----:B------:R-:W2:Y:S04]  /*5a90*/  @!P1 LDG.E.U8 R25, desc[UR8][R2.64] ;  /* 0x0000000802199981 */ /* 0x000ea8000c1e1100 */
[----:B----4-:R0:W-:Y:S04]  /*5aa0*/  STL [R1+0x208], R10 ;  /* 0x0002080a01007387 */ /* 0x0101e80000100800 */
[----:B0-----:R-:W4:Y:S04]  /*5ab0*/  LDL.LU R10, [R1+0xe54] ;  /* 0x000e5400010a7983 */ /* 0x001f280000300800 */
[----:B------:R-:W4:Y:S04]  /*5ac0*/  LDL R9, [R1+0x644] ;  /* 0x0006440001097983 */ /* 0x000f280000100800 */
[----:B--2---:R0:W-:Y:S04]  /*5ad0*/  STL [R1+0xe48], R25 ;  /* 0x000e481901007387 */ /* 0x0041e80000100800 */
[----:B------:R-:W2:Y:S04]  /*5ae0*/  LDL R5, [R1+0x63c] ;  /* 0x00063c0001057983 */ /* 0x000ea80000100800 */
[----:B0-----:R-:W4:Y:S04]  /*5af0*/  LDL R25, [R1+0x638] ;  /* 0x0006380001197983 */ /* 0x001f280000100800 */
[----:B---3--:R0:W-:Y:S04]  /*5b00*/  STL [R1+0xe4c], R26 ;  /* 0x000e4c1a01007387 */ /* 0x0081e80000100800 */
[----:B0-----:R-:W3:Y:S01]  /*5b10*/  LDL R26, [R1+0x640] ;  /* 0x00064000011a7983 */ /* 0x001ee20000100800 */
[----:B------:R-:W0:Y:S01]  /*5b20*/  S2R R3, SR_TID.X ;  /* 0x0000000000037919 */ /* 0x000e220000002100 */
[----:B------:R-:W-:-:S02]  /*5b30*/  PRMT R24, RZ, 0x7610, R24 ;  /* 0x00007610ff187816 */ /* 0x000fc40000000018 */
[----:B0-----:R-:W-:-:S04]  /*5b40*/  SHF.R.U32.HI R3, RZ, 0x8, R3 ;  /* 0x00000008ff037819 */ /* 0x001fc80000011603 */
[----:B------:R-:W-:-:S04]  /*5b50*/  SGXT.U32 R3, R3, 0x1 ;  /* 0x000000010303781a */ /* 0x000fc80000000000 */
[----:B------:R-:W-:-:S04]  /*5b60*/  LOP3.LUT R3, R3, 0x1c, RZ, 0xfc, !PT ;  /* 0x0000001c03037812 */ /* 0x000fc800078efcff */
[----:B------:R-:W-:Y:S02]  /*5b70*/  ISETP.GE.AND P1, PT, R3, UR7, PT ;  /* 0x0000000703007c0c */ /* 0x000fe4000bf26270 */
[----:B------:R-:W-:Y:S02]  /*5b80*/  PRMT R28, RZ, 0x7610, R28 ;  /* 0x00007610ff1c7816 */ /* 0x000fe4000000001c */
[-C--:B--2---:R-:W-:Y:S02]  /*5b90*/  IADD3 R4, P3, PT, R5, R23.reuse, RZ ;  /* 0x0000001705047210 */ /* 0x084fe40007f7e0ff */
[----:B------:R-:W2:Y:S01]  /*5ba0*/  LDL R5, [R1+0x63c] ;  /* 0x00063c0001057983 */ /* 0x000ea20000100800 */
[----:B----4-:R-:W-:Y:S01]  /*5bb0*/  IMAD.MOV.U32 R3, RZ, RZ, R25 ;  /* 0x000000ffff037224 */ /* 0x010fe200078e0019 */
[----:B------:R-:W-:Y:S02]  /*5bc0*/  IADD3 R2, P4, PT, R25, R23, RZ ;  /* 0x0000001719027210 */ /* 0x000fe40007f9e0ff */
[----:B------:R-:W0:Y:S02]  /*5bd0*/  S2R R25, SR_TID.X ;  /* 0x0000000000197919 */ /* 0x000e240000002100 */
[----:B------:R-:W-:-:S05]  /*5be0*/  LEA.HI.X.SX32 R3, R3, R22, 0x1, P4 ;  /* 0x0000001603037211 */ /* 0x000fca00020f0eff */
[----:B------:R1:W4:Y:S02]  /*5bf0*/  @!P2 LDG.E.U8 R24, desc[UR8][R2.64] ;  /* 0x000000080218a981 */ /* 0x000324000c1e1100 */
[----:B-1----:R-:W1:Y:S01]  /*5c00*/  S2R R3, SR_TID.X ;  /* 0x0000000000037919 */ /* 0x002e620000002100 */
[----:B0-----:R-:W-:-:S04]  /*5c10*/  SHF.R.U32.HI R25, RZ, 0x8, R25 ;  /* 0x00000008ff197819 */ /* 0x001fc80000011619 */
[----:B------:R-:W-:-:S04]  /*5c20*/  SGXT.U32 R25, R25, 0x1 ;  /* 0x000000011919781a */ /* 0x000fc80000000000 */
[----:B------:R-:W-:-:S04]  /*5c30*/  LOP3.LUT R25, R25, 0x1e, RZ, 0xfc, !PT ;  /* 0x0000001e19197812 */ /* 0x000fc800078efcff */
[----:B------:R-:W-:Y:S02]  /*5c40*/  ISETP.GE.AND P0, PT, R25, UR7, PT ;  /* 0x0000000719007c0c */ /* 0x000fe4000bf06270 */
[----:B-1----:R-:W-:-:S04]  /*5c50*/  SHF.R.U32.HI R3, RZ, 0x8, R3 ;  /* 0x00000008ff037819 */ /* 0x002fc80000011603 */
[----:B------:R-:W-:Y:S02]  /*5c60*/  SGXT.U32 R3, R3, 0x1 ;  /* 0x000000010303781a */ /* 0x000fe40000000000 */
[----:B---3--:R-:W-:Y:S02]  /*5c70*/  IADD3 R2, P4, PT, R26, R23, RZ ;  /* 0x000000171a027210 */ /* 0x008fe40007f9e0ff */
[----:B------:R-:W-:-:S04]  /*5c80*/  LOP3.LUT R3, R3, 0x20, RZ, 0xfc, !PT ;  /* 0x0000002003037812 */ /* 0x000fc800078efcff */
[----:B------:R-:W-:Y:S02]  /*5c90*/  ISETP.GE.AND P2, PT, R3, UR7, PT ;  /* 0x0000000703007c0c */ /* 0x000fe4000bf46270 */
[----:B------:R-:W-:Y:S02]  /*5ca0*/  LEA.HI.X.SX32 R3, R26, R22, 0x1, P4 ;  /* 0x000000161a037211 */ /* 0x000fe400020f0eff */
[----:B------:R-:W-:Y:S01]  /*5cb0*/  PRMT R0, RZ, 0x7610, R0 ;  /* 0x00007610ff007816 */ /* 0x000fe20000000000 */
[----:B------:R-:W3:Y:S04]  /*5cc0*/  LDL R26, [R1+0x650] ;  /* 0x00065000011a7983 */ /* 0x000ee80000100800 */
[----:B------:R0:W3:Y:S02]  /*5cd0*/  @!P0 LDG.E.U8 R28, desc[UR8][R2.64] ;  /* 0x00000008021c8981 */ /* 0x0000e4000c1e1100 */
[----:B0-----:R-:W0:Y:S02]  /*5ce0*/  S2R R3, SR_TID.X ;  /* 0x0000000000037919 */ /* 0x001e240000002100 */
[----:B0-----:R-:W-:-:S04]  /*5cf0*/  SHF.R.U32.HI R3, RZ, 0x8, R3 ;  /* 0x00000008ff037819 */ /* 0x001fc80000011603 */
[----:B------:R-:W-:-:S04]  /*5d00*/  SGXT.U32 R3, R3, 0x1 ;  /* 0x000000010303781a */ /* 0x000fc80000000000 */
[----:B------:R-:W-:Y:S02]  /*5d10*/  LOP3.LUT R2, R3, 0x24, RZ, 0xfc, !PT ;  /* 0x0000002403027812 */ /* 0x000fe400078efcff */
[----:B------:R-:W3:Y:S01]  /*5d20*/  LDL R3, [R1+0x648] ;  /* 0x0006480001037983 */ /* 0x000ee20000100800 */
[----:B------:R-:W-:Y:S02]  /*5d30*/  PRMT R27, RZ, 0x7610, R27 ;  /* 0x00007610ff1b7816 */ /* 0x000fe4000000001b */
[----:B--2---:R-:W-:-:S05]  /*5d40*/  LEA.HI.X.SX32 R5, R5, R22, 0x1, P3 ;  /* 0x0000001605057211 */ /* 0x004fca00018f0eff */
[----:B------:R0:W2:Y:S02]  /*5d50*/  @!P1 LDG.E.U8 R0, desc[UR8][R4.64] ;  /* 0x0000000804009981 */ /* 0x0000a4000c1e1100 */
[----:B0-----:R-:W-:-:S04]  /*5d60*/  IADD3 R4, P3, PT, R9, R23, RZ ;  /* 0x0000001709047210 */ /* 0x001fc80007f7e0ff */
[----:B------:R-:W-:-:S05]  /*5d70*/  LEA.HI.X.SX32 R5, R9, R22, 0x1, P3 ;  /* 0x0000001609057211 */ /* 0x000fca00018f0eff */
[----:B------:R0:W2:Y:S04]  /*5d80*/  @!P2 LDG.E.U8 R27, desc[UR8][R4.64] ;  /* 0x00000008041ba981 */ /* 0x0000a8000c1e1100 */
[----:B------:R-:W0:Y:S01]  /*5d90*/  LDL R5, [R1+0x64c] ;  /* 0x00064c0001057983 */ /* 0x000e220000100800 */
[----:B------:R-:W-:Y:S02]  /*5da0*/  ISETP.GE.AND P0, PT, R2, UR7, PT ;  /* 0x0000000702007c0c */ /* 0x000fe4000bf06270 */
[-C--:B---3--:R-:W-:Y:S02]  /*5db0*/  IADD3 R2, P4, PT, R3, R23.reuse, RZ ;  /* 0x0000001703027210 */ /* 0x088fe40007f9e0ff */
[----:B------:R-:W3:Y:S01]  /*5dc0*/  LDL R3, [R1+0x648] ;  /* 0x0006480001037983 */ /* 0x000ee20000100800 */
[----:B------:R-:W1:Y:S01]  /*5dd0*/  S2R R25, SR_TID.X ;  /* 0x0000000000197919 */ /* 0x000e620000002100 */
[----:B0-----:R-:W-:-:S02]  /*5de0*/  IADD3 R4, P3, PT, R5, R23, RZ ;  /* 0x0000001705047210 */ /* 0x001fc40007f7e0ff */
[----:B------:R-:W2:Y:S01]  /*5df0*/  LDL R5, [R1+0x64c] ;  /* 0x00064c0001057983 */ /* 0x000ea20000100800 */
[----:B-1----:R-:W-:-:S04]  /*5e00*/  SHF.R.U32.HI R25, RZ, 0x8, R25 ;  /* 0x00000008ff197819 */ /* 0x002fc80000011619 */
[----:B------:R-:W-:-:S04]  /*5e10*/  SGXT.U32 R25, R25, 0x1 ;  /* 0x000000011919781a */ /* 0x000fc80000000000 */
[----:B------:R-:W-:-:S04]  /*5e20*/  LOP3.LUT R25, R25, 0x22, RZ, 0xfc, !PT ;  /* 0x0000002219197812 */ /* 0x000fc800078efcff */
[----:B------:R-:W-:Y:S01]  /*5e30*/  ISETP.GE.AND P1, PT, R25, UR7, PT ;  /* 0x0000000719007c0c */ /* 0x000fe2000bf26270 */
[----:B------:R-:W0:Y:S01]  /*5e40*/  S2R R9, SR_TID.X ;  /* 0x0000000000097919 */ /* 0x000e220000002100 */
[----:B------:R-:W-:Y:S01]  /*5e50*/  PRMT R20, RZ, 0x7610, R20 ;  /* 0x00007610ff147816 */ /* 0x000fe20000000014 */
[----:B------:R-:W4:Y:S01]  /*5e60*/  LDL R25, [R1+0x654] ;  /* 0x0006540001197983 */ /* 0x000f220000100800 */
[----:B---3--:R-:W-:-:S09]  /*5e70*/  LEA.HI.X.SX32 R3, R3, R22, 0x1, P4 ;  /* 0x0000001603037211 */ /* 0x008fd200020f0eff */
[----:B------:R1:W3:Y:S02]  /*5e80*/  @!P1 LDG.E.U8 R29, desc[UR8][R2.64] ;  /* 0x00000008021d9981 */ /* 0x0002e4000c1e1100 */
[----:B-1----:R-:W1:Y:S02]  /*5e90*/  S2R R3, SR_TID.X ;  /* 0x0000000000037919 */ /* 0x002e640000002100 */
[----:B-1----:R-:W-:-:S04]  /*5ea0*/  SHF.R.U32.HI R3, RZ, 0x8, R3 ;  /* 0x00000008ff037819 */ /* 0x002fc80000011603 */
[----:B------:R-:W-:-:S04]  /*5eb0*/  SGXT.U32 R3, R3, 0x1 ;  /* 0x000000010303781a */ /* 0x000fc80000000000 */
[----:B------:R-:W-:-:S04]  /*5ec0*/  LOP3.LUT R3, R3, 0x28, RZ, 0xfc, !PT ;  /* 0x0000002803037812 */ /* 0x000fc800078efcff */
[----:B------:R-:W-:Y:S02]  /*5ed0*/  ISETP.GE.AND P1, PT, R3, UR7, PT ;  /* 0x0000000703007c0c */ /* 0x000fe4000bf26270 */
[----:B------:R-:W1:Y:S01]  /*5ee0*/  S2R R3, SR_TID.X ;  /* 0x0000000000037919 */ /* 0x000e620000002100 */
[----:B0-----:R-:W-:-:S04]  /*5ef0*/  SHF.R.U32.HI R9, RZ, 0x8, R9 ;  /* 0x00000008ff097819 */ /* 0x001fc80000011609 */
[----:B------:R-:W-:-:S04]  /*5f00*/  SGXT.U32 R9, R9, 0x1 ;  /* 0x000000010909781a */ /* 0x000fc80000000000 */
[----:B------:R-:W-:-:S04]  /*5f10*/  LOP3.LUT R9, R9, 0x26, RZ, 0xfc, !PT ;  /* 0x0000002609097812 */ /* 0x000fc800078efcff */
[----:B------:R-:W-:Y:S02]  /*5f20*/  ISETP.GE.AND P2, PT, R9, UR7, PT ;  /* 0x0000000709007c0c */ /* 0x000fe4000bf46270 */
[----:B------:R-:W-:Y:S01]  /*5f30*/  IADD3 R2, P4, PT, R26, R23, RZ ;  /* 0x000000171a027210 */ /* 0x000fe20007f9e0ff */
[----:B------:R-:W3:Y:S01]  /*5f40*/  LDL.LU R9, [R1+0xe50] ;  /* 0x000e500001097983 */ /* 0x000ee20000300800 */
[----:B-1----:R-:W-:-:S04]  /*5f50*/  SHF.R.U32.HI R3, RZ, 0x8, R3 ;  /* 0x00000008ff037819 */ /* 0x002fc80000011603 */
[----:B------:R-:W-:Y:S02]  /*5f60*/  SGXT.U32 R3, R3, 0x1 ;  /* 0x000000010303781a */ /* 0x000fe40000000000 */
[----:B--2---:R-:W-:-:S05]  /*5f70*/  LEA.HI.X.SX32 R5, R5, R22, 0x1, P3 ;  /* 0x0000001605057211 */ /* 0x004fca00018f0eff */
[----:B------:R0:W2:Y:S02]  /*5f80*/  @!P0 LDG.E.U8 R21, desc[UR8][R4.64] ;  /* 0x0000000804158981 */ /* 0x0000a4000c1e1100 */
[----:B0-----:R-:W-:Y:S02]  /*5f90*/  LOP3.LUT R5, R3, 0x2a, RZ, 0xfc, !PT ;  /* 0x0000002a03057812 */ /* 0x001fe400078efcff */
[----:B------:R-:W-:-:S05]  /*5fa0*/  LEA.HI.X.SX32 R3, R26, R22, 0x1, P4 ;  /* 0x000000161a037211 */ /* 0x000fca00020f0eff */
[----:B------:R0:W2:Y:S04]  /*5fb0*/  @!P2 LDG.E.U8 R20, desc[UR8][R2.64] ;  /* 0x000000080214a981 */ /* 0x0000a8000c1e1100 */
[----:B------:R-:W2:Y:S01]  /*5fc0*/  LDL R3, [R1+0x658] ;  /* 0x0006580001037983 */ /* 0x000ea20000100800 */
[----:B------:R-:W1:Y:S02]  /*5fd0*/  S2R R26, SR_TID.X ;  /* 0x00000000001a7919 */ /* 0x000e640000002100 */
[----:B-1----:R-:W-:-:S04]  /*5fe0*/  SHF.R.U32.HI R26, RZ, 0x8, R26 ;  /* 0x00000008ff1a7819 */ /* 0x002fc8000001161a */
[----:B------:R-:W-:-:S04]  /*5ff0*/  SGXT.U32 R26, R26, 0x1 ;  /* 0x000000011a1a781a */ /* 0x000fc80000000000 */
[----:B0-----:R-:W-:-:S04]  /*6000*/  LOP3.LUT R2, R26, 0x2c, RZ, 0xfc, !PT ;  /* 0x0000002c1a027812 */ /* 0x001fc800078efcff */
[----:B------:R-:W-:Y:S02]  /*6010*/  ISETP.GE.AND P2, PT, R2, UR7, PT ;  /* 0x0000000702007c0c */ /* 0x000fe4000bf46270 */
[----:B--2---:R-:W-:Y:S02]  /*6020*/  IADD3 R2, P4, PT, R3, R23, RZ ;  /* 0x0000001703027210 */ /* 0x004fe40007f9e0ff */
[----:B------:R-:W2:Y:S01]  /*6030*/  LDL R3, [R1+0x658] ;  /* 0x0006580001037983 */ /* 0x000ea20000100800 */
[----:B------:R-:W-:Y:S02]  /*6040*/  ISETP.GE.AND P0, PT, R5, UR7, PT ;  /* 0x0000000705007c0c */ /* 0x000fe4000bf06270 */
[----:B------:R-:W-:Y:S02]  /*6050*/  PRMT R18, RZ, 0x7610, R18 ;  /* 0x00007610ff127816 */ /* 0x000fe40000000012 */
[----:B--2---:R-:W-:-:S09]  /*6060*/  LEA.HI.X.SX32 R3, R3, R22, 0x1, P4 ;  /* 0x0000001603037211 */ /* 0x004fd200020f0eff */
[----:B------:R0:W2:Y:S02]  /*6070*/  @!P0 LDG.E.U8 R18, desc[UR8][R2.64] ;  /* 0x0000000802128981 */ /* 0x0000a4000c1e1100 */
[----:B0-----:R-:W0:Y:S02]  /*6080*/  S2R R3, SR_TID.X ;  /* 0x0000000000037919 */ /* 0x001e240000002100 */
[----:B0-----:R-:W-:-:S04]  /*6090*/  SHF.R.U32.HI R3, RZ, 0x8, R3 ;  /* 0x00000008ff037819 */ /* 0x001fc80000011603 */
[----:B------:R-:W-:-:S04]  /*60a0*/  SGXT.U32 R3, R3, 0x1 ;  /* 0x000000010303781a */ /* 0x000fc80000000000 */
[----:B------:R-:W-:Y:S02]  /*60b0*/  LOP3.LUT R2, R3, 0x32, RZ, 0xfc, !PT ;  /* 0x0000003203027812 */ /* 0x000fe400078efcff */
[----:B------:R-:W2:Y:S02]  /*60c0*/  LDL R3, [R1+0x664] ;  /* 0x0006640001037983 */ /* 0x000ea40000100800 */
[----:B------:R-:W-:Y:S01]  /*60d0*/  ISETP.GE.AND P0, PT, R2, UR7, PT ;  /* 0x0000000702007c0c */ /* 0x000fe2000bf06270 */
[----:B------:R-:W0:Y:S01]  /*60e0*/  S2R R26, SR_TID.X ;  /* 0x00000000001a7919 */ /* 0x000e220000002100 */
[C---:B----4-:R-:W-:Y:S02]  /*60f0*/  IADD3 R4, P3, PT, R25.reuse, R23, RZ ;  /* 0x0000001719047210 */ /* 0x050fe40007f7e0ff */
[----:B------:R-:W-:Y:S02]  /*6100*/  PRMT R19, RZ, 0x7610, R19 ;  /* 0x00007610ff137816 */ /* 0x000fe40000000013 */
[----:B------:R-:W-:-:S02]  /*6110*/  LEA.HI.X.SX32 R5, R25, R22, 0x1, P3 ;  /* 0x0000001619057211 */ /* 0x000fc400018f0eff */
[----:B------:R-:W-:Y:S01]  /*6120*/  PRMT R16, RZ, 0x7610, R16 ;  /* 0x00007610ff107816 */ /* 0x000fe20000000010 */
[----:B------:R-:W4:Y:S04]  /*6130*/  LDL R25, [R1+0x668] ;  /* 0x0006680001197983 */ /* 0x000f280000100800 */
[----:B------:R-:W3:Y:S04]  /*6140*/  @!P1 LDG.E.U8 R19, desc[UR8][R4.64] ;  /* 0x0000000804139981 */ /* 0x000ee8000c1e1100 */
[----:B------:R-:W3:Y:S01]  /*6150*/  LDL R5, [R1+0x65c] ;  /* 0x00065c0001057983 */ /* 0x000ee20000100800 */
[----:B--2---:R-:W-:-:S03]  /*6160*/  IADD3 R2, P4, PT, R3, R23, RZ ;  /* 0x0000001703027210 */ /* 0x004fc60007f9e0ff */
[----:B------:R-:W2:Y:S01]  /*6170*/  LDL R3, [R1+0x664] ;  /* 0x0006640001037983 */ /* 0x000ea20000100800 */
[----:B0-----:R-:W-:-:S04]  /*6180*/  SHF.R.U32.HI R26, RZ, 0x8, R26 ;  /* 0x00000008ff1a7819 */ /* 0x001fc8000001161a */
[----:B------:R-:W-:-:S04]  /*6190*/  SGXT.U32 R26, R26, 0x1 ;  /* 0x000000011a1a781a */ /* 0x000fc80000000000 */
[----:B------:R-:W-:-:S04]  /*61a0*/  LOP3.LUT R26, R26, 0x30, RZ, 0xfc, !PT ;  /* 0x000000301a1a7812 */ /* 0x000fc800078efcff */
[----:B------:R-:W-:Y:S02]  /*61b0*/  ISETP.GE.AND P1, PT, R26, UR7, PT ;  /* 0x000000071a007c0c */ /* 0x000fe4000bf26270 */
[----:B------:R-:W-:Y:S01]  /*61c0*/  PRMT R17, RZ, 0x7610, R17 ;  /* 0x00007610ff117816 */ /* 0x000fe20000000011 */
[----:B------:R-:W3:Y:S01]  /*61d0*/  LDL R26, [R1+0x670] ;  /* 0x00067000011a7983 */ /* 0x000ee20000100800 */
[----:B--2---:R-:W-:-:S09]  /*61e0*/  LEA.HI.X.SX32 R3, R3, R22, 0x1, P4 ;  /* 0x0000001603037211 */ /* 0x004fd200020f0eff */
[----:B------:R0:W2:Y:S02]  /*61f0*/  @!P1 LDG.E.U8 R16, desc[UR8][R2.64] ;  /* 0x0000000802109981 */ /* 0x0000a4000c1e1100 */
[----:B0-----:R-:W0:Y:S02]  /*6200*/  S2R R3, SR_TID.X ;  /* 0x0000000000037919 */ /* 0x001e240000002100 */
[----:B0-----:R-:W-:-:S04]  /*6210*/  SHF.R.U32.HI R3, RZ, 0x8, R3 ;  /* 0x00000008ff037819 */ /* 0x001fc80000011603 */
[----:B------:R-:W-:-:S04]  /*6220*/  SGXT.U32 R3, R3, 0x1 ;  /* 0x000000010303781a */ /* 0x000fc80000000000 */
[----:B------:R-:W-:Y:S02]  /*6230*/  LOP3.LUT R2, R3, 0x36, RZ, 0xfc, !PT ;  /* 0x0000003603027812 */ /* 0x000fe400078efcff */
[----:B------:R-:W2:Y:S01]  /*6240*/  LDL R3, [R1+0x66c] ;  /* 0x00066c0001037983 */ /* 0x000ea20000100800 */
[----:B---3--:R-:W-:-:S03]  /*6250*/  IADD3 R4, P3, PT, R5, R23, RZ ;  /* 0x0000001705047210 */ /* 0x008fc60007f7e0ff */
[----:B------:R-:W3:Y:S01]  /*6260*/  LDL R5, [R1+0x65c] ;  /* 0x00065c0001057983 */ /* 0x000ee20000100800 */
[----:B------:R-:W-:Y:S02]  /*6270*/  ISETP.GE.AND P1, PT, R2, UR7, PT ;  /* 0x0000000702007c0c */ /* 0x000fe4000bf26270 */
[----:B--2---:R-:W-:Y:S02]  /*6280*/  IADD3 R2, P4, PT, R3, R23, RZ ;  /* 0x0000001703027210 */ /* 0x004fe40007f9e0ff */
[----:B------:R-:W2:Y:S01]  /*6290*/  LDL R3, [R1+0x66c] ;  /* 0x00066c0001037983 */ /* 0x000ea20000100800 */
[----:B---3--:R-:W-:-:S05]  /*62a0*/  LEA.HI.X.SX32 R5, R5, R22, 0x1, P3 ;  /* 0x0000001605057211 */ /* 0x008fca00018f0eff */
[----:B------:R0:W3:Y:S02]  /*62b0*/  @!P2 LDG.E.U8 R17, desc[UR8][R4.64] ;  /* 0x000000080411a981 */ /* 0x0000e4000c1e1100 */
[----:B0-----:R-:W0:Y:S01]  /*62c0*/  S2R R5, SR_TID.X ;  /* 0x0000000000057919 */ /* 0x001e220000002100 */
[----:B------:R-:W-:Y:S02]  /*62d0*/  PRMT R14, RZ, 0x7610, R14 ;  /* 0x00007610ff0e7816 */ /* 0x000fe4000000000e */
[----:B0-----:R-:W-:-:S04]  /*62e0*/  SHF.R.U32.HI R5, RZ, 0x8, R5 ;  /* 0x00000008ff057819 */ /* 0x001fc80000011605 */
[----:B------:R-:W-:-:S04]  /*62f0*/  SGXT.U32 R5, R5, 0x1 ;  /* 0x000000010505781a */ /* 0x000fc80000000000 */
[----:B------:R-:W-:-:S04]  /*6300*/  LOP3.LUT R5, R5, 0x34, RZ, 0xfc, !PT ;  /* 0x0000003405057812 */ /* 0x000fc800078efcff */
[----:B------:R-:W-:Y:S02]  /*6310*/  ISETP.GE.AND P2, PT, R5, UR7, PT ;  /* 0x0000000705007c0c */ /* 0x000fe4000bf46270 */
[----:B----4-:R-:W-:-:S04]  /*6320*/  IADD3 R4, P3, PT, R25, R23, RZ ;  /* 0x0000001719047210 */ /* 0x010fc80007f7e0ff */
[-C--:B------:R-:W-:Y:S02]  /*6330*/  LEA.HI.X.SX32 R5, R25, R22.reuse, 0x1, P3 ;  /* 0x0000001619057211 */ /* 0x080fe400018f0eff */
[----:B------:R-:W0:Y:S01]  /*6340*/  S2R R25, SR_TID.X ;  /* 0x0000000000197919 */ /* 0x000e220000002100 */
[----:B--2---:R-:W-:-:S05]  /*6350*/  LEA.HI.X.SX32 R3, R3, R22, 0x1, P4 ;  /* 0x0000001603037211 */ /* 0x004fca00020f0eff */
[----:B------:R-:W2:Y:S04]  /*6360*/  @!P2 LDG.E.U8 R14, desc[UR8][R2.64] ;  /* 0x00000008020ea981 */ /* 0x000ea8000c1e1100 */
[----:B------:R-:W4:Y:S01]  /*6370*/  LDL R3, [R1+0x674] ;  /* 0x0006740001037983 */ /* 0x000f220000100800 */
[----:B0-----:R-:W-:Y:S02]  /*6380*/  SHF.R.U32.HI R25, RZ, 0x8, R25 ;  /* 0x00000008ff197819 */ /* 0x001fe40000011619 */
[----:B------:R-:W-:Y:S02]  /*6390*/  PRMT R15, RZ, 0x7610, R15 ;  /* 0x00007610ff0f7816 */ /* 0x000fe4000000000f */
[----:B------:R-:W-:-:S04]  /*63a0*/  SGXT.U32 R25, R25, 0x1 ;  /* 0x000000011919781a */ /* 0x000fc80000000000 */
[----:B------:R0:W2:Y:S02]  /*63b0*/  @!P0 LDG.E.U8 R15, desc[UR8][R4.64] ;  /* 0x00000008040f8981 */ /* 0x0000a4000c1e1100 */
[----:B0-----:R-:W-:Y:S02]  /*63c0*/  LOP3.LUT R5, R25, 0x38, RZ, 0xfc, !PT ;  /* 0x0000003819057812 */ /* 0x001fe400078efcff */
[----:B------:R-:W0:Y:S01]  /*63d0*/  S2R R25, SR_TID.X ;  /* 0x0000000000197919 */ /* 0x000e220000002100 */
[C---:B------:R-:W-:Y:S01]  /*63e0*/  IADD3 R4, P3, PT, R26.reuse, R23, RZ ;  /* 0x000000171a047210 */ /* 0x040fe20007f7e0ff */
[----:B------:R-:W1:Y:S01]  /*63f0*/  S2R R2, SR_TID.X ;  /* 0x0000000000027919 */ /* 0x000e620000002100 */
[----:B------:R-:W-:Y:S02]  /*6400*/  ISETP.GE.AND P0, PT, R5, UR7, PT ;  /* 0x0000000705007c0c */ /* 0x000fe4000bf06270 */
[----:B------:R-:W-:Y:S02]  /*6410*/  LEA.HI.X.SX32 R5, R26, R22, 0x1, P3 ;  /* 0x000000161a057211 */ /* 0x000fe400018f0eff */
[----:B------:R-:W1:Y:S01]  /*6420*/  LDC R26, c[0x0][0x3a8] ;  /* 0x0000ea00ff1a7b82 */ /* 0x000e620000000800 */
[----:B------:R-:W-:-:S04]  /*6430*/  SHF.R.U32.HI R7, RZ, 0x8, R7 ;  /* 0x00000008ff077819 */ /* 0x000fc80000011607 */
[----:B------:R-:W-:Y:S02]  /*6440*/  SGXT.U32 R7, R7, 0x1 ;  /* 0x000000010707781a */ /* 0x000fe40000000000 */
[----:B0-----:R-:W-:-:S04]  /*6450*/  SHF.R.U32.HI R25, RZ, 0x8, R25 ;  /* 0x00000008ff197819 */ /* 0x001fc80000011619 */
[----:B------:R-:W-:-:S04]  /*6460*/  SGXT.U32 R25, R25, 0x1 ;  /* 0x000000011919781a */ /* 0x000fc80000000000 */
[----:B------:R-:W-:-:S04]  /*6470*/  LOP3.LUT R25, R25, 0x3a, RZ, 0xfc, !PT ;  /* 0x0000003a19197812 */ /* 0x000fc800078efcff */
[----:B------:R-:W-:Y:S02]  /*6480*/  ISETP.GE.AND P2, PT, R25, UR7, PT ;  /* 0x0000000719007c0c */ /* 0x000fe4000bf46270 */
[----:B------:R-:W-:Y:S02]  /*6490*/  LOP3.LUT R25, R7, 0x3a, RZ, 0xfc, !PT ;  /* 0x0000003a07197812 */ /* 0x000fe400078efcff */
[----:B------:R-:W-:Y:S01]  /*64a0*/  PRMT R12, RZ, 0x7610, R12 ;  /* 0x00007610ff0c7816 */ /* 0x000fe2000000000c */
[----:B------:R-:W2:Y:S02]  /*64b0*/  LDL R7, [R1+0x660] ;  /* 0x0006600001077983 */ /* 0x000ea40000100800 */
[----:B-1----:R-:W-:Y:S01]  /*64c0*/  IMAD R25, R25, R26, RZ ;  /* 0x0000001a19197224 */ /* 0x002fe200078e02ff */
[----:B------:R-:W-:Y:S02]  /*64d0*/  SHF.R.U32.HI R26, RZ, 0x8, R2 ;  /* 0x00000008ff1a7819 */ /* 0x000fe40000011602 */
[----:B----4-:R-:W-:-:S02]  /*64e0*/  IADD3 R2, P4, PT, R3, R23, RZ ;  /* 0x0000001703027210 */ /* 0x010fc40007f9e0ff */
[----:B------:R-:W4:Y:S01]  /*64f0*/  LDL R3, [R1+0x674] ;  /* 0x0006740001037983 */ /* 0x000f220000100800 */
[----:B------:R-:W-:Y:S02]  /*6500*/  PRMT R13, RZ, 0x7610, R13 ;  /* 0x00007610ff0d7816 */ /* 0x000fe4000000000d */
[----:B------:R-:W-:-:S04]  /*6510*/  SGXT.U32 R26, R26, 0x1 ;  /* 0x000000011a1a781a */ /* 0x000fc80000000000 */
[----:B------:R-:W-:Y:S01]  /*6520*/  LOP3.LUT R26, R26, 0x3c, RZ, 0xfc, !PT ;  /* 0x0000003c1a1a7812 */ /* 0x000fe200078efcff */
[----:B------:R0:W2:Y:S03]  /*6530*/  @!P1 LDG.E.U8 R13, desc[UR8][R4.64] ;  /* 0x00000008040d9981 */ /* 0x0000a6000c1e1100 */
[----:B------:R-:W-:Y:S02]  /*6540*/  ISETP.GE.AND P1, PT, R26, UR7, PT ;  /* 0x000000071a007c0c */ /* 0x000fe4000bf26270 */
[----:B------:R-:W2:Y:S01]  /*6550*/  LDL.LU R26, [R1+0x230] ;  /* 0x00023000011a7983 */ /* 0x000ea20000300800 */
[----:B0-----:R-:W-:-:S04]  /*6560*/  IADD3 R4, P3, PT, R25, R23, RZ ;  /* 0x0000001719047210 */ /* 0x001fc80007f7e0ff */
[-C--:B------:R-:W-:Y:S02]  /*6570*/  LEA.HI.X.SX32 R5, R25, R22.reuse, 0x1, P3 ;  /* 0x0000001619057211 */ /* 0x080fe400018f0eff */
[----:B------:R-:W2:Y:S01]  /*6580*/  LDL.LU R25, [R1+0x210] ;  /* 0x0002100001197983 */ /* 0x000ea20000300800 */
[----:B----4-:R-:W-:-:S05]  /*6590*/  LEA.HI.X.SX32 R3, R3, R22, 0x1, P4 ;  /* 0x0000001603037211 */ /* 0x010fca00020f0eff */
[----:B------:R0:W4:Y:S02]  /*65a0*/  @!P0 LDG.E.U8 R12, desc[UR8][R2.64] ;  /* 0x00000008020c8981 */ /* 0x000124000c1e1100 */
[----:B0-----:R-:W0:Y:S02]  /*65b0*/  S2R R3, SR_TID.X ;  /* 0x0000000000037919 */ /* 0x001e240000002100 */
[----:B0-----:R-:W-:-:S04]  /*65c0*/  SHF.R.U32.HI R3, RZ, 0x8, R3 ;  /* 0x00000008ff037819 */ /* 0x001fc80000011603 */
[----:B------:R-:W-:-:S04]  /*65d0*/  SGXT.U32 R3, R3, 0x1 ;  /* 0x000000010303781a */ /* 0x000fc80000000000 */
[----:B------:R-:W-:Y:S02]  /*65e0*/  LOP3.LUT R2, R3, 0x2e, RZ, 0xfc, !PT ;  /* 0x0000002e03027812 */ /* 0x000fe400078efcff */
[----:B------:R-:W3:Y:S01]  /*65f0*/  LDL R3, [R1+0x67c] ;  /* 0x00067c0001037983 */ /* 0x000ee20000100800 */
[----:B------:R-:W-:-:S06]  /*6600*/  PRMT R11, RZ, 0x7610, R11 ;  /* 0x00007610ff0b7816 */ /* 0x000fcc000000000b */
[----:B------:R0:W4:Y:S02]  /*6610*/  @!P2 LDG.E.U8 R11, desc[UR8][R4.64] ;  /* 0x00000008040ba981 */ /* 0x000124000c1e1100 */
[----:B0-----:R-:W0:Y:S01]  /*6620*/  S2R R5, SR_TID.X ;  /* 0x0000000000057919 */ /* 0x001e220000002100 */
[----:B--2---:R-:W-:Y:S02]  /*6630*/  IADD3 R4, P2, PT, R7, R23, RZ ;  /* 0x0000001707047210 */ /* 0x004fe40007f5e0ff */
[----:B0-----:R-:W-:-:S04]  /*6640*/  SHF.R.U32.HI R5, RZ, 0x8, R5 ;  /* 0x00000008ff057819 */ /* 0x001fc80000011605 */
[----:B------:R-:W-:-:S04]  /*6650*/  SGXT.U32 R5, R5, 0x1 ;  /* 0x000000010505781a */ /* 0x000fc80000000000 */
[----:B------:R-:W-:-:S04]  /*6660*/  LOP3.LUT R5, R5, 0x3e, RZ, 0xfc, !PT ;  /* 0x0000003e05057812 */ /* 0x000fc800078efcff */
[----:B------:R-:W-:Y:S01]  /*6670*/  ISETP.GE.AND P4, PT, R5, UR7, PT ;  /* 0x0000000705007c0c */ /* 0x000fe2000bf86270 */
[----:B------:R-:W-:Y:S02]  /*6680*/  IMAD.MOV.U32 R5, RZ, RZ, R7 ;  /* 0x000000ffff057224 */ /* 0x000fe400078e0007 */
[----:B------:R-:W0:Y:S01]  /*6690*/  LDC R7, c[0x0][0x3a8] ;  /* 0x0000ea00ff077b82 */ /* 0x000e220000000800 */
[----:B------:R-:W-:Y:S02]  /*66a0*/  ISETP.GE.AND P3, PT, R2, UR7, PT ;  /* 0x0000000702007c0c */ /* 0x000fe4000bf66270 */
[----:B------:R-:W-:-:S05]  /*66b0*/  LOP3.LUT R6, R6, 0x3e, RZ, 0xfc, !PT ;  /* 0x0000003e06067812 */ /* 0x000fca00078efcff */
[----:B0-----:R-:W-:Y:S02]  /*66c0*/  IMAD R6, R6, R7, RZ ;  /* 0x0000000706067224 */ /* 0x001fe400078e02ff */
[----:B------:R-:W2:Y:S01]  /*66d0*/  LDL R7, [R1+0x680] ;  /* 0x0006800001077983 */ /* 0x000ea20000100800 */
[----:B---3--:R-:W-:-:S03]  /*66e0*/  IADD3 R2, P0, PT, R3, R23, RZ ;  /* 0x0000001703027210 */ /* 0x008fc60007f1e0ff */
[----:B------:R-:W3:Y:S01]  /*66f0*/  LDL R3, [R1+0x67c] ;  /* 0x00067c0001037983 */ /* 0x000ee20000100800 */
[----:B------:R-:W-:Y:S02]  /*6700*/  PRMT R9, RZ, 0x7610, R9 ;  /* 0x00007610ff097816 */ /* 0x000fe40000000009 */
[----:B------:R-:W-:Y:S01]  /*6710*/  PRMT R8, RZ, 0x7610, R8 ;  /* 0x00007610ff087816 */ /* 0x000fe20000000008 */
[----:B------:R0:W-:Y:S01]  /*6720*/  STL [R1+0x694], R23 ;  /* 0x0006941701007387 */ /* 0x0001e20000100800 */
[----:B------:R-:W-:Y:S02]  /*6730*/  PRMT R10, RZ, 0x7610, R10 ;  /* 0x00007610ff0a7816 */ /* 0x000fe4000000000a */
[----:B------:R-:W-:-:S05]  /*6740*/  LEA.HI.X.SX32 R5, R5, R22, 0x1, P2 ;  /* 0x0000001605057211 */ /* 0x000fca00010f0eff */
[----:B------:R-:W4:Y:S01]  /*6750*/  @!P3 LDG.E.U8 R10, desc[UR8][R4.64] ;  /* 0x00000008040ab981 */ /* 0x000f22000c1e1100 */
[----:B---3--:R-:W-:Y:S02]  /*6760*/  LEA.HI.X.SX32 R3, R3, R22, 0x1, P0 ;  /* 0x0000001603037211 */ /* 0x008fe400000f0eff */
[----:B------:R-:W-:-:S03]  /*6770*/  IADD3 R6, P0, PT, R6, R23, RZ ;  /* 0x0000001706067210 */ /* 0x000fc60007f1e0ff */
[----:B------:R-:W3:Y:S01]  /*6780*/  @!P1 LDG.E.U8 R8, desc[UR8][R2.64] ;  /* 0x0000000802089981 */ /* 0x000ee2000c1e1100 */
[----:B--2---:R-:W-:-:S05]  /*6790*/  LEA.HI.X.SX32 R7, R7, R22, 0x1, P0 ;  /* 0x0000001607077211 */ /* 0x004fca00000f0eff */
[----:B------:R1:W2:Y:S04]  /*67a0*/  @!P4 LDG.E.U8 R9, desc[UR8][R6.64] ;  /* 0x000000080609c981 */ /* 0x0002a8000c1e1100 */
[----:B------:R-:W2:Y:S04]  /*67b0*/  LDL.LU R2, [R1+0x224] ;  /* 0x0002240001027983 */ /* 0x000ea80000300800 */
[----:B------:R-:W2:Y:S01]  /*67c0*/  LDL.LU R3, [R1+0x220] ;  /* 0x0002200001037983 */ /* 0x000ea20000300800 */
[----:B-1----:R-:W1:Y:S03]  /*67d0*/  S2R R6, SR_TID.X ;  /* 0x0000000000067919 */ /* 0x002e660000002100 */
[----:B0-----:R-:W2:Y:S04]  /*67e0*/  LDL.LU R23, [R1+0x21c] ;  /* 0x00021c0001177983 */ /* 0x001ea80000300800 */
[----:B------:R0:W-:Y:S04]  /*67f0*/  STL [R1+0x690], R22 ;  /* 0x0006901601007387 */ /* 0x0001e80000100800 */
[----:B0-----:R-:W2:Y:S04]  /*6800*/  LDL.LU R22, [R1+0x20c] ;  /* 0x00020c0001167983 */ /* 0x001ea80000300800 */
[----:B------:R-:W2:Y:S04]  /*6810*/  LDL.LU R4, [R1+0x228] ;  /* 0x0002280001047983 */ /* 0x000ea80000300800 */
[----:B------:R-:W2:Y:S01]  /*6820*/  LDL.LU R5, [R1+0x208] ;  /* 0x0002080001057983 */ /* 0x000ea20000300800 */
[----:B------:R-:W-:Y:S01]  /*6830*/  BAR.SYNC.DEFER_BLOCKING 0x0 ;  /* 0x0000000000007b1d */ /* 0x000fe20000010000 */
[----:B-1----:R-:W-:-:S04]  /*6840*/  LOP3.LUT P0, RZ, R6, 0x100, RZ, 0xc0, !PT ;  /* 0x0000010006ff7812 */ /* 0x002fc8000780c0ff */
[----:B------:R-:W-:-:S04]  /*6850*/  SEL R7, RZ, 0x108, !P0 ;  /* 0x00000108ff077807 */ /* 0x000fc80004000000 */
[----:B------:R-:W-:Y:S02]  /*6860*/  LOP3.LUT R7, R7, 0xff, R6, 0x78, !PT ;  /* 0x000000ff07077812 */ /* 0x000fe400078e7806 */
[----:B------:R-:W2:Y:S04]  /*6870*/  LDL.LU R6, [R1+0x22c] ;  /* 0x00022c0001067983 */ /* 0x000ea80000300800 */
[----:B------:R0:W-:Y:S04]  /*6880*/  STS.U8 [R7+UR5], R26 ;  /* 0x0000001a07007988 */ /* 0x0001e80008000005 */
[----:B------:R1:W-:Y:S04]  /*6890*/  STS.U8 [R7+UR5+0x1000], R25 ;  /* 0x0010001907007988 */ /* 0x0003e80008000005 */
[----:B0-----:R-:W3:Y:S04]  /*68a0*/  LDL.LU R26, [R1+0xe4c] ;  /* 0x000e4c00011a7983 */ /* 0x001ee80000300800 */
[----:B-1----:R-:W3:Y:S04]  /*68b0*/  LDL.LU R25, [R1+0xe48] ;  /* 0x000e480001197983 */ /* 0x002ee80000300800 */
[----:B------:R0:W-:Y:S02]  /*68c0*/  STS.U8 [R7+UR5+0x2000], R27 ;  /* 0x0020001b07007988 */ /* 0x0001e40008000005 */
[----:B0-----:R-:W0:Y:S02]  /*68d0*/  S2R R27, SR_TID.X ;  /* 0x00000000001b7919 */ /* 0x001e240000002100 */
[----:B------:R1:W-:Y:S01]  /*68e0*/  STS.U8 [R7+UR5+0x3000], R16 ;  /* 0x0030001007007988 */ /* 0x0003e20008000005 */
[----:B0-----:R-:W-:-:S04]  /*68f0*/  LOP3.LUT P0, RZ, R27, 0x100, RZ, 0xc0, !PT ;  /* 0x000001001bff7812 */ /* 0x001fc8000780c0ff */
[----:B-1----:R-:W-:-:S04]  /*6900*/  SEL R7, RZ, 0x108, !P0 ;  /* 0x00000108ff077807 */ /* 0x002fc80004000000 */
[----:B------:R-:W-:-:S04]  /*6910*/  LOP3.LUT R7, R7, 0xff, R27, 0x78, !PT ;  /* 0x000000ff07077812 */ /* 0x000fc800078e781b */
[----:B------:R-:W-:Y:S02]  /*6920*/  LOP3.LUT R7, R7, 0x10, RZ, 0x3c, !PT ;  /* 0x0000001007077812 */ /* 0x000fe400078e3cff */
[C---:B------:R-:W-:Y:S02]  /*6930*/  LOP3.LUT P1, RZ, R27.reuse, 0x100, RZ, 0xc0, !PT ;  /* 0x000001001bff7812 */ /* 0x040fe4000782c0ff */
[----:B------:R-:W-:Y:S01]  /*6940*/  LOP3.LUT P0, RZ, R27, 0x100, RZ, 0xc0, !PT ;  /* 0x000001001bff7812 */ /* 0x000fe2000780c0ff */
[----:B------:R-:W-:Y:S04]  /*6950*/  STL [R1+0xe08], R16 ;  /* 0x000e081001007387 */ /* 0x000fe80000100800 */
[----:B------:R-:W-:Y:S04]  /*6960*/  STL [R1+0xe18], R16 ;  /* 0x000e181001007387 */ /* 0x000fe80000100800 */
[----:B------:R-:W-:Y:S04]  /*6970*/  STL [R1+0xe20], R16 ;  /* 0x000e201001007387 */ /* 0x000fe80000100800 */
[----:B------:R-:W-:Y:S04]  /*6980*/  STL [R1+0xe2c], R16 ;  /* 0x000e2c1001007387 */ /* 0x000fe80000100800 */
[----:B------:R-:W-:Y:S04]  /*6990*/  STL [R1+0xe10], R29 ;  /* 0x000e101d01007387 */ /* 0x000fe80000100800 */
[----:B--2---:R-:W-:Y:S04]  /*69a0*/  STS.U8 [R7+UR5+0x200], R6 ;  /* 0x0002000607007988 */ /* 0x004fe80008000005 */
[----:B------:R0:W-:Y:S02]  /*69b0*/  STS.U8 [R7+UR5+0x1200], R22 ;  /* 0x0012001607007988 */ /* 0x0001e40008000005 */
[----:B0-----:R-:W-:-:S04]  /*69c0*/  SEL R22, RZ, 0x108, !P1 ;  /* 0x00000108ff167807 */ /* 0x001fc80004800000 */
[----:B------:R-:W-:Y:S01]  /*69d0*/  LOP3.LUT R22, R22, 0xff, R27, 0x78, !PT ;  /* 0x000000ff16167812 */ /* 0x000fe200078e781b */
[----:B------:R-:W-:Y:S03]  /*69e0*/  STS.U8 [R7+UR5+0x2200], R29 ;  /* 0x0022001d07007988 */ /* 0x000fe60008000005 */
[----:B------:R-:W-:Y:S01]  /*69f0*/  LOP3.LUT R22, R22, 0x20, RZ, 0x3c, !PT ;  /* 0x0000002016167812 */ /* 0x000fe200078e3cff */
[----:B------:R-:W-:Y:S04]  /*6a00*/  STS.U8 [R7+UR5+0x3200], R15 ;  /* 0x0032000f07007988 */ /* 0x000fe80008000005 */
[----:B------:R0:W-:Y:S02]  /*6a10*/  STS.U8 [R22+UR5+0x400], R4 ;  /* 0x0004000416007988 */ /* 0x0001e40008000005 */
[----:B0-----:R-:W-:-:S04]  /*6a20*/  SEL R4, RZ, 0x108, !P0 ;  /* 0x00000108ff047807 */ /* 0x001fc80004000000 */
[----:B------:R-:W-:Y:S01]  /*6a30*/  LOP3.LUT R4, R4, 0xff, R27, 0x78, !PT ;  /* 0x000000ff04047812 */ /* 0x000fe200078e781b */
[----:B------:R-:W-:Y:S01]  /*6a40*/  STS.U8 [R22+UR5+0x1400], R5 ;  /* 0x0014000516007988 */ /* 0x000fe20008000005 */
[----:B------:R-:W-:Y:S02]  /*6a50*/  LOP3.LUT P1, RZ, R27, 0x100, RZ, 0xc0, !PT ;  /* 0x000001001bff7812 */ /* 0x000fe4000782c0ff */
[----:B------:R-:W-:Y:S01]  /*6a60*/  LOP3.LUT R4, R4, 0x30, RZ, 0x3c, !PT ;  /* 0x0000003004047812 */ /* 0x000fe200078e3cff */
[----:B------:R-:W-:Y:S04]  /*6a70*/  STS.U8 [R22+UR5+0x2400], R21 ;  /* 0x0024001516007988 */ /* 0x000fe80008000005 */
[----:B------:R-:W-:Y:S04]  /*6a80*/  STS.U8 [R22+UR5+0x3400], R14 ;  /* 0x0034000e16007988 */ /* 0x000fe80008000005 */
[----:B------:R0:W-:Y:S02]  /*6a90*/  STS.U8 [R4+UR5+0x600], R2 ;  /* 0x0006000204007988 */ /* 0x0001e40008000005 */
[----:B0-----:R-:W-:-:S04]  /*6aa0*/  SEL R2, RZ, 0x108, !P1 ;  /* 0x00000108ff027807 */ /* 0x001fc80004800000 */
[----:B------:R-:W-:Y:S01]  /*6ab0*/  LOP3.LUT R2, R2, 0xff, R27, 0x78, !PT ;  /* 0x000000ff02027812 */ /* 0x000fe200078e781b */
[----:B---3--:R0:W-:Y:S03]  /*6ac0*/  STS.U8 [R4+UR5+0x1600], R25 ;  /* 0x0016001904007988 */ /* 0x0081e60008000005 */
[----:B------:R-:W-:Y:S01]  /*6ad0*/  LOP3.LUT R2, R2, 0x40, RZ, 0x3c, !PT ;  /* 0x0000004002027812 */ /* 0x000fe200078e3cff */
[----:B------:R-:W-:Y:S04]  /*6ae0*/  STS.U8 [R4+UR5+0x2600], R20 ;  /* 0x0026001404007988 */ /* 0x000fe80008000005 */
[----:B------:R-:W-:Y:S04]  /*6af0*/  STS.U8 [R4+UR5+0x3600], R13 ;  /* 0x0036000d04007988 */ /* 0x000fe80008000005 */
[----:B------:R-:W-:Y:S04]  /*6b00*/  STS.U8 [R2+UR5+0x800], R3 ;  /* 0x0008000302007988 */ /* 0x000fe80008000005 */
[----:B0-----:R-:W2:Y:S04]  /*6b10*/  LDL.LU R25, [R1+0xe44] ;  /* 0x000e440001197983 */ /* 0x001ea80000300800 */
[----:B------:R0:W-:Y:S04]  /*6b20*/  STS.U8 [R2+UR5+0x1800], R26 ;  /* 0x0018001a02007988 */ /* 0x0001e80008000005 */
[----:B0-----:R-:W3:Y:S01]  /*6b30*/  LDL.LU R26, [R1+0xe40] ;  /* 0x000e4000011a7983 */ /* 0x001ee20000300800 */
[----:B------:R-:W-:-:S02]  /*6b40*/  LOP3.LUT P0, RZ, R27, 0x100, RZ, 0xc0, !PT ;  /* 0x000001001bff7812 */ /* 0x000fc4000780c0ff */
[----:B------:R-:W-:Y:S02]  /*6b50*/  LOP3.LUT P1, RZ, R27, 0x100, RZ, 0xc0, !PT ;  /* 0x000001001bff7812 */ /* 0x000fe4000782c0ff */
[----:B------:R-:W-:Y:S02]  /*6b60*/  SEL R4, RZ, 0x108, !P0 ;  /* 0x00000108ff047807 */ /* 0x000fe40004000000 */
[----:B------:R-:W-:Y:S02]  /*6b70*/  SEL R3, RZ, 0x108, !P1 ;  /* 0x00000108ff037807 */ /* 0x000fe40004800000 */
[--C-:B------:R-:W-:Y:S02]  /*6b80*/  LOP3.LUT R4, R4, 0xff, R27.reuse, 0x78, !PT ;  /* 0x000000ff04047812 */ /* 0x100fe400078e781b */
[----:B------:R-:W-:Y:S02]  /*6b90*/  LOP3.LUT R3, R3, 0xff, R27, 0x78, !PT ;  /* 0x000000ff03037812 */ /* 0x000fe400078e781b */
[----:B------:R-:W-:Y:S01]  /*6ba0*/  LOP3.LUT R4, R4, 0x50, RZ, 0x3c, !PT ;  /* 0x0000005004047812 */ /* 0x000fe200078e3cff */
[----:B------:R-:W-:Y:S01]  /*6bb0*/  STS.U8 [R2+UR5+0x2800], R19 ;  /* 0x0028001302007988 */ /* 0x000fe20008000005 */
[----:B------:R-:W-:-:S03]  /*6bc0*/  LOP3.LUT R3, R3, 0x60, RZ, 0x3c, !PT ;  /* 0x0000006003037812 */ /* 0x000fc600078e3cff */
[----:B----4-:R-:W-:Y:S01]  /*6bd0*/  STS.U8 [R2+UR5+0x3800], R12 ;  /* 0x0038000c02007988 */ /* 0x010fe20008000005 */
[----:B------:R-:W-:-:S03]  /*6be0*/  LOP3.LUT P3, RZ, R27, 0x100, RZ, 0xc0, !PT ;  /* 0x000001001bff7812 */ /* 0x000fc6000786c0ff */
[----:B------:R-:W-:Y:S04]  /*6bf0*/  STS.U8 [R4+UR5+0xa00], R23 ;  /* 0x000a001704007988 */ /* 0x000fe80008000005 */
[----:B------:R0:W-:Y:S01]  /*6c00*/  STS.U8 [R4+UR5+0x1a00], R24 ;  /* 0x001a001804007988 */ /* 0x0001e20008000005 */
[----:B------:R-:W-:-:S03]  /*6c10*/  SEL R22, RZ, 0x108, !P3 ;  /* 0x00000108ff167807 */ /* 0x000fc60005800000 */
[----:B------:R-:W-:Y:S04]  /*6c20*/  STS.U8 [R4+UR5+0x2a00], R18 ;  /* 0x002a001204007988 */ /* 0x000fe80008000005 */
[----:B------:R1:W-:Y:S04]  /*6c30*/  STS.U8 [R4+UR5+0x3a00], R11 ;  /* 0x003a000b04007988 */ /* 0x0003e80008000005 */
[----:B0-----:R-:W4:Y:S04]  /*6c40*/  LDL.LU R24, [R1+0xe3c] ;  /* 0x000e3c0001187983 */ /* 0x001f280000300800 */
[----:B------:R-:W4:Y:S04]  /*6c50*/  LDL R2, [R1+0x380] ;  /* 0x0003800001027983 */ /* 0x000f280000100800 */
[----:B-1----:R-:W4:Y:S01]  /*6c60*/  LDL R4, [R1+0x390] ;  /* 0x0003900001047983 */ /* 0x002f220000100800 */
[----:B------:R-:W-:-:S02]  /*6c70*/  LOP3.LUT R5, R27, 0x3f, RZ, 0xc0, !PT ;  /* 0x0000003f1b057812 */ /* 0x000fc400078ec0ff */
[----:B------:R-:W-:Y:S01]  /*6c80*/  LOP3.LUT R22, R22, 0xff, R27, 0x78, !PT ;  /* 0x000000ff16167812 */ /* 0x000fe200078e781b */
[----:B---3--:R-:W-:Y:S04]  /*6c90*/  STS.U8 [R3+UR5+0xc00], R26 ;  /* 0x000c001a03007988 */ /* 0x008fe80008000005 */
[----:B------:R0:W-:Y:S04]  /*6ca0*/  STS.U8 [R3+UR5+0x1c00], R0 ;  /* 0x001c000003007988 */ /* 0x0001e80008000005 */
[----:B0-----:R-:W3:Y:S04]  /*6cb0*/  LDL.LU R0, [R1+0xe38] ;  /* 0x000e380001007983 */ /* 0x001ee80000300800 */
[----:B------:R-:W3:Y:S04]  /*6cc0*/  LDL R6, [R1+0x37c] ;  /* 0x00037c0001067983 */ /* 0x000ee80000100800 */
[----:B------:R-:W3:Y:S01]  /*6cd0*/  LDL R27, [R1+0x38c] ;  /* 0x00038c00011b7983 */ /* 0x000ee20000100800 */
[----:B------:R-:W-:-:S03]  /*6ce0*/  LOP3.LUT R22, R22, 0x70, RZ, 0x3c, !PT ;  /* 0x0000007016167812 */ /* 0x000fc600078e3cff */
[----:B------:R-:W-:Y:S04]  /*6cf0*/  STS.U8 [R3+UR5+0x2c00], R17 ;  /* 0x002c001103007988 */ /* 0x000fe80008000005 */
[----:B------:R-:W-:Y:S04]  /*6d00*/  STS.U8 [R3+UR5+0x3c00], R8 ;  /* 0x003c000803007988 */ /* 0x000fe80008000005 */
[----:B--2---:R0:W-:Y:S04]  /*6d10*/  STS.U8 [R22+UR5+0xe00], R25 ;  /* 0x000e001916007988 */ /* 0x0041e80008000005 */
[----:B------:R1:W-:Y:S04]  /*6d20*/  STS.U8 [R22+UR5+0x1e00], R28 ;  /* 0x001e001c16007988 */ /* 0x0003e80008000005 */
[----:B------:R-:W-:Y:S04]  /*6d30*/  STS.U8 [R22+UR5+0x2e00], R10 ;  /* 0x002e000a16007988 */ /* 0x000fe80008000005 */
[----:B------:R2:W-:Y:S01]  /*6d40*/  STS.U8 [R22+UR5+0x3e00], R9 ;  /* 0x003e000916007988 */ /* 0x0005e20008000005 */
[----:B------:R-:W-:-:S02]  /*6d50*/  IMAD R26, R5, UR12, RZ ;  /* 0x0000000c051a7c24 */ /* 0x000fc4000f8e02ff */
[C---:B0-----:R-:W-:Y:S01]  /*6d60*/  IMAD R25, R5.reuse, UR11, RZ ;  /* 0x0000000b05197c24 */ /* 0x041fe2000f8e02ff */
[----:B------:R-:W-:Y:S01]  /*6d70*/  ISETP.GE.AND P0, PT, R5, UR7, PT ;  /* 0x0000000705007c0c */ /* 0x000fe2000bf06270 */
[----:B-1----:R-:W2:Y:S01]  /*6d80*/  LDL.LU R28, [R1+0xe34] ;  /* 0x000e3400011c7983 */ /* 0x002ea20000300800 */
[C---:B----4-:R-:W-:Y:S02]  /*6d90*/  IADD3 R2, P1, PT, R26.reuse, R2, RZ ;  /* 0x000000021a027210 */ /* 0x050fe40007f3e0ff */
[----:B------:R-:W-:Y:S01]  /*6da0*/  SHF.R.S32.HI R25, RZ, 0x1f, R25 ;  /* 0x0000001fff197819 */ /* 0x000fe20000011419 */
[----:B------:R-:W4:Y:S01]  /*6db0*/  LDL R7, [R1+0x3a8] ;  /* 0x0003a80001077983 */ /* 0x000f220000100800 */
[----:B------:R-:W-:Y:S02]  /*6dc0*/  IADD3 R4, P2, PT, R26, R4, RZ ;  /* 0x000000041a047210 */ /* 0x000fe40007f5e0ff */
[----:B------:R-:W-:Y:S01]  /*6dd0*/  PRMT R24, RZ, 0x7610, R24 ;  /* 0x00007610ff187816 */ /* 0x000fe20000000018 */
[----:B------:R-:W-:Y:S01]  /*6de0*/  BAR.SYNC.DEFER_BLOCKING 0x0 ;  /* 0x0000000000007b1d */ /* 0x000fe20000010000 */
[----:B---3--:R-:W-:Y:S01]  /*6df0*/  PRMT R0, RZ, 0x7610, R0 ;  /* 0x00007610ff007816 */ /* 0x008fe20000000000 */
[----:B------:R-:W-:-:S04]  /*6e00*/  IMAD.X R3, R25, 0x1, R6, P1 ;  /* 0x0000000119037824 */ /* 0x000fc800008e0606 */
[----:B------:R-:W3:Y:S01]  /*6e10*/  LDL R6, [R1+0x3b0] ;  /* 0x0003b00001067983 */ /* 0x000ee20000100800 */
[----:B------:R-:W-:-:S03]  /*6e20*/  IMAD.X R5, R25, 0x1, R27, P2 ;  /* 0x0000000119057824 */ /* 0x000fc600010e061b */
[----:B------:R-:W3:Y:S04]  /*6e30*/  LDL.LU R23, [R1+0x42c] ;  /* 0x00042c0001177983 */ /* 0x000ee80000300800 */
[----:B--2---:R-:W2:Y:S04]  /*6e40*/  LDL.LU R22, [R1+0x43c] ;  /* 0x00043c0001167983 */ /* 0x004ea80000300800 */
[----:B------:R-:W2:Y:S04]  /*6e50*/  @!P0 LDG.E.U8 R24, desc[UR8][R2.64] ;  /* 0x0000000802188981 */ /* 0x000ea8000c1e1100 */
[----:B------:R-:W3:Y:S04]  /*6e60*/  @!P0 LDG.E.U8 R0, desc[UR8][R4.64] ;  /* 0x0000000804008981 */ /* 0x000ee8000c1e1100 */
[----:B------:R-:W3:Y:S04]  /*6e70*/  LDL R27, [R1+0x3b8] ;  /* 0x0003b800011b7983 */ /* 0x000ee80000100800 */
[----:B------:R-:W3:Y:S04]  /*6e80*/  LDL R3, [R1+0x3a0] ;  /* 0x0003a00001037983 */ /* 0x000ee80000100800 */
[----:B--2---:R-:W-:Y:S01]  /*6e90*/  STL [R1+0xde8], R24 ;  /* 0x000de81801007387 */ /* 0x004fe20000100800 */
[----:B---3--:R-:W-:-:S03]  /*6ea0*/  IADD3 R2, P1, PT, R26, R3, RZ ;  /* 0x000000031a027210 */ /* 0x008fc60007f3e0ff */
[----:B------:R-:W2:Y:S04]  /*6eb0*/  LDL R3, [R1+0x39c] ;  /* 0x00039c0001037983 */ /* 0x000ea80000100800 */
[----:B------:R0:W-:Y:S04]  /*6ec0*/  STL [R1+0x230], R0 ;  /* 0x0002300001007387 */ /* 0x0001e80000100800 */
[----:B0-----:R-:W3:Y:S04]  /*6ed0*/  LDL.LU R0, [R1+0xe30] ;  /* 0x000e300001007983 */ /* 0x001ee80000300800 */
[----:B------:R-:W3:Y:S01]  /*6ee0*/  LDL R5, [R1+0x3a4] ;  /* 0x0003a40001057983 */ /* 0x000ee20000100800 */
[----:B----4-:R-:W-:-:S02]  /*6ef0*/  IADD3 R4, P2, PT, R26, R7, RZ ;  /* 0x000000071a047210 */ /* 0x010fc40007f5e0ff */
[----:B------:R-:W-:Y:S01]  /*6f00*/  PRMT R16, RZ, 0x7610, R16 ;  /* 0x00007610ff107816 */ /* 0x000fe20000000010 */
[----:B------:R-:W4:Y:S01]  /*6f10*/  LDL R7, [R1+0x3ac] ;  /* 0x0003ac0001077983 */ /* 0x000f220000100800 */
[----:B------:R-:W-:Y:S01]  /*6f20*/  PRMT R28, RZ, 0x7610, R28 ;  /* 0x00007610ff1c7816 */ /* 0x000fe2000000001c */
[----:B--2---:R-:W-:-:S05]  /*6f30*/  IMAD.X R3, R25, 0x1, R3, P1 ;  /* 0x0000000119037824 */ /* 0x004fca00008e0603 */
[----:B------:R-:W2:Y:S01]  /*6f40*/  @!P0 LDG.E.U8 R16, desc[UR8][R2.64] ;  /* 0x0000000802108981 */ /* 0x000ea2000c1e1100 */
[----:B---3--:R-:W-:-:S05]  /*6f50*/  IMAD.X R5, R25, 0x1, R5, P2 ;  /* 0x0000000119057824 */ /* 0x008fca00010e0605 */
[----:B------:R-:W3:Y:S01]  /*6f60*/  @!P0 LDG.E.U8 R28, desc[UR8][R4.64] ;  /* 0x00000008041c8981 */ /* 0x000ee2000c1e1100 */
[----:B------:R-:W-:Y:S02]  /*6f70*/  IADD3 R6, P3, PT, R26, R6, RZ ;  /* 0x000000061a067210 */ /* 0x000fe40007f7e0ff */
[----:B------:R-:W-:-:S03]  /*6f80*/  PRMT R0, RZ, 0x7610, R0 ;  /* 0x00007610ff007816 */ /* 0x000fc60000000000 */
[----:B----4-:R-:W-:-:S05]  /*6f90*/  IMAD.X R7, R25, 0x1, R7, P3 ;  /* 0x0000000119077824 */ /* 0x010fca00018e0607 */
[----:B------:R-:W4:Y:S04]  /*6fa0*/  @!P0 LDG.E.U8 R0, desc[UR8][R6.64] ;  /* 0x0000000806008981 */ /* 0x000f28000c1e1100 */
[----:B--2---:R0:W-:Y:S04]  /*6fb0*/  STL [R1+0x220], R16 ;  /* 0x0002201001007387 */ /* 0x0041e80000100800 */
[----:B0-----:R-:W2:Y:S04]  /*6fc0*/  LDL.LU R16, [R1+0xe2c] ;  /* 0x000e2c0001107983 */ /* 0x001ea80000300800 */
[----:B---3--:R0:W-:Y:S04]  /*6fd0*/  STL [R1+0x224], R28 ;  /* 0x0002241c01007387 */ /* 0x0081e80000100800 */
[----:B0-----:R-:W3:Y:S04]  /*6fe0*/  LDL.LU R28, [R1+0xe28] ;  /* 0x000e2800011c7983 */ /* 0x001ee80000300800 */
[----:B------:R-:W2:Y:S04]  /*6ff0*/  LDL R5, [R1+0x3c0] ;  /* 0x0003c00001057983 */ /* 0x000ea80000100800 */
[----:B----4-:R0:W-:Y:S04]  /*7000*/  STL [R1+0x228], R0 ;  /* 0x0002280001007387 */ /* 0x0101e80000100800 */
[----:B0-----:R-:W4:Y:S04]  /*7010*/  LDL.LU R0, [R1+0xe24] ;  /* 0x000e240001007983 */ /* 0x001f280000300800 */
[----:B------:R-:W3:Y:S04]  /*7020*/  LDL R3, [R1+0x3b4] ;  /* 0x0003b40001037983 */ /* 0x000ee80000100800 */
[----:B------:R-:W3:Y:S01]  /*7030*/  LDL R7, [R1+0x3c8] ;  /* 0x0003c80001077983 */ /* 0x000ee20000100800 */
[----:B--2---:R-:W-:-:S03]  /*7040*/  IADD3 R4, P2, PT, R26, R5, RZ ;  /* 0x000000051a047210 */ /* 0x004fc60007f5e0ff */
[----:B------:R-:W2:Y:S01]  /*7050*/  LDL R5, [R1+0x3bc] ;  /* 0x0003bc0001057983 */ /* 0x000ea20000100800 */
[C---:B------:R-:W-:Y:S02]  /*7060*/  IADD3 R2, P1, PT, R26.reuse, R27, RZ ;  /* 0x0000001b1a027210 */ /* 0x040fe40007f3e0ff */
[----:B------:R-:W-:Y:S01]  /*7070*/  PRMT R16, RZ, 0x7610, R16 ;  /* 0x00007610ff107816 */ /* 0x000fe20000000010 */
[----:B------:R-:W2:Y:S01]  /*7080*/  LDL R27, [R1+0x3e0] ;  /* 0x0003e000011b7983 */ /* 0x000ea20000100800 */
[----:B----4-:R-:W-:Y:S01]  /*7090*/  PRMT R0, RZ, 0x7610, R0 ;  /* 0x00007610ff007816 */ /* 0x010fe20000000000 */
[----:B---3--:R-:W-:Y:S01]  /*70a0*/  IMAD.X R3, R25, 0x1, R3, P1 ;  /* 0x0000000119037824 */ /* 0x008fe200008e0603 */
[----:B------:R-:W-:-:S04]  /*70b0*/  IADD3 R6, P3, PT, R26, R7, RZ ;  /* 0x000000071a067210 */ /* 0x000fc80007f7e0ff */
[----:B------:R-:W3:Y:S04]  /*70c0*/  @!P0 LDG.E.U8 R16, desc[UR8][R2.64] ;  /* 0x0000000802108981 */ /* 0x000ee8000c1e1100 */
[----:B------:R-:W4:Y:S01]  /*70d0*/  LDL R7, [R1+0x3c4] ;  /* 0x0003c40001077983 */ /* 0x000f220000100800 */
[----:B--2---:R-:W-:-:S05]  /*70e0*/  IMAD.X R5, R25, 0x1, R5, P2 ;  /* 0x0000000119057824 */ /* 0x004fca00010e0605 */
[----:B------:R-:W2:Y:S01]  /*70f0*/  @!P0 LDG.E.U8 R0, desc[UR8][R4.64] ;  /* 0x0000000804008981 */ /* 0x000ea2000c1e1100 */
[----:B------:R-:W-:-:S03]  /*7100*/  PRMT R28, RZ, 0x7610, R28 ;  /* 0x00007610ff1c7816 */ /* 0x000fc6000000001c */
[----:B---3--:R0:W-:Y:S01]  /*7110*/  STL [R1+0x214], R16 ;  /* 0x0002141001007387 */ /* 0x0081e20000100800 */
[----:B----4-:R-:W-:-:S05]  /*7120*/  IMAD.X R7, R25, 0x1, R7, P3 ;  /* 0x0000000119077824 */ /* 0x010fca00018e0607 */
[----:B------:R-:W3:Y:S04]  /*7130*/  @!P0 LDG.E.U8 R28, desc[UR8][R6.64] ;  /* 0x00000008061c8981 */ /* 0x000ee8000c1e1100 */
[----:B0-----:R-:W4:Y:S04]  /*7140*/  LDL.LU R16, [R1+0xe20] ;  /* 0x000e200001107983 */ /* 0x001f280000300800 */
[----:B------:R-:W4:Y:S04]  /*7150*/  LDL R3, [R1+0x3d0] ;  /* 0x0003d00001037983 */ /* 0x000f280000100800 */
[----:B--2---:R0:W-:Y:S04]  /*7160*/  STL [R1+0x218], R0 ;  /* 0x0002180001007387 */ /* 0x0041e80000100800 */
[----:B0-----:R-:W2:Y:S04]  /*7170*/  LDL.LU R0, [R1+0xe1c] ;  /* 0x000e1c0001007983 */ /* 0x001ea80000300800 */
[----:B------:R-:W2:Y:S04]  /*7180*/  LDL R5, [R1+0x3d8] ;  /* 0x0003d80001057983 */ /* 0x000ea80000100800 */
[----:B---3--:R0:W-:Y:S04]  /*7190*/  STL [R1+0x21c], R28 ;  /* 0x00021c1c01007387 */ /* 0x0081e80000100800 */
[----:B------:R-:W3:Y:S01]  /*71a0*/  LDL R7, [R1+0x3dc] ;  /* 0x0003dc0001077983 */ /* 0x000ee20000100800 */
[----:B----4-:R-:W-:-:S03]  /*71b0*/  IADD3 R2, P1, PT, R26, R3, RZ ;  /* 0x000000031a027210 */ /* 0x010fc60007f3e0ff */
[----:B------:R-:W4:Y:S01]  /*71c0*/  LDL R3, [R1+0x3cc] ;  /* 0x0003cc0001037983 */ /* 0x000f220000100800 */
[----:B------:R-:W-:Y:S02]  /*71d0*/  PRMT R16, RZ, 0x7610, R16 ;  /* 0x00007610ff107816 */ /* 0x000fe40000000010 */
[----:B------:R-:W-:Y:S01]  /*71e0*/  IADD3 R6, P3, PT, R26, R27, RZ ;  /* 0x0000001b1a067210 */ /* 0x000fe20007f7e0ff */
[----:B0-----:R-:W4:Y:S01]  /*71f0*/  LDL R28, [R1+0x3e8] ;  /* 0x0003e800011c7983 */ /* 0x001f220000100800 */
[----:B------:R-:W-:-:S03]  /*7200*/  PRMT R24, RZ, 0x7610, R24 ;  /* 0x00007610ff187816 */ /* 0x000fc60000000018 */
[----:B------:R-:W4:Y:S01]  /*7210*/  LDL R27, [R1+0x3e4] ;  /* 0x0003e400011b7983 */ /* 0x000f220000100800 */
[----:B--2---:R-:W-:-:S03]  /*7220*/  IADD3 R4, P2, PT, R26, R5, RZ ;  /* 0x000000051a047210 */ /* 0x004fc60007f5e0ff */
[----:B------:R-:W2:Y:S01]  /*7230*/  LDL R5, [R1+0x3d4] ;  /* 0x0003d40001057983 */ /* 0x000ea20000100800 */
[----:B------:R-:W-:Y:S01]  /*7240*/  PRMT R0, RZ, 0x7610, R0 ;  /* 0x00007610ff007816 */ /* 0x000fe20000000000 */
[----:B---3--:R-:W-:-:S05]  /*7250*/  IMAD.X R7, R25, 0x1, R7, P3 ;  /* 0x0000000119077824 */ /* 0x008fca00018e0607 */
[----:B------:R-:W3:Y:S01]  /*7260*/  @!P0 LDG.E.U8 R0, desc[UR8][R6.64] ;  /* 0x0000000806008981 */ /* 0x000ee2000c1e1100 */
[----:B----4-:R-:W-:-:S05]  /*7270*/  IMAD.X R3, R25, 0x1, R3, P1 ;  /* 0x0000000119037824 */ /* 0x010fca00008e0603 */
[----:B------:R-:W4:Y:S01]  /*7280*/  @!P0 LDG.E.U8 R16, desc[UR8][R2.64] ;  /* 0x0000000802108981 */ /* 0x000f22000c1e1100 */
[----:B--2---:R-:W-:-:S05]  /*7290*/  IMAD.X R5, R25, 0x1, R5, P2 ;  /* 0x0000000119057824 */ /* 0x004fca00010e0605 */
[----:B------:R-:W2:Y:S04]  /*72a0*/  @!P0 LDG.E.U8 R24, desc[UR8][R4.64] ;  /* 0x0000000804188981 */ /* 0x000ea8000c1e1100 */
[----:B----4-:R0:W-:Y:S04]  /*72b0*/  STL [R1+0x208], R16 ;  /* 0x0002081001007387 */ /* 0x0101e80000100800 */
[----:B0-----:R-:W4:Y:S04]  /*72c0*/  LDL.LU R16, [R1+0xe18] ;  /* 0x000e180001107983 */ /* 0x001f280000300800 */
[----:B------:R-:W4:Y:S04]  /*72d0*/  LDL R5, [R1+0x3f8] ;  /* 0x0003f80001057983 */ /* 0x000f280000100800 */
[----:B--2---:R-:W-:Y:S04]  /*72e0*/  STL [R1+0xdec], R24 ;  /* 0x000dec1801007387 */ /* 0x004fe80000100800 */
[----:B---3--:R0:W-:Y:S04]  /*72f0*/  STL [R1+0x210], R0 ;  /* 0x0002100001007387 */ /* 0x0081e80000100800 */
[----:B0-----:R-:W2:Y:S04]  /*7300*/  LDL.LU R0, [R1+0xe14] ;  /* 0x000e140001007983 */ /* 0x001ea80000300800 */
[----:B------:R-:W3:Y:S01]  /*7310*/  LDL R7, [R1+0x408] ;  /* 0x0004080001077983 */ /* 0x000ee20000100800 */
[----:B------:R-:W-:-:S02]  /*7320*/  IADD3 R2, P1, PT, R26, R28, RZ ;  /* 0x0000001c1a027210 */ /* 0x000fc40007f3e0ff */
[----:B------:R-:W-:Y:S01]  /*7330*/  PRMT R29, RZ, 0x7610, R29 ;  /* 0x00007610ff1d7816 */ /* 0x000fe2000000001d */
[----:B------:R-:W2:Y:S02]  /*7340*/  LDL R28, [R1+0x414] ;  /* 0x00041400011c7983 */ /* 0x000ea40000100800 */
[----:B------:R-:W-:Y:S02]  /*7350*/  IMAD.X R3, R25, 0x1, R27, P1 ;  /* 0x0000000119037824 */ /* 0x000fe400008e061b */
[----:B------:R-:W2:Y:S04]  /*7360*/  LDL R27, [R1+0x424] ;  /* 0x00042400011b7983 */ /* 0x000ea80000100800 */
[----:B------:R-:W2:Y:S01]  /*7370*/  @!P0 LDG.E.U8 R29, desc[UR8][R2.64] ;  /* 0x00000008021d8981 */ /* 0x000ea2000c1e1100 */
[----:B----4-:R-:W-:-:S03]  /*7380*/  IADD3 R4, P2, PT, R26, R5, RZ ;  /* 0x000000051a047210 */ /* 0x010fc60007f5e0ff */
[----:B------:R-:W4:Y:S01]  /*7390*/  LDL R5, [R1+0x3f4] ;  /* 0x0003f40001057983 */ /* 0x000f220000100800 */
[----:B---3--:R-:W-:-:S03]  /*73a0*/  IADD3 R6, P3, PT, R26, R7, RZ ;  /* 0x000000071a067210 */ /* 0x008fc60007f7e0ff */
[----:B------:R-:W3:Y:S01]  /*73b0*/  LDL R7, [R1+0x404] ;  /* 0x0004040001077983 */ /* 0x000ee20000100800 */
[----:B--2---:R-:W-:Y:S02]  /*73c0*/  PRMT R0, RZ, 0x7610, R0 ;  /* 0x00007610ff007816 */ /* 0x004fe40000000000 */
[----:B------:R-:W-:Y:S01]  /*73d0*/  PRMT R16, RZ, 0x7610, R16 ;  /* 0x00007610ff107816 */ /* 0x000fe20000000010 */
[----:B------:R0:W-:Y:S01]  /*73e0*/  STL [R1+0x1fc], R29 ;  /* 0x0001fc1d01007387 */ /* 0x0001e20000100800 */
[----:B----4-:R-:W-:-:S05]  /*73f0*/  IMAD.X R5, R25, 0x1, R5, P2 ;  /* 0x0000000119057824 */ /* 0x010fca00010e0605 */
[----:B------:R-:W2:Y:S04]  /*7400*/  @!P0 LDG.E.U8 R0, desc[UR8][R4.64] ;  /* 0x0000000804008981 */ /* 0x000ea8000c1e1100 */
[----:B0-----:R-:W4:Y:S04]  /*7410*/  LDL.LU R29, [R1+0xe10] ;  /* 0x000e1000011d7983 */ /* 0x001f280000300800 */
[----:B------:R-:W4:Y:S01]  /*7420*/  LDL R3, [R1+0x418] ;  /* 0x0004180001037983 */ /* 0x000f220000100800 */
[----:B---3--:R-:W-:-:S05]  /*7430*/  IMAD.X R7, R25, 0x1, R7, P3 ;  /* 0x0000000119077824 */ /* 0x008fca00018e0607 */
[----:B------:R-:W3:Y:S01]  /*7440*/  @!P0 LDG.E.U8 R16, desc[UR8][R6.64] ;  /* 0x0000000806108981 */ /* 0x000ee2000c1e1100 */
[----:B------:R-:W-:-:S03]  /*7450*/  PRMT R24, RZ, 0x7610, R24 ;  /* 0x00007610ff187816 */ /* 0x000fc60000000018 */
[----:B--2---:R0:W-:Y:S01]  /*7460*/  STL [R1+0x200], R0 ;  /* 0x0002000001007387 */ /* 0x0041e20000100800 */
[----:B----4-:R-:W-:-:S03]  /*7470*/  IADD3 R2, P1, PT, R26, R3, RZ ;  /* 0x000000031a027210 */ /* 0x010fc60007f3e0ff */
[----:B0-----:R-:W2:Y:S04]  /*7480*/  LDL.LU R0, [R1+0xe0c] ;  /* 0x000e0c0001007983 */ /* 0x001ea80000300800 */
[----:B------:R-:W4:Y:S01]  /*7490*/  LDL R5, [R1+0x420] ;  /* 0x0004200001057983 */ /* 0x000f220000100800 */
[----:B------:R-:W-:-:S05]  /*74a0*/  IMAD.X R3, R25, 0x1, R28, P1 ;  /* 0x0000000119037824 */ /* 0x000fca00008e061c */
[----:B------:R-:W4:Y:S04]  /*74b0*/  @!P0 LDG.E.U8 R24, desc[UR8][R2.64] ;  /* 0x0000000802188981 */ /* 0x000f28000c1e1100 */
[----:B---3--:R0:W-:Y:S04]  /*74c0*/  STL [R1+0x204], R16 ;  /* 0x0002041001007387 */ /* 0x0081e80000100800 */
[----:B0-----:R-:W3:Y:S04]  /*74d0*/  LDL.LU R16, [R1+0xe08] ;  /* 0x000e080001107983 */ /* 0x001ee80000300800 */
[----:B------:R-:W3:Y:S01]  /*74e0*/  LDL R6, [R1+0x428] ;  /* 0x0004280001067983 */ /* 0x000ee20000100800 */
[----:B------:R-:W-:-:S03]  /*74f0*/  PRMT R7, RZ, 0x7610, R7 ;  /* 0x00007610ff077816 */ /* 0x000fc60000000007 */
[----:B------:R-:W3:Y:S01]  /*7500*/  LDL R28, [R1+0x440] ;  /* 0x00044000011c7983 */ /* 0x000ee20000100800 */
[----:B--2---:R-:W-:Y:S02]  /*7510*/  PRMT R0, RZ, 0x7610, R0 ;  /* 0x00007610ff007816 */ /* 0x004fe40000000000 */
[C---:B----4-:R-:W-:Y:S02]  /*7520*/  IADD3 R4, P2, PT, R26.reuse, R5, RZ ;  /* 0x000000051a047210 */ /* 0x050fe40007f5e0ff */
[----:B------:R-:W2:Y:S04]  /*7530*/  LDL R5, [R1+0x41c] ;  /* 0x00041c0001057983 */ /* 0x000ea80000100800 */
[----:B------:R0:W-:Y:S04]  /*7540*/  STL.S16 [R1+0x1f4], R0 ;  /* 0x0001f40001007387 */ /* 0x0001e80000100600 */
[----:B0-----:R-:W4:Y:S04]  /*7550*/  LDL.LU R0, [R1+0xe04] ;  /* 0x000e040001007983 */ /* 0x001f280000300800 */
[----:B------:R0:W-:Y:S04]  /*7560*/  STL.S16 [R1+0x1f8], R7 ;  /* 0x0001f80701007387 */ /* 0x0001e80000100600 */
[----:B------:R-:W4:Y:S01]  /*7570*/  LDL R3, [R1+0x430] ;  /* 0x0004300001037983 */ /* 0x000f220000100800 */
[----:B---3--:R-:W-:-:S05]  /*7580*/  IADD3 R6, P3, PT, R26, R6, RZ ;  /* 0x000000061a067210 */ /* 0x008fca0007f7e0ff */
[C---:B0-----:R-:W-:Y:S02]  /*7590*/  IMAD.X R7, R25.reuse, 0x1, R27, P3 ;  /* 0x0000000119077824 */ /* 0x041fe400018e061b */
[----:B------:R-:W3:Y:S04]  /*75a0*/  LDL R27, [R1+0x434] ;  /* 0x00043400011b7983 */ /* 0x000ee80000100800 */
[----:B------:R0:W-:Y:S04]  /*75b0*/  STL [R1+0xdf0], R24 ;  /* 0x000df01801007387 */ /* 0x0001e80000100800 */
[----:B0-----:R-:W3:Y:S01]  /*75c0*/  LDL.LU R24, [R1+0x1f4] ;  /* 0x0001f40001187983 */ /* 0x001ee20000300800 */
[----:B--2---:R-:W-:-:S05]  /*75d0*/  IMAD.X R5, R25, 0x1, R5, P2 ;  /* 0x0000000119057824 */ /* 0x004fca00010e0605 */
[----:B---3--:R-:W2:Y:S04]  /*75e0*/  @!P0 LDG.E.U8 R24, desc[UR8][R4.64] ;  /* 0x0000000804188981 */ /* 0x008ea8000c1e1100 */
[----:B------:R-:W3:Y:S04]  /*75f0*/  LDL R5, [R1+0x438] ;  /* 0x0004380001057983 */ /* 0x000ee80000100800 */
[----:B--2---:R0:W-:Y:S04]  /*7600*/  STL [R1+0xdf4], R24 ;  /* 0x000df41801007387 */ /* 0x0041e80000100800 */
[----:B0-----:R-:W2:Y:S01]  /*7610*/  LDL.LU R24, [R1+0x1f8] ;  /* 0x0001f80001187983 */ /* 0x001ea20000300800 */
[----:B----4-:R-:W-:-:S02]  /*7620*/  IADD3 R2, P1, PT, R26, R3, RZ ;  /* 0x000000031a027210 */ /* 0x010fc40007f3e0ff */
[----:B------:R-:W-:-:S03]  /*7630*/  PRMT R20, RZ, 0x7610, R20 ;  /* 0x00007610ff147816 */ /* 0x000fc60000000014 */
[----:B------:R-:W-:Y:S01]  /*7640*/  IMAD.X R3, R25, 0x1, R23, P1 ;  /* 0x0000000119037824 */ /* 0x000fe200008e0617 */
[----:B---3--:R-:W-:-:S04]  /*7650*/  IADD3 R4, P2, PT, R26, R5, RZ ;  /* 0x000000051a047210 */ /* 0x008fc80007f5e0ff */
[----:B------:R-:W3:Y:S04]  /*7660*/  @!P0 LDG.E.U8 R20, desc[UR8][R2.64] ;  /* 0x0000000802148981 */ /* 0x000ee8000c1e1100 */
[----:B--2---:R0:W2:Y:S01]  /*7670*/  @!P0 LDG.E.U8 R24, desc[UR8][R6.64] ;  /* 0x0000000806188981 */ /* 0x0040a2000c1e1100 */
[----:B------:R-:W-:Y:S01]  /*7680*/  IMAD.X R5, R25, 0x1, R27, P2 ;  /* 0x0000000119057824 */ /* 0x000fe200010e061b */
[----:B0-----:R-:W-:-:S05]  /*7690*/  IADD3 R6, P3, PT, R26, R28, RZ ;  /* 0x0000001c1a067210 */ /* 0x001fca0007f7e0ff */
[----:B------:R-:W-:Y:S01]  /*76a0*/  IMAD.X R7, R25, 0x1, R22, P3 ;  /* 0x0000000119077824 */ /* 0x000fe200018e0616 */
[----:B--2---:R-:W-:Y:S04]  /*76b0*/  STL [R1+0xdfc], R24 ;  /* 0x000dfc1801007387 */ /* 0x004fe80000100800 */
[----:B------:R0:W-:Y:S04]  /*76c0*/  STL [R1+0x69c], R23 ;  /* 0x00069c1701007387 */ /* 0x0001e80000100800 */
[----:B0-----:R-:W2:Y:S04]  /*76d0*/  LDL.LU R23, [R1+0x448] ;  /* 0x0004480001177983 */ /* 0x001ea80000300800 */
[----:B------:R-:W4:Y:S04]  /*76e0*/  LDL R28, [R1+0x444] ;  /* 0x00044400011c7983 */ /* 0x000f280000100800 */
[----:B------:R-:W4:Y:S04]  /*76f0*/  LDL R27, [R1+0x454] ;  /* 0x00045400011b7983 */ /* 0x000f280000100800 */
[----:B------:R-:W4:Y:S04]  /*7700*/  LDL R24, [R1+0x460] ;  /* 0x0004600001187983 */ /* 0x000f280000100800 */
[----:B------:R0:W-:Y:S04]  /*7710*/  STL [R1+0x698], R22 ;  /* 0x0006981601007387 */ /* 0x0001e80000100800 */
[----:B0-----:R-:W4:Y:S01]  /*7720*/  LDL.LU R22, [R1+0x458] ;  /* 0x0004580001167983 */ /* 0x001f220000300800 */
[----:B------:R-:W-:-:S03]  /*7730*/  PRMT R21, RZ, 0x7610, R21 ;  /* 0x00007610ff157816 */ /* 0x000fc60000000015 */
[----:B---3--:R0:W-:Y:S04]  /*7740*/  STL [R1+0xe00], R20 ;  /* 0x000e001401007387 */ /* 0x0081e80000100800 */
[----:B------:R-:W3:Y:S01]  /*7750*/  @!P0 LDG.E.U8 R21, desc[UR8][R4.64] ;  /* 0x0000000804158981 */ /* 0x000ee2000c1e1100 */
[----:B------:R-:W-:-:S03]  /*7760*/  PRMT R29, RZ, 0x7610, R29 ;  /* 0x00007610ff1d7816 */ /* 0x000fc6000000001d */
[----:B0-----:R-:W3:Y:S04]  /*7770*/  LDL R20, [R1+0x44c] ;  /* 0x00044c0001147983 */ /* 0x001ee80000100800 */
[----:B------:R-:W3:Y:S04]  /*7780*/  LDL R5, [R1+0x450] ;  /* 0x0004500001057983 */ /* 0x000ee80000100800 */
[----:B------:R0:W3:Y:S04]  /*7790*/  @!P0 LDG.E.U8 R29, desc[UR8][R6.64] ;  /* 0x00000008061d8981 */ /* 0x0000e8000c1e1100 */
[----:B--2---:R1:W-:Y:S01]  /*77a0*/  STL [R1+0x6a4], R23 ;  /* 0x0006a41701007387 */ /* 0x0043e20000100800 */
[----:B------:R-:W-:-:S05]  /*77b0*/  IADD3 R2, P1, PT, R26, R23, RZ ;  /* 0x000000171a027210 */ /* 0x000fca0007f3e0ff */
[----:B----4-:R-:W-:Y:S01]  /*77c0*/  IMAD.X R3, R25, 0x1, R28, P1 ;  /* 0x0000000119037824 */ /* 0x010fe200008e061c */
[----:B0-----:R-:W-:Y:S01]  /*77d0*/  IADD3 R6, P3, PT, R26, R22, RZ ;  /* 0x000000161a067210 */ /* 0x001fe20007f7e0ff */
[----:B------:R0:W-:Y:S04]  /*77e0*/  STL [R1+0x6a0], R22 ;  /* 0x0006a01601007387 */ /* 0x0001e80000100800 */
[----:B------:R-:W2:Y:S04]  /*77f0*/  LDL R28, [R1+0x468] ;  /* 0x00046800011c7983 */ /* 0x000ea80000100800 */
[----:B-1----:R-:W4:Y:S04]  /*7800*/  LDL R23, [R1+0x45c] ;  /* 0x00045c0001177983 */ /* 0x002f280000100800 */
[----:B0-----:R-:W2:Y:S01]  /*7810*/  LDL R22, [R1+0x470] ;  /* 0x0004700001167983 */ /* 0x001ea20000100800 */
[----:B------:R-:W-:-:S02]  /*7820*/  PRMT R17, RZ, 0x7610, R17 ;  /* 0x00007610ff117816 */ /* 0x000fc40000000011 */
[C---:B---3--:R-:W-:Y:S02]  /*7830*/  IADD3 R4, P2, PT, R26.reuse, R5, RZ ;  /* 0x000000051a047210 */ /* 0x048fe40007f5e0ff */
[----:B------:R-:W-:Y:S01]  /*7840*/  PRMT R18, RZ, 0x7610, R18 ;  /* 0x00007610ff127816 */ /* 0x000fe20000000012 */
[C---:B------:R-:W-:Y:S01]  /*7850*/  IMAD.X R7, R25.reuse, 0x1, R27, P3 ;  /* 0x0000000119077824 */ /* 0x040fe200018e061b */
[----:B------:R-:W-:Y:S01]  /*7860*/  PRMT R19, RZ, 0x7610, R19 ;  /* 0x00007610ff137816 */ /* 0x000fe20000000013 */
[----:B------:R-:W-:Y:S01]  /*7870*/  IMAD.X R5, R25, 0x1, R20, P2 ;  /* 0x0000000119057824 */ /* 0x000fe200010e0614 */
[----:B------:R0:W3:Y:S04]  /*7880*/  @!P0 LDG.E.U8 R17, desc[UR8][R2.64] ;  /* 0x0000000802118981 */ /* 0x0000e8000c1e1100 */
[----:B------:R2:W3:Y:S04]  /*7890*/  @!P0 LDG.E.U8 R18, desc[UR8][R4.64] ;  /* 0x0000000804128981 */ /* 0x0004e8000c1e1100 */
[----:B------:R-:W3:Y:S01]  /*78a0*/  LDL R27, [R1+0x410] ;  /* 0x00041000011b7983 */ /* 0x000ee20000100800 */
[----:B0-----:R-:W-:-:S03]  /*78b0*/  IADD3 R2, P1, PT, R26, R24, RZ ;  /* 0x000000181a027210 */ /* 0x001fc60007f3e0ff */
[----:B------:R-:W3:Y:S04]  /*78c0*/  LDL R24, [R1+0x474] ;  /* 0x0004740001187983 */ /* 0x000ee80000100800 */
[----:B------:R-:W3:Y:S04]  /*78d0*/  LDL R20, [R1+0x400] ;  /* 0x0004000001147983 */ /* 0x000ee80000100800 */
[----:B------:R-:W3:Y:S04]  /*78e0*/  LDL R5, [R1+0x46c] ;  /* 0x00046c0001057983 */ /* 0x000ee80000100800 */
[----:B------:R0:W3:Y:S01]  /*78f0*/  @!P0 LDG.E.U8 R19, desc[UR8][R6.64] ;  /* 0x0000000806138981 */ /* 0x0000e2000c1e1100 */
[----:B--2---:R-:W-:-:S03]  /*7900*/  IADD3 R4, P3, PT, R26, R22, RZ ;  /* 0x000000161a047210 */ /* 0x004fc60007f7e0ff */
[----:B------:R-:W2:Y:S04]  /*7910*/  LDL.LU R22, [R1+0x3fc] ;  /* 0x0003fc0001167983 */ /* 0x000ea80000300800 */
[----:B------:R-:W2:Y:S01]  /*7920*/  LDL R7, [R1+0x464] ;  /* 0x0004640001077983 */ /* 0x000ea20000100800 */
[----:B0-----:R-:W-:Y:S01]  /*7930*/  IADD3 R6, P2, PT, R26, R28, RZ ;  /* 0x0000001c1a067210 */ /* 0x001fe20007f5e0ff */
[----:B----4-:R-:W-:Y:S02]  /*7940*/  IMAD.X R3, R25, 0x1, R23, P1 ;  /* 0x0000000119037824 */ /* 0x010fe400008e0617 */
[----:B------:R-:W4:Y:S04]  /*7950*/  LDL R28, [R1+0x40c] ;  /* 0x00040c00011c7983 */ /* 0x000f280000100800 */
[----:B------:R-:W4:Y:S01]  /*7960*/  LDL.LU R23, [R1+0x3f0] ;  /* 0x0003f00001177983 */ /* 0x000f220000300800 */
[----:B------:R-:W-:-:S02]  /*7970*/  PRMT R15, RZ, 0x7610, R15 ;  /* 0x00007610ff0f7816 */ /* 0x000fc4000000000f */
[----:B------:R-:W-:Y:S02]  /*7980*/  PRMT R14, RZ, 0x7610, R14 ;  /* 0x00007610ff0e7816 */ /* 0x000fe4000000000e */
[----:B------:R-:W-:-:S04]  /*7990*/  PRMT R16, RZ, 0x7610, R16 ;  /* 0x00007610ff107816 */ /* 0x000fc80000000010 */
[----:B------:R0:W4:Y:S01]  /*79a0*/  @!P0 LDG.E.U8 R14, desc[UR8][R2.64] ;  /* 0x00000008020e8981 */ /* 0x000122000c1e1100 */
[----:B---3--:R-:W-:Y:S01]  /*79b0*/  IMAD.X R5, R25, 0x1, R5, P3 ;  /* 0x0000000119057824 */ /* 0x008fe200018e0605 */
[C---:B0-----:R-:W-:Y:S02]  /*79c0*/  IADD3 R2, P3, PT, R26.reuse, R27, RZ ;  /* 0x0000001b1a027210 */ /* 0x041fe40007f7e0ff */
[----:B------:R-:W3:Y:S04]  /*79d0*/  LDL R27, [R1+0x388] ;  /* 0x00038800011b7983 */ /* 0x000ee80000100800 */
[----:B------:R0:W3:Y:S02]  /*79e0*/  @!P0 LDG.E.U8 R16, desc[UR8][R4.64] ;  /* 0x0000000804108981 */ /* 0x0000e4000c1e1100 */
[----:B0-----:R-:W-:-:S02]  /*79f0*/  IADD3 R4, P1, PT, R26, R24, RZ ;  /* 0x000000181a047210 */ /* 0x001fc40007f3e0ff */
[----:B------:R-:W3:Y:S01]  /*7a00*/  LDL R24, [R1+0x378] ;  /* 0x0003780001187983 */ /* 0x000ee20000100800 */
[----:B--2---:R-:W-:-:S05]  /*7a10*/  IMAD.X R7, R25, 0x1, R7, P2 ;  /* 0x0000000119077824 */ /* 0x004fca00010e0607 */
[----:B------:R0:W2:Y:S02]  /*7a20*/  @!P0 LDG.E.U8 R15, desc[UR8][R6.64] ;  /* 0x00000008060f8981 */ /* 0x0000a4000c1e1100 */
[----:B0-----:R-:W-:Y:S02]  /*7a30*/  IADD3 R6, P2, PT, R26, R20, RZ ;  /* 0x000000141a067210 */ /* 0x001fe40007f5e0ff */
[----:B------:R-:W2:Y:S03]  /*7a40*/  LDL R20, [R1+0x384] ;  /* 0x0003840001147983 */ /* 0x000ea60000100800 */
[C---:B------:R-:W-:Y:S01]  /*7a50*/  IMAD.X R7, R25.reuse, 0x1, R22, P2 ;  /* 0x0000000119077824 */ /* 0x040fe200010e0616 */
[----:B------:R0:W-:Y:S01]  /*7a60*/  STL [R1+0x6a8], R22 ;  /* 0x0006a81601007387 */ /* 0x0001e20000100800 */
[----:B----4-:R-:W-:-:S03]  /*7a70*/  IMAD.X R5, R25, 0x1, R23, P1 ;  /* 0x0000000119057824 */ /* 0x010fc600008e0617 */
[----:B0-----:R-:W4:Y:S04]  /*7a80*/  LDL.LU R22, [R1+0x398] ;  /* 0x0003980001167983 */ /* 0x001f280000300800 */
[----:B------:R0:W-:Y:S04]  /*7a90*/  STL [R1+0x6ac], R23 ;  /* 0x0006ac1701007387 */ /* 0x0001e80000100800 */
[----:B0-----:R-:W2:Y:S01]  /*7aa0*/  LDL.LU R23, [R1+0x394] ;  /* 0x0003940001177983 */ /* 0x001ea20000300800 */
[----:B------:R-:W-:Y:S01]  /*7ab0*/  PRMT R13, RZ, 0x7610, R13 ;  /* 0x00007610ff0d7816 */ /* 0x000fe2000000000d */
[----:B------:R-:W-:-:S05]  /*7ac0*/  IMAD.X R3, R25, 0x1, R28, P3 ;  /* 0x0000000119037824 */ /* 0x000fca00018e061c */
[----:B------:R-:W2:Y:S01]  /*7ad0*/  @!P0 LDG.E.U8 R13, desc[UR8][R2.64] ;  /* 0x00000008020d8981 */ /* 0x000ea2000c1e1100 */
[----:B------:R-:W-:-:S06]  /*7ae0*/  PRMT R11, RZ, 0x7610, R11 ;  /* 0x00007610ff0b7816 */ /* 0x000fcc000000000b */
[----:B------:R3:W2:Y:S02]  /*7af0*/  @!P0 LDG.E.U8 R11, desc[UR8][R4.64] ;  /* 0x00000008040b8981 */ /* 0x0006a4000c1e1100 */
[C---:B---3--:R-:W-:Y:S02]  /*7b00*/  IADD3 R4, P2, PT, R26.reuse, R27, RZ ;  /* 0x0000001b1a047210 */ /* 0x048fe40007f5e0ff */
[----:B----4-:R-:W-:Y:S01]  /*7b10*/  IADD3 R2, P3, PT, R26, R22, RZ ;  /* 0x000000161a027210 */ /* 0x010fe20007f7e0ff */
[----:B------:R-:W-:Y:S02]  /*7b20*/  STL [R1+0x728], R22 ;  /* 0x0007281601007387 */ /* 0x000fe40000100800 */
[----:B--2---:R-:W-:Y:S02]  /*7b30*/  IMAD.X R5, R25, 0x1, R20, P2 ;  /* 0x0000000119057824 */ /* 0x004fe400010e0614 */
[----:B------:R-:W0:Y:S01]  /*7b40*/  LDS.U8 R20, [R0+UR5+0x2000] ;  /* 0x0020000500147984 */ /* 0x000e220008000000 */
[----:B------:R-:W-:-:S03]  /*7b50*/  PRMT R12, RZ, 0x7610, R12 ;  /* 0x00007610ff0c7816 */ /* 0x000fc6000000000c */
[----:B------:R-:W-:Y:S04]  /*7b60*/  LDS.U8 R22, [R0+UR5+0x2008] ;  /* 0x0020080500167984 */ /* 0x000fe80008000000 */
[----:B------:R1:W2:Y:S01]  /*7b70*/  @!P0 LDG.E.U8 R12, desc[UR8][R6.64] ;  /* 0x00000008060c8981 */ /* 0x0002a2000c1e1100 */
[----:B------:R-:W-:-:S03]  /*7b80*/  IMAD.X R3, R25, 0x1, R23, P3 ;  /* 0x0000000119037824 */ /* 0x000fc600018e0617 */
[----:B------:R3:W-:Y:S04]  /*7b90*/  STL [R1+0x6b0], R23 ;  /* 0x0006b01701007387 */ /* 0x0007e80000100800 */
[----:B---3--:R-:W3:Y:S01]  /*7ba0*/  LDL.LU R23, [R1+0x374] ;  /* 0x0003740001177983 */ /* 0x008ee20000300800 */
[----:B-1----:R-:W-:Y:S02]  /*7bb0*/  IADD3 R6, P1, PT, R26, R24, RZ ;  /* 0x000000181a067210 */ /* 0x002fe40007f3e0ff */
[----:B------:R-:W-:Y:S01]  /*7bc0*/  PRMT R9, RZ, 0x7610, R9 ;  /* 0x00007610ff097816 */ /* 0x000fe20000000009 */
[----:B------:R-:W-:Y:S04]  /*7bd0*/  LDS.U8 R26, [R0+UR5+0x1100] ;  /* 0x00110005001a7984 */ /* 0x000fe80008000000 */
[----:B---3--:R-:W-:Y:S01]  /*7be0*/  STL [R1+0x72c], R23 ;  /* 0x00072c1701007387 */ /* 0x008fe20000100800 */
[----:B------:R-:W-:-:S03]  /*7bf0*/  IMAD.X R7, R25, 0x1, R23, P1 ;  /* 0x0000000119077824 */ /* 0x000fc600008e0617 */
[----:B------:R-:W1:Y:S04]  /*7c00*/  LDS.U8 R23, [R0+UR5+0x2108] ;  /* 0x0021080500177984 */ /* 0x000e680008000000 */
[----:B0-----:R-:W-:Y:S04]  /*7c10*/  STL [R1+0x358], R20 ;  /* 0x0003581401007387 */ /* 0x001fe80000100800 */
[----:B------:R-:W0:Y:S01]  /*7c20*/  LDS.U8 R20, [R0+UR5+0x2100] ;  /* 0x0021000500147984 */ /* 0x000e220008000000 */
[----:B------:R-:W-:Y:S02]  /*7c30*/  PRMT R10, RZ, 0x7610, R10 ;  /* 0x00007610ff0a7816 */ /* 0x000fe4000000000a */
[----:B------:R-:W-:Y:S01]  /*7c40*/  PRMT R8, RZ, 0x7610, R8 ;  /* 0x00007610ff087816 */ /* 0x000fe20000000008 */
[----:B------:R3:W4:Y:S01]  /*7c50*/  @!P0 LDG.E.U8 R9, desc[UR8][R4.64] ;  /* 0x0000000804098981 */ /* 0x000722000c1e1100 */
[----:B------:R-:W-:-:S03]  /*7c60*/  LOP3.LUT R24, R0, 0x210, RZ, 0x3c, !PT ;  /* 0x0000021000187812 */ /* 0x000fc600078e3cff */
[----:B------:R2:W4:Y:S04]  /*7c70*/  @!P0 LDG.E.U8 R10, desc[UR8][R2.64] ;  /* 0x00000008020a8981 */ /* 0x000528000c1e1100 */
[----:B------:R0:W4:Y:S04]  /*7c80*/  @!P0 LDG.E.U8 R8, desc[UR8][R6.64] ;  /* 0x0000000806088981 */ /* 0x000128000c1e1100 */
[----:B---3--:R-:W-:Y:S04]  /*7c90*/  LDS.U8 R5, [R0+UR5+0x8] ;  /* 0x0000080500057984 */ /* 0x008fe80008000000 */
[----:B--2---:R-:W-:Y:S04]  /*7ca0*/  LDS.U8 R3, [R0+UR5] ;  /* 0x0000000500037984 */ /* 0x004fe80008000000 */
[----:B------:R-:W-:Y:S04]  /*7cb0*/  LDS.U8 R2, [R0+UR5+0x108] ;  /* 0x0001080500027984 */ /* 0x000fe80008000000 */
[----:B------:R-:W-:Y:S04]  /*7cc0*/  LDS.U8 R4, [R0+UR5+0x100] ;  /* 0x0001000500047984 */ /* 0x000fe80008000000 */
[----:B-1----:R-:W-:Y:S04]  /*7cd0*/  STL [R1+0x354], R23 ;  /* 0x0003541701007387 */ /* 0x002fe80000100800 */
[----:B------:R-:W1:Y:S04]  /*7ce0*/  LDS.U8 R23, [R0+UR5+0x3000] ;  /* 0x0030000500177984 */ /* 0x000e680008000000 */
[----:B------:R-:W-:Y:S04]  /*7cf0*/  STL [R1+0x360], R22 ;  /* 0x0003601601007387 */ /* 0x000fe80000100800 */
[----:B------:R-:W2:Y:S04]  /*7d00*/  LDS.U8 R22, [R0+UR5+0x3108] ;  /* 0x0031080500167984 */ /* 0x000ea80008000000 */
[----:B0-----:R-:W-:Y:S04]  /*7d10*/  STL [R1+0x35c], R20 ;  /* 0x00035c1401007387 */ /* 0x001fe80000100800 */
[----:B------:R-:W0:Y:S04]  /*7d20*/  LDS.U8 R20, [R0+UR5+0x3008] ;  /* 0x0030080500147984 */ /* 0x000e280008000000 */
[----:B------:R-:W-:Y:S04]  /*7d30*/  LDS.U8 R7, [R0+UR5+0x1000] ;  /* 0x0010000500077984 */ /* 0x000fe80008000000 */
[----:B------:R-:W-:Y:S04]  /*7d40*/  LDS.U8 R6, [R0+UR5+0x1108] ;  /* 0x0011080500067984 */ /* 0x000fe80008000000 */
[----:B------:R-:W-:Y:S01]  /*7d50*/  LDS.U8 R25, [R0+UR5+0x1008] ;  /* 0x0010080500197984 */ /* 0x000fe20008000000 */
[----:B------:R-:W3:Y:S03]  /*7d60*/  S2R R28, SR_TID.X ;  /* 0x00000000001c7919 */ /* 0x000ee60000002100 */
[----:B------:R-:W-:Y:S04]  /*7d70*/  LDS.U8 R27, [R24+UR5] ;  /* 0x00000005181b7984 */ /* 0x000fe80008000000 */
[----:B-1----:R-:W-:Y:S04]  /*7d80*/  STL [R1+0x368], R23 ;  /* 0x0003681701007387 */ /* 0x002fe80000100800 */
[----:B------:R-:W1:Y:S04]  /*7d90*/  LDS.U8 R23, [R0+UR5+0x3100] ;  /* 0x0031000500177984 */ /* 0x000e680008000000 */
[----:B--2---:R-:W-:Y:S04]  /*7da0*/  STL [R1+0x364], R22 ;  /* 0x0003641601007387 */ /* 0x004fe80000100800 */
[----:B------:R-:W2:Y:S04]  /*7db0*/  LDS.U8 R22, [R0+UR5+0x80] ;  /* 0x0000800500167984 */ /* 0x000ea80008000000 */
[----:B0-----:R-:W-:Y:S04]  /*7dc0*/  STL [R1+0x370], R20 ;  /* 0x0003701401007387 */ /* 0x001fe80000100800 */
[----:B------:R-:W0:Y:S04]  /*7dd0*/  LDS.U8 R20, [R0+UR5+0x188] ;  /* 0x0001880500147984 */ /* 0x000e280008000000 */
        /* <DEDUP_REMOVED lines=25> */
[----:B------:R-:W-:Y:S04]  /*7f70*/  LDS.U8 R23, [R24+UR5+0x2080] ;  /* 0x0020800518177984 */ /* 0x000fe80008000000 */
[----:B--2---:R-:W-:Y:S04]  /*7f80*/  STL [R1+0x4ac], R22 ;  /* 0x0004ac1601007387 */ /* 0x004fe80000100800 */
[----:B------:R-:W1:Y:S04]  /*7f90*/  LDS.U8 R22, [R0+UR5+0x3088] ;  /* 0x0030880500167984 */ /* 0x000e680008000000 */
[----:B0-----:R-:W-:Y:S04]  /*7fa0*/  STL [R1+0x4a8], R20 ;  /* 0x0004a81401007387 */ /* 0x001fe80000100800 */
[----:B------:R-:W0:Y:S04]  /*7fb0*/  LDS.U8 R20, [R0+UR5+0x3180] ;  /* 0x0031800500147984 */ /* 0x000e280008000000 */
[----:B------:R-:W-:Y:S04]  /*7fc0*/  STL [R1+0x730], R0 ;  /* 0x0007300001007387 */ /* 0x000fe80000100800 */
[----:B------:R-:W-:Y:S04]  /*7fd0*/  LDS.U8 R0, [R24+UR5+0x100] ;  /* 0x0001000518007984 */ /* 0x000fe80008000000 */
[----:B-1----:R-:W-:Y:S04]  /*7fe0*/  STL [R1+0x4b4], R22 ;  /* 0x0004b41601007387 */ /* 0x002fe80000100800 */
[----:B------:R-:W1:Y:S04]  /*7ff0*/  LDS.U8 R22, [R24+UR5+0x108] ;  /* 0x0001080518167984 */ /* 0x000e680008000000 */
[----:B0-----:R-:W-:Y:S04]  /*8000*/  STL [R1+0x4b0], R20 ;  /* 0x0004b01401007387 */ /* 0x001fe80000100800 */
[----:B------:R-:W0:Y:S04]  /*8010*/  LDS.U8 R20, [R24+UR5+0x8] ;  /* 0x0000080518147984 */ /* 0x000e280008000000 */
[----:B-1----:R-:W-:Y:S04]  /*8020*/  STL [R1+0x2d8], R22 ;  /* 0x0002d81601007387 */ /* 0x002fe80000100800 */
[----:B------:R-:W1:Y:S04]  /*8030*/  LDS.U8 R22, [R24+UR5+0x1000] ;  /* 0x0010000518167984 */ /* 0x000e680008000000 */
[----:B0-----:R-:W-:Y:S04]  /*8040*/  STL [R1+0x2e0], R20 ;  /* 0x0002e01401007387 */ /* 0x001fe80000100800 */
[----:B------:R-:W0:Y:S04]  /*8050*/  LDS.U8 R20, [R24+UR5+0x1108] ;  /* 0x0011080518147984 */ /* 0x000e280008000000 */
[----:B------:R-:W-:Y:S04]  /*8060*/  STL [R1+0x2dc], R0 ;  /* 0x0002dc0001007387 */ /* 0x000fe80000100800 */
[----:B------:R-:W2:Y:S04]  /*8070*/  LDS.U8 R0, [R24+UR5+0x1008] ;  /* 0x0010080518007984 */ /* 0x000ea80008000000 */
[----:B-1----:R-:W-:Y:S04]  /*8080*/  STL [R1+0x2e8], R22 ;  /* 0x0002e81601007387 */ /* 0x002fe80000100800 */
[----:B------:R-:W1:Y:S04]  /*8090*/  LDS.U8 R22, [R24+UR5+0x1100] ;  /* 0x0011000518167984 */ /* 0x000e680008000000 */
[----:B0-----:R-:W-:Y:S04]  /*80a0*/  STL [R1+0x2e4], R20 ;  /* 0x0002e41401007387 */ /* 0x001fe80000100800 */
[----:B------:R-:W0:Y:S04]  /*80b0*/  LDS.U8 R20, [R24+UR5+0x2000] ;  /* 0x0020000518147984 */ /* 0x000e280008000000 */
[----:B--2---:R-:W-:Y:S04]  /*80c0*/  STL [R1+0x2f0], R0 ;  /* 0x0002f00001007387 */ /* 0x004fe80000100800 */
        /* <DEDUP_REMOVED lines=27> */
[----:B0-----:R0:W-:Y:S04]  /*8280*/  STL [R1+0x328], R20 ;  /* 0x0003281401007387 */ /* 0x0011e80000100800 */
[----:B--2---:R-:W-:Y:S04]  /*8290*/  STL [R1+0x324], R0 ;  /* 0x0003240001007387 */ /* 0x004fe80000100800 */
[----:B------:R-:W2:Y:S01]  /*82a0*/  LDS.U8 R0, [R24+UR5+0x1180] ;  /* 0x0011800518007984 */ /* 0x000ea20008000000 */
[----:B0-----:R-:W0:Y:S03]  /*82b0*/  S2R R20, SR_TID.X ;  /* 0x0000000000147919 */ /* 0x001e260000002100 */
[----:B-1----:R3:W-:Y:S02]  /*82c0*/  STL [R1+0x330], R22 ;  /* 0x0003301601007387 */ /* 0x0027e40000100800 */
[----:B---3--:R-:W-:-:S02]  /*82d0*/  LOP3.LUT R22, R28, 0x3, RZ, 0xc0, !PT ;  /* 0x000000031c167812 */ /* 0x008fc400078ec0ff */
[--C-:B0-----:R-:W-:Y:S01]  /*82e0*/  SHF.R.U32.HI R28, RZ, 0x3, R20.reuse ;  /* 0x00000003ff1c7819 */ /* 0x101fe20000011614 */
[----:B--2---:R-:W-:Y:S04]  /*82f0*/  STL [R1+0x32c], R0 ;  /* 0x00032c0001007387 */ /* 0x004fe80000100800 */
[----:B------:R0:W-:Y:S04]  /*8300*/  STL [R1+0x51c], R23 ;  /* 0x00051c1701007387 */ /* 0x0001e80000100800 */
[----:B------:R-:W1:Y:S01]  /*8310*/  LDS.U8 R0, [R24+UR5+0x2188] ;  /* 0x0021880518007984 */ /* 0x000e620008000000 */
[----:B0-----:R-:W-:-:S03]  /*8320*/  SHF.R.U32.HI R23, RZ, 0x2, R20 ;  /* 0x00000002ff177819 */ /* 0x001fc60000011614 */
[----:B------:R-:W0:Y:S04]  /*8330*/  LDS.U8 R20, [R24+UR5+0x2088] ;  /* 0x0020880518147984 */ /* 0x000e280008000000 */
[----:B-1----:R-:W-:Y:S04]  /*8340*/  STL [R1+0x518], R0 ;  /* 0x0005180001007387 */ /* 0x002fe80000100800 */
[----:B------:R-:W1:Y:S04]  /*8350*/  LDS.U8 R0, [R24+UR5+0x2180] ;  /* 0x0021800518007984 */ /* 0x000e680008000000 */
[----:B0-----:R-:W-:Y:S04]  /*8360*/  STL [R1+0x524], R20 ;  /* 0x0005241401007387 */ /* 0x001fe80000100800 */
[----:B------:R-:W0:Y:S04]  /*8370*/  LDS.U8 R20, [R24+UR5+0x3080] ;  /* 0x0030800518147984 */ /* 0x000e280008000000 */
[----:B-1----:R-:W-:Y:S04]  /*8380*/  STL [R1+0x520], R0 ;  /* 0x0005200001007387 */ /* 0x002fe80000100800 */
[----:B0-----:R-:W-:Y:S04]  /*8390*/  STL [R1+0x52c], R20 ;  /* 0x00052c1401007387 */ /* 0x001fe80000100800 */
[----:B------:R-:W0:Y:S01]  /*83a0*/  LDS.U8 R20, [R24+UR5+0x3188] ;  /* 0x0031880518147984 */ /* 0x000e220008000000 */
[----:B------:R-:W-:Y:S01]  /*83b0*/  IMAD R22, R22, 0x420, RZ ;  /* 0x0000042016167824 */ /* 0x000fe200078e02ff */
[----:B------:R-:W-:-:S02]  /*83c0*/  SGXT.U32 R23, R23, 0x3 ;  /* 0x000000031717781a */ /* 0x000fc40000000000 */
[----:B------:R-:W-:Y:S01]  /*83d0*/  LOP3.LUT R28, R28, 0x30, RZ, 0xc0, !PT ;  /* 0x000000301c1c7812 */ /* 0x000fe200078ec0ff */
[----:B0-----:R-:W-:Y:S04]  /*83e0*/  STL [R1+0x528], R20 ;  /* 0x0005281401007387 */ /* 0x001fe80000100800 */
[----:B------:R-:W0:Y:S04]  /*83f0*/  LDS.U8 R20, [R24+UR5+0x3088] ;  /* 0x0030880518147984 */ /* 0x000e280008000000 */
[----:B------:R-:W1:Y:S01]  /*8400*/  LDS.U8 R24, [R24+UR5+0x3180] ;  /* 0x0031800518187984 */ /* 0x000e620008000000 */
[----:B------:R-:W-:-:S04]  /*8410*/  LOP3.LUT R0, R22, R23, R28, 0x1e, !PT ;  /* 0x0000001716007212 */ /* 0x000fc800078e1e1c */
[----:B------:R-:W-:Y:S01]  /*8420*/  LOP3.LUT R0, R0, 0x40, RZ, 0x3c, !PT ;  /* 0x0000004000007812 */ /* 0x000fe200078e3cff */
[----:B0-----:R0:W-:Y:S04]  /*8430*/  STL [R1+0x534], R20 ;  /* 0x0005341401007387 */ /* 0x0011e80000100800 */
[----:B0-----:R-:W2:Y:S04]  /*8440*/  LDL.LU R20, [R1+0xe00] ;  /* 0x000e000001147983 */ /* 0x001ea80000300800 */
[----:B-1----:R-:W-:Y:S04]  /*8450*/  STL [R1+0x530], R24 ;  /* 0x0005301801007387 */ /* 0x002fe80000100800 */
[----:B------:R-:W0:Y:S04]  /*8460*/  LDS.U8 R24, [R0+UR5] ;  /* 0x0000000500187984 */ /* 0x000e280008000000 */
[----:B0-----:R-:W-:Y:S04]  /*8470*/  STL [R1+0x278], R24 ;  /* 0x0002781801007387 */ /* 0x001fe80000100800 */
[----:B------:R-:W0:Y:S04]  /*8480*/  LDS.U8 R24, [R0+UR5+0x108] ;  /* 0x0001080500187984 */ /* 0x000e280008000000 */
        /* <DEDUP_REMOVED lines=51> */
[----:B------:R-:W0:Y:S01]  /*87c0*/  LDS.U8 R24, [R0+UR5+0x2180] ;  /* 0x0021800500187984 */ /* 0x000e220008000000 */
[----:B------:R-:W-:-:S03]  /*87d0*/  LOP3.LUT R22, R22, R23, R28, 0x1e, !PT ;  /* 0x0000001716167212 */ /* 0x000fc600078e1e1c */
[----:B------:R-:W-:Y:S04]  /*87e0*/  LDS.U8 R23, [R0+UR5+0x3188] ;  /* 0x0031880500177984 */ /* 0x000fe80008000000 */
[----:B0-----:R-:W-:Y:S04]  /*87f0*/  STL [R1+0x4c0], R24 ;  /* 0x0004c01801007387 */ /* 0x001fe80000100800 */
[----:B------:R-:W0:Y:S04]  /*8800*/  LDS.U8 R24, [R0+UR5+0x3080] ;  /* 0x0030800500187984 */ /* 0x000e280008000000 */
[----:B0-----:R0:W-:Y:S04]  /*8810*/  STL [R1+0x4cc], R24 ;  /* 0x0004cc1801007387 */ /* 0x0011e80000100800 */
[----:B0-----:R-:W3:Y:S04]  /*8820*/  LDL.LU R24, [R1+0xdfc] ;  /* 0x000dfc0001187983 */ /* 0x001ee80000300800 */
[----:B------:R-:W2:Y:S04]  /*8830*/  LDL.LU R28, [R1+0xdf8] ;  /* 0x000df800011c7983 */ /* 0x000ea80000300800 */
[----:B------:R-:W-:Y:S04]  /*8840*/  STL [R1+0x4c8], R23 ;  /* 0x0004c81701007387 */ /* 0x000fe80000100800 */
[----:B------:R-:W0:Y:S04]  /*8850*/  LDS.U8 R23, [R0+UR5+0x3088] ;  /* 0x0030880500177984 */ /* 0x000e280008000000 */
[----:B------:R-:W1:Y:S01]  /*8860*/  LDS.U8 R0, [R0+UR5+0x3180] ;  /* 0x0031800500007984 */ /* 0x000e620008000000 */
[----:B------:R-:W-:-:S03]  /*8870*/  LOP3.LUT R22, R22, 0x250, RZ, 0x3c, !PT ;  /* 0x0000025016167812 */ /* 0x000fc600078e3cff */
[----:B0-----:R-:W-:Y:S04]  /*8880*/  STL [R1+0x4d4], R23 ;  /* 0x0004d41701007387 */ /* 0x001fe80000100800 */
[----:B------:R-:W0:Y:S04]  /*8890*/  LDS.U8 R23, [R22+UR5] ;  /* 0x0000000516177984 */ /* 0x000e280008000000 */
        /* <DEDUP_REMOVED lines=51> */
[----:B------:R-:W-:Y:S04]  /*8bd0*/  LDS.U8 R23, [R22+UR5+0x2088] ;  /* 0x0020880516177984 */ /* 0x000fe80008000000 */
[----:B-1----:R-:W-:Y:S04]  /*8be0*/  STL [R1+0x538], R0 ;  /* 0x0005380001007387 */ /* 0x002fe80000100800 */
[----:B------:R-:W0:Y:S04]  /*8bf0*/  LDS.U8 R0, [R22+UR5+0x2180] ;  /* 0x0021800516007984 */ /* 0x000e280008000000 */
[----:B0-----:R-:W-:Y:S04]  /*8c00*/  STL [R1+0x754], R0 ;  /* 0x0007540001007387 */ /* 0x001fe80000100800 */
[----:B------:R-:W-:Y:S04]  /*8c10*/  STL [R1+0x544], R23 ;  /* 0x0005441701007387 */ /* 0x000fe80000100800 */
[----:B------:R-:W0:Y:S04]  /*8c20*/  LDS.U8 R23, [R22+UR5+0x3188] ;  /* 0x0031880516177984 */ /* 0x000e280008000000 */
[----:B------:R-:W1:Y:S04]  /*8c30*/  LDS.U8 R0, [R22+UR5+0x3080] ;  /* 0x0030800516007984 */ /* 0x000e680008000000 */
[----:B0-----:R0:W-:Y:S04]  /*8c40*/  STL [R1+0x750], R23 ;  /* 0x0007501701007387 */ /* 0x0011e80000100800 */
[----:B-1----:R-:W-:Y:S04]  /*8c50*/  STL [R1+0x54c], R0 ;  /* 0x00054c0001007387 */ /* 0x002fe80000100800 */
[----:B------:R-:W1:Y:S04]  /*8c60*/  LDS.U8 R0, [R22+UR5+0x3088] ;  /* 0x0030880516007984 */ /* 0x000e680008000000 */
[----:B------:R-:W3:Y:S01]  /*8c70*/  LDS.U8 R22, [R22+UR5+0x3180] ;  /* 0x0031800516167984 */ /* 0x000ee20008000000 */
[----:B------:R-:W-:Y:S06]  /*8c80*/  BAR.SYNC.DEFER_BLOCKING 0x0 ;  /* 0x0000000000007b1d */ /* 0x000fec0000010000 */
[----:B0-----:R-:W4:Y:S04]  /*8c90*/  LDL.LU R23, [R1+0x220] ;  /* 0x0002200001177983 */ /* 0x001f280000300800 */
[----:B--2---:R-:W-:Y:S04]  /*8ca0*/  STS.U8 [R28+UR5], R16 ;  /* 0x000000101c007988 */ /* 0x004fe80008000005 */
[----:B------:R-:W-:Y:S04]  /*8cb0*/  STS.U8 [R28+UR5+0x200], R15 ;  /* 0x0002000f1c007988 */ /* 0x000fe80008000005 */
[----:B-1----:R0:W-:Y:S04]  /*8cc0*/  STL [R1+0x554], R0 ;  /* 0x0005540001007387 */ /* 0x0021e80000100800 */
[----:B------:R-:W-:Y:S04]  /*8cd0*/  STS.U8 [R28+UR5+0x400], R14 ;  /* 0x0004000e1c007988 */ /* 0x000fe80008000005 */
[----:B0-----:R-:W2:Y:S04]  /*8ce0*/  LDL.LU R0, [R1+0x230] ;  /* 0x0002300001007983 */ /* 0x001ea80000300800 */
[----:B---3--:R0:W-:Y:S04]  /*8cf0*/  STL [R1+0x74c], R22 ;  /* 0x00074c1601007387 */ /* 0x0081e80000100800 */
[----:B------:R1:W-:Y:S04]  /*8d00*/  STS.U8 [R28+UR5+0x600], R19 ;  /* 0x000600131c007988 */ /* 0x0003e80008000005 */
[----:B0-----:R-:W3:Y:S04]  /*8d10*/  LDL.LU R22, [R1+0x224] ;  /* 0x0002240001167983 */ /* 0x001ee80000300800 */
[----:B------:R-:W2:Y:S04]  /*8d20*/  LDL.LU R16, [R1+0x210] ;  /* 0x0002100001107983 */ /* 0x000ea80000300800 */
[----:B------:R-:W2:Y:S04]  /*8d30*/  LDL.LU R15, [R1+0x228] ;  /* 0x00022800010f7983 */ /* 0x000ea80000300800 */
[----:B------:R-:W2:Y:S04]  /*8d40*/  LDL.LU R14, [R1+0x214] ;  /* 0x00021400010e7983 */ /* 0x000ea80000300800 */
[----:B-1----:R-:W2:Y:S04]  /*8d50*/  LDL.LU R19, [R1+0x218] ;  /* 0x0002180001137983 */ /* 0x002ea80000300800 */
[----:B------:R0:W-:Y:S04]  /*8d60*/  STS.U8 [R28+UR5+0x800], R18 ;  /* 0x000800121c007988 */ /* 0x0001e80008000005 */
[----:B------:R1:W-:Y:S04]  /*8d70*/  STS.U8 [R28+UR5+0xa00], R17 ;  /* 0x000a00111c007988 */ /* 0x0003e80008000005 */
[----:B------:R1:W-:Y:S04]  /*8d80*/  STS.U8 [R28+UR5+0xc00], R29 ;  /* 0x000c001d1c007988 */ /* 0x0003e80008000005 */
[----:B0-----:R-:W2:Y:S04]  /*8d90*/  LDL.LU R18, [R1+0x21c] ;  /* 0x00021c0001127983 */ /* 0x001ea80000300800 */
[----:B-1----:R-:W2:Y:S04]  /*8da0*/  LDL.LU R17, [R1+0x208] ;  /* 0x0002080001117983 */ /* 0x002ea80000300800 */
[----:B------:R-:W2:Y:S04]  /*8db0*/  LDL.LU R29, [R1+0x1fc] ;  /* 0x0001fc00011d7983 */ /* 0x000ea80000300800 */
[----:B------:R0:W-:Y:S04]  /*8dc0*/  STS.U8 [R28+UR5+0xe00], R21 ;  /* 0x000e00151c007988 */ /* 0x0001e80008000005 */
[----:B------:R1:W-:Y:S04]  /*8dd0*/  STS.U8 [R28+UR5+0x1000], R20 ;  /* 0x001000141c007988 */ /* 0x0003e80008000005 */
[----:B------:R1:W-:Y:S04]  /*8de0*/  STS.U8 [R28+UR5+0x1200], R24 ;  /* 0x001200181c007988 */ /* 0x0003e80008000005 */
[----:B0-----:R-:W2:Y:S04]  /*8df0*/  LDL.LU R21, [R1+0x200] ;  /* 0x0002000001157983 */ /* 0x001ea80000300800 */
[----:B-1----:R-:W2:Y:S04]  /*8e00*/  LDL.LU R20, [R1+0x204] ;  /* 0x0002040001147983 */ /* 0x002ea80000300800 */
[----:B------:R-:W2:Y:S04]  /*8e10*/  LDL.LU R24, [R1+0xdf4] ;  /* 0x000df40001187983 */ /* 0x000ea80000300800 */
[----:B--2---:R0:W-:Y:S04]  /*8e20*/  STS.U8 [R28+UR5+0x1400], R24 ;  /* 0x001400181c007988 */ /* 0x0041e80008000005 */
[----:B0-----:R-:W2:Y:S04]  /*8e30*/  LDL.LU R24, [R1+0xdf0] ;  /* 0x000df00001187983 */ /* 0x001ea80000300800 */
[----:B--2---:R0:W-:Y:S04]  /*8e40*/  STS.U8 [R28+UR5+0x1600], R24 ;  /* 0x001600181c007988 */ /* 0x0041e80008000005 */
[----:B0-----:R-:W2:Y:S04]  /*8e50*/  LDL.LU R24, [R1+0xdec] ;  /* 0x000dec0001187983 */ /* 0x001ea80000300800 */
[----:B------:R0:W-:Y:S04]  /*8e60*/  STS.U8 [R28+UR5+0x2400], R16 ;  /* 0x002400101c007988 */ /* 0x0001e80008000005 */
[----:B0-----:R-:W3:Y:S04]  /*8e70*/  LDL R16, [R1+0x270] ;  /* 0x0002700001107983 */ /* 0x001ee80000100800 */
[----:B--2---:R0:W-:Y:S04]  /*8e80*/  STS.U8 [R28+UR5+0x2600], R24 ;  /* 0x002600181c007988 */ /* 0x0041e80008000005 */
[----:B0-----:R-:W2:Y:S04]  /*8e90*/  LDL.LU R24, [R1+0xde8] ;  /* 0x000de80001187983 */ /* 0x001ea80000300800 */
[----:B------:R-:W-:Y:S04]  /*8ea0*/  STS.U8 [R28+UR5+0x1800], R13 ;  /* 0x0018000d1c007988 */ /* 0x000fe80008000005 */
        /* <DEDUP_REMOVED lines=10> */
[----:B---3--:R-:W-:Y:S04]  /*8f50*/  STS.U8 [R28+UR5+0x3200], R22 ;  /* 0x003200161c007988 */ /* 0x008fe80008000005 */
[----:B----4-:R-:W-:Y:S04]  /*8f60*/  STS.U8 [R28+UR5+0x3400], R23 ;  /* 0x003400171c007988 */ /* 0x010fe80008000005 */
[----:B------:R-:W-:Y:S04]  /*8f70*/  STS.U8 [R28+UR5+0x3600], R10 ;  /* 0x0036000a1c007988 */ /* 0x000fe80008000005 */
[----:B------:R-:W-:Y:S04]  /*8f80*/  STS.U8 [R28+UR5+0x3800], R0 ;  /* 0x003800001c007988 */ /* 0x000fe80008000005 */
[----:B------:R-:W-:Y:S04]  /*8f90*/  STS.U8 [R28+UR5+0x3a00], R9 ;  /* 0x003a00091c007988 */ /* 0x000fe80008000005 */
[----:B------:R-:W-:Y:S04]  /*8fa0*/  STS.U8 [R28+UR5+0x3e00], R8 ;  /* 0x003e00081c007988 */ /* 0x000fe80008000005 */
[----:B--2---:R0:W-:Y:S01]  /*8fb0*/  STS.U8 [R28+UR5+0x3c00], R24 ;  /* 0x003c00181c007988 */ /* 0x0041e20008000005 */
[----:B------:R-:W-:Y:S06]  /*8fc0*/  BAR.SYNC.DEFER_BLOCKING 0x0 ;  /* 0x0000000000007b1d */ /* 0x000fec0000010000 */
[----:B0-----:R-:W2:Y:S04]  /*8fd0*/  LDL.LU R24, [R1+0xde4] ;  /* 0x000de40001187983 */ /* 0x001ea80000300800 */
[----:B------:R-:W0:Y:S04]  /*8fe0*/  LDSM.16.M88.4 R12, [R16] ;  /* 0x00000000100c783b */ /* 0x000e280000000200 */
[----:B------:R-:W1:Y:S04]  /*8ff0*/  LDSM.16.M88.4 R8, [R16+0x800] ;  /* 0x000800001008783b */ /* 0x000e680000000200 */
[----:B------:R-:W-:Y:S04]  /*9000*/  STL [R1+0x748], R28 ;  /* 0x0007481c01007387 */ /* 0x000fe80000100800 */
[----:B0-----:R0:W-:Y:S04]  /*9010*/  STL.64 [R1+0x1f0], R12 ;  /* 0x0001f00c01007387 */ /* 0x0011e80000100a00 */
[----:B------:R3:W-:Y:S01]  /*9020*/  STL.64 [R1+0x1f8], R14 ;  /* 0x0001f80e01007387 */ /* 0x0007e20000100a00 */
[----:B-1----:R-:W-:-:S02]  /*9030*/  IMAD.MOV.U32 R17, RZ, RZ, R8 ;  /* 0x000000ffff117224 */ /* 0x002fc400078e0008 */
[----:B------:R-:W-:Y:S01]  /*9040*/  IMAD.MOV.U32 R0, RZ, RZ, R9 ;  /* 0x000000ffff007224 */ /* 0x000fe200078e0009 */
[----:B------:R-:W-:Y:S04]  /*9050*/  STL.64 [R1+0x200], R8 ;  /* 0x0002000801007387 */ /* 0x000fe80000100a00 */
[----:B------:R-:W-:Y:S04]  /*9060*/  STL.64 [R1+0x208], R10 ;  /* 0x0002080a01007387 */ /* 0x000fe80000100a00 */
[----:B------:R-:W1:Y:S01]  /*9070*/  LDSM.16.M88.4 R8, [R16+0x1000] ;  /* 0x001000001008783b */ /* 0x000e620000000200 */
[----:B------:R-:W-:-:S02]  /*9080*/  IMAD.MOV.U32 R19, RZ, RZ, R12 ;  /* 0x000000ffff137224 */ /* 0x000fc400078e000c */
[----:B0-----:R-:W-:Y:S02]  /*9090*/  IMAD R12, R2, 0x100, R3 ;  /* 0x00000100020c7824 */ /* 0x001fe400078e0203 */
[----:B------:R-:W-:Y:S02]  /*90a0*/  IMAD.MOV.U32 R18, RZ, RZ, R13 ;  /* 0x000000ffff127224 */ /* 0x000fe400078e000d */
[----:B------:R-:W-:Y:S02]  /*90b0*/  IMAD R13, R4, 0x100, R5 ;  /* 0x00000100040d7824 */ /* 0x000fe400078e0205 */
[----:B---3--:R-:W-:Y:S01]  /*90c0*/  IMAD R14, R6, 0x100, R7 ;  /* 0x00000100060e7824 */ /* 0x008fe200078e0207 */
[----:B-1----:R0:W-:Y:S01]  /*90d0*/  STL.64 [R1+0x210], R8 ;  /* 0x0002100801007387 */ /* 0x0021e20000100a00 */
[----:B------:R-:W-:Y:S02]  /*90e0*/  IMAD.MOV.U32 R2, RZ, RZ, R8 ;  /* 0x000000ffff027224 */ /* 0x000fe400078e0008 */
[----:B------:R-:W-:Y:S01]  /*90f0*/  IMAD.MOV.U32 R3, RZ, RZ, R9 ;  /* 0x000000ffff037224 */ /* 0x000fe200078e0009 */
[----:B------:R1:W-:Y:S04]  /*9100*/  STL.64 [R1+0x218], R10 ;  /* 0x0002180a01007387 */ /* 0x0003e80000100a00 */
[----:B0-----:R-:W3:Y:S04]  /*9110*/  LDL.LU.64 R8, [R1+0x40] ;  /* 0x0000400001087983 */ /* 0x001ee80000300a00 */
[----:B-1----:R-:W3:Y:S04]  /*9120*/  LDL.LU.64 R10, [R1+0x48] ;  /* 0x00004800010a7983 */ /* 0x002ee80000300a00 */
[----:B------:R-:W4:Y:S04]  /*9130*/  LDL.LU.64 R4, [R1+0x10] ;  /* 0x0000100001047983 */ /* 0x000f280000300a00 */
[----:B------:R-:W4:Y:S01]  /*9140*/  LDL.LU.64 R6, [R1+0x18] ;  /* 0x0000180001067983 */ /* 0x000f220000300a00 */
[----:B------:R-:W-:Y:S01]  /*9150*/  IMAD R15, R26, 0x100, R25 ;  /* 0x000001001a0f7824 */ /* 0x000fe200078e0219 */
[----:B------:R-:W-:-:S02]  /*9160*/  F2FP.F16.E5M2.UNPACK_B R12, R12 ;  /* 0x0000000cff0c723e */ /* 0x000fc400020004ff */
[----:B------:R-:W-:Y:S01]  /*9170*/  F2FP.F16.E5M2.UNPACK_B R13, R13 ;  /* 0x0000000dff0d723e */ /* 0x000fe200020004ff */
[----:B------:R-:W2:Y:S01]  /*9180*/  LDL.LU R25, [R1+0xde0] ;  /* 0x000de00001197983 */ /* 0x000ea20000300800 */
[----:B------:R-:W-:Y:S02]  /*9190*/  F2FP.F16.E5M2.UNPACK_B R14, R14 ;  /* 0x0000000eff0e723e */ /* 0x000fe400020004ff */
[----:B------:R-:W-:Y:S02]  /*91a0*/  F2FP.F16.E5M2.UNPACK_B R15, R15 ;  /* 0x0000000fff0f723e */ /* 0x000fe400020004ff */
[----:B------:R-:W-:Y:S02]  /*91b0*/  F2FP.F16.E5M2.UNPACK_B R20, R19 ;  /* 0x00000013ff14723e */ /* 0x000fe400020004ff */
[----:B------:R-:W-:-:S05]  /*91c0*/  F2FP.F16.E5M2.UNPACK_B R21, R18 ;  /* 0x00000012ff15723e */ /* 0x000fca00020004ff */
[----:B------:R-:W-:Y:S01]  /*91d0*/  STL.64 [R1+0xdb0], R20 ;  /* 0x000db01401007387 */ /* 0x000fe20000100a00 */
[----:B------:R-:W-:Y:S02]  /*91e0*/  F2FP.F16.E5M2.UNPACK_B R18, R17 ;  /* 0x00000011ff12723e */ /* 0x000fe400020004ff */
[----:B------:R-:W-:Y:S01]  /*91f0*/  F2FP.F16.E5M2.UNPACK_B R19, R0 ;  /* 0x00000000ff13723e */ /* 0x000fe200020004ff */
[C---:B----4-:R-:W-:Y:S01]  /*9200*/  HMMA.16816.F32 R4, R12.reuse, R20, R4 ;  /* 0x000000140c04723c */ /* 0x050fe20000001804 */
[----:B------:R-:W0:Y:S07]  /*9210*/  LDSM.16.M88.4 R20, [R16+0x1800] ;  /* 0x001800001014783b */ /* 0x000e2e0000000200 */
[----:B---3--:R-:W-:Y:S11]  /*9220*/  HMMA.16816.F32 R8, R12, R18, R8 ;  /* 0x000000120c08723c */ /* 0x008ff60000001808 */
[----:B------:R1:W-:Y:S04]  /*9230*/  STL.64 [R1+0x10], R4 ;  /* 0x0000100401007387 */ /* 0x0003e80000100a00 */
[----:B------:R-:W-:Y:S04]  /*9240*/  STL.64 [R1+0x18], R6 ;  /* 0x0000180601007387 */ /* 0x000fe80000100a00 */
[----:B------:R-:W-:Y:S01]  /*9250*/  IMAD.MOV.U32 R26, RZ, RZ, R8 ;  /* 0x000000ffff1a7224 */ /* 0x000fe200078e0008 */
[----:B0-----:R0:W-:Y:S01]  /*9260*/  STL.64 [R1+0x220], R20 ;  /* 0x0002201401007387 */ /* 0x0011e20000100a00 */
[----:B-1----:R-:W-:-:S03]  /*9270*/  IMAD.MOV.U32 R4, RZ, RZ, R20 ;  /* 0x000000ffff047224 */ /* 0x002fc600078e0014 */
[----:B------:R1:W-:Y:S01]  /*9280*/  STL.64 [R1+0x228], R22 ;  /* 0x0002281601007387 */ /* 0x0003e20000100a00 */
[----:B------:R-:W-:-:S03]  /*9290*/  IMAD.MOV.U32 R5, RZ, RZ, R21 ;  /* 0x000000ffff057224 */ /* 0x000fc600078e0015 */
[----:B------:R-:W-:Y:S04]  /*92a0*/  STL [R1+0x44], R9 ;  /* 0x0000440901007387 */ /* 0x000fe80000100800 */
[----:B------:R-:W-:Y:S04]  /*92b0*/  STL.64 [R1+0x48], R10 ;  /* 0x0000480a01007387 */ /* 0x000fe80000100a00 */
[----:B0-----:R-:W3:Y:S04]  /*92c0*/  LDL.LU.64 R20, [R1+0x60] ;  /* 0x0000600001147983 */ /* 0x001ee80000300a00 */
[----:B-1----:R-:W3:Y:S04]  /*92d0*/  LDL.LU.64 R22, [R1+0x68] ;  /* 0x0000680001167983 */ /* 0x002ee80000300a00 */
[----:B------:R0:W-:Y:S04]  /*92e0*/  STL [R1+0xdc8], R19 ;  /* 0x000dc81301007387 */ /* 0x0001e80000100800 */
[----:B------:R-:W1:Y:S04]  /*92f0*/  LDSM.16.M88.4 R8, [R16+0x2000] ;  /* 0x002000001008783b */ /* 0x000e680000000200 */
[----:B0-----:R-:W4:Y:S04]  /*9300*/  LDL.LU R19, [R1+0x278] ;  /* 0x0002780001137983 */ /* 0x001f280000300800 */
[----:B------:R-:W4:Y:S04]  /*9310*/  LDL.LU R29, [R1+0x274] ;  /* 0x00027400011d7983 */ /* 0x000f280000300800 */
[----:B------:R-:W3:Y:S04]  /*9320*/  LDL.LU R28, [R1+0x28c] ;  /* 0x00028c00011c7983 */ /* 0x000ee80000300800 */
[----:B------:R-:W3:Y:S04]  /*9330*/  LDL.LU R0, [R1+0x288] ;  /* 0x0002880001007983 */ /* 0x000ee80000300800 */
[----:B------:R0:W-:Y:S04]  /*9340*/  STL.64 [R1+0xcb8], R26 ;  /* 0x000cb81a01007387 */ /* 0x0001e80000100a00 */
[----:B0-----:R-:W3:Y:S04]  /*9350*/  LDL.LU R26, [R1+0x284] ;  /* 0x00028400011a7983 */ /* 0x001ee80000300800 */
[----:B------:R-:W3:Y:S04]  /*9360*/  LDL.LU R27, [R1+0x280] ;  /* 0x00028000011b7983 */ /* 0x000ee80000300800 */
[----:B--2---:R-:W-:Y:S01]  /*9370*/  STL.64 [R1+0xcb0], R24 ;  /* 0x000cb01801007387 */ /* 0x004fe20000100a00 */
[----:B------:R-:W-:-:S02]  /*9380*/  F2FP.F16.E5M2.UNPACK_B R2, R2 ;  /* 0x00000002ff02723e */ /* 0x000fc400020004ff */
[----:B------:R-:W-:Y:S01]  /*9390*/  F2FP.F16.E5M2.UNPACK_B R3, R3 ;  /* 0x00000003ff03723e */ /* 0x000fe200020004ff */
[----:B-1----:R-:W-:Y:S02]  /*93a0*/  IMAD.MOV.U32 R6, RZ, RZ, R8 ;  /* 0x000000ffff067224 */ /* 0x002fe400078e0008 */
[----:B------:R-:W-:Y:S01]  /*93b0*/  IMAD.MOV.U32 R7, RZ, RZ, R9 ;  /* 0x000000ffff077224 */ /* 0x000fe200078e0009 */
[----:B---3--:R-:W-:Y:S04]  /*93c0*/  STL.64 [R1+0xda8], R26 ;  /* 0x000da81a01007387 */ /* 0x008fe80000100a00 */
[----:B------:R-:W0:Y:S04]  /*93d0*/  LDSM.16.M88.4 R24, [R16+0x2800] ;  /* 0x002800001018783b */ /* 0x000e280000000200 */
[----:B------:R1:W-:Y:S04]  /*93e0*/  STL.64 [R1+0x230], R8 ;  /* 0x0002300801007387 */ /* 0x0003e80000100a00 */
[----:B------:R-:W-:Y:S04]  /*93f0*/  STL.64 [R1+0x238], R10 ;  /* 0x0002380a01007387 */ /* 0x000fe80000100a00 */
[----:B0-----:R-:W-:Y:S01]  /*9400*/  STL.64 [R1+0x240], R24 ;  /* 0x0002401801007387 */ /* 0x001fe20000100a00 */
[----:B-1----:R-:W-:-:S02]  /*9410*/  IMAD.MOV.U32 R8, RZ, RZ, R24 ;  /* 0x000000ffff087224 */ /* 0x002fc400078e0018 */
[----:B------:R-:W-:Y:S01]  /*9420*/  IMAD.MOV.U32 R9, RZ, RZ, R25 ;  /* 0x000000ffff097224 */ /* 0x000fe200078e0019 */
[----:B------:R0:W-:Y:S02]  /*9430*/  STL.64 [R1+0x248], R26 ;  /* 0x0002481a01007387 */ /* 0x0001e40000100a00 */
[----:B0-----:R-:W-:Y:S02]  /*9440*/  HMMA.16816.F32 R24, R12, R2, R20 ;  /* 0x000000020c18723c */ /* 0x001fe40000001814 */
[----:B------:R-:W0:-:S15]  /*9450*/  LDSM.16.M88.4 R20, [R16+0x3000] ;  /* 0x003000001014783b */ /* 0x000e1e0000000200 */
[----:B------:R-:W-:Y:S02]  /*9460*/  NOP ;  /* 0x0000000000007918 */ /* 0x000fe40000000000 */
[----:B------:R-:W-:Y:S04]  /*9470*/  STL.64 [R1+0x60], R24 ;  /* 0x0000601801007387 */ /* 0x000fe80000100a00 */
[----:B------:R-:W-:Y:S04]  /*9480*/  STL.64 [R1+0x68], R26 ;  /* 0x0000681a01007387 */ /* 0x000fe80000100a00 */
[----:B------:R-:W1:Y:S01]  /*9490*/  LDSM.16.M88.4 R24, [R16+0x3800] ;  /* 0x003800001018783b */ /* 0x000e620000000200 */
[----:B0-----:R-:W-:Y:S02]  /*94a0*/  IMAD.MOV.U32 R10, RZ, RZ, R20 ;  /* 0x000000ffff0a7224 */ /* 0x001fe400078e0014 */
[----:B------:R-:W-:Y:S01]  /*94b0*/  IMAD.MOV.U32 R11, RZ, RZ, R21 ;  /* 0x000000ffff0b7224 */ /* 0x000fe200078e0015 */
[----:B------:R-:W-:Y:S04]  /*94c0*/  STL.64 [R1+0x250], R20 ;  /* 0x0002501401007387 */ /* 0x000fe80000100a00 */
[----:B------:R-:W-:Y:S04]  /*94d0*/  STL.64 [R1+0x258], R22 ;  /* 0x0002581601007387 */ /* 0x000fe80000100a00 */
[----:B------:R-:W-:Y:S04]  /*94e0*/  STL.64 [R1+0xdc0], R10 ;  /* 0x000dc00a01007387 */ /* 0x000fe80000100a00 */
[----:B------:R0:W-:Y:S04]  /*94f0*/  STL.64 [R1+0xdb8], R8 ;  /* 0x000db80801007387 */ /* 0x0001e80000100a00 */
[----:B0-----:R-:W2:Y:S04]  /*9500*/  LDL.LU.64 R8, [R1+0xa0] ;  /* 0x0000a00001087983 */ /* 0x001ea80000300a00 */
[----:B------:R-:W3:Y:S01]  /*9510*/  LDL.LU.64 R10, [R1+0xa8] ;  /* 0x0000a800010a7983 */ /* 0x000ee20000300a00 */
[----:B------:R-:W-:-:S02]  /*9520*/  F2FP.F16.E5M2.UNPACK_B R4, R4 ;  /* 0x00000004ff04723e */ /* 0x000fc400020004ff */
[----:B------:R-:W-:Y:S01]  /*9530*/  F2FP.F16.E5M2.UNPACK_B R5, R5 ;  /* 0x00000005ff05723e */ /* 0x000fe200020004ff */
[----:B---3--:R-:W-:Y:S04]  /*9540*/  STL.64 [R1+0xdd8], R10 ;  /* 0x000dd80a01007387 */ /* 0x008fe80000100a00 */
[----:B--2---:R0:W-:Y:S04]  /*9550*/  STL.64 [R1+0xdd0], R8 ;  /* 0x000dd00801007387 */ /* 0x0041e80000100a00 */
[----:B0-----:R-:W2:Y:S04]  /*9560*/  LDL.LU.64 R8, [R1+0x80] ;  /* 0x0000800001087983 */ /* 0x001ea80000300a00 */
[----:B------:R-:W2:Y:S01]  /*9570*/  LDL.LU.64 R10, [R1+0x88] ;  /* 0x00008800010a7983 */ /* 0x000ea20000300a00 */
[----:B-1----:R-:W-:-:S03]  /*9580*/  IMAD.MOV.U32 R16, RZ, RZ, R24 ;  /* 0x000000ffff107224 */ /* 0x002fc600078e0018 */
[----:B------:R-:W3:Y:S01]  /*9590*/  LDL.LU.64 R20, [R1+0xf0] ;  /* 0x0000f00001147983 */ /* 0x000ee20000300a00 */
[----:B------:R-:W-:-:S03]  /*95a0*/  IMAD.MOV.U32 R17, RZ, RZ, R25 ;  /* 0x000000ffff117224 */ /* 0x000fc600078e0019 */
[----:B------:R-:W3:Y:S04]  /*95b0*/  LDL.LU.64 R22, [R1+0xf8] ;  /* 0x0000f80001167983 */ /* 0x000ee80000300a00 */
[----:B------:R0:W-:Y:S04]  /*95c0*/  STL.64 [R1+0x260], R24 ;  /* 0x0002601801007387 */ /* 0x0001e80000100a00 */
[----:B------:R1:W-:Y:S04]  /*95d0*/  STL.64 [R1+0x268], R26 ;  /* 0x0002681a01007387 */ /* 0x0003e80000100a00 */
[----:B0-----:R-:W3:Y:S04]  /*95e0*/  LDL.LU.64 R24, [R1+0x1e0] ;  /* 0x0001e00001187983 */ /* 0x001ee80000300a00 */
[----:B-1----:R-:W3:Y:S01]  /*95f0*/  LDL.LU.64 R26, [R1+0x1e8] ;  /* 0x0001e800011a7983 */ /* 0x002ee20000300a00 */
[----:B--2---:R-:W-:-:S15]  /*9600*/  HMMA.16816.F32 R8, R12, R4, R8 ;  /* 0x000000040c08723c */ /* 0x004fde0000001808 */
[----:B------:R-:W-:-:S04]  /*9610*/  NOP ;  /* 0x0000000000007918 */ /* 0x000fc80000000000 */
[----:B------:R-:W-:Y:S04]  /*9620*/  STL.64 [R1+0x80], R8 ;  /* 0x0000800801007387 */ /* 0x000fe80000100a00 */
[----:B------:R0:W-:Y:S04]  /*9630*/  STL.64 [R1+0x88], R10 ;  /* 0x0000880a01007387 */ /* 0x0001e80000100a00 */
[----:B0-----:R-:W2:Y:S04]  /*9640*/  LDL.LU.64 R10, [R1+0xdd8] ;  /* 0x000dd800010a7983 */ /* 0x001ea80000300a00 */
[----:B------:R-:W2:Y:S01]  /*9650*/  LDL.LU.64 R8, [R1+0xdd0] ;  /* 0x000dd00001087983 */ /* 0x000ea20000300a00 */
[----:B------:R-:W-:-:S02]  /*9660*/  F2FP.F16.E5M2.UNPACK_B R6, R6 ;  /* 0x00000006ff06723e */ /* 0x000fc400020004ff */
[----:B------:R-:W-:Y:S01]  /*9670*/  F2FP.F16.E5M2.UNPACK_B R7, R7 ;  /* 0x00000007ff07723e */ /* 0x000fe200020004ff */
[----:B----4-:R-:W-:Y:S02]  /*9680*/  IMAD R29, R29, 0x100, R19 ;  /* 0x000001001d1d7824 */ /* 0x010fe400078e0213 */
[----:B------:R-:W4:Y:S04]  /*9690*/  LDL.LU R19, [R1+0xdc8] ;  /* 0x000dc80001137983 */ /* 0x000f280000300800 */
[----:B--2---:R-:W-:-:S15]  /*96a0*/  HMMA.16816.F32 R8, R12, R6, R8 ;  /* 0x000000060c08723c */ /* 0x004fde0000001808 */
[----:B------:R-:W-:-:S04]  /*96b0*/  NOP ;  /* 0x0000000000007918 */ /* 0x000fc80000000000 */
[----:B------:R-:W-:Y:S04]  /*96c0*/  STL.64 [R1+0xa0], R8 ;  /* 0x0000a00801007387 */ /* 0x000fe80000100a00 */
[----:B------:R0:W-:Y:S04]  /*96d0*/  STL.64 [R1+0xa8], R10 ;  /* 0x0000a80a01007387 */ /* 0x0001e80000100a00 */
[----:B0-----:R-:W2:Y:S04]  /*96e0*/  LDL.LU.64 R10, [R1+0xdc0] ;  /* 0x000dc000010a7983 */ /* 0x001ea80000300a00 */
[----:B------:R-:W2:Y:S04]  /*96f0*/  LDL.LU.64 R8, [R1+0xdb8] ;  /* 0x000db80001087983 */ /* 0x000ea80000300a00 */
[----:B------:R-:W-:Y:S04]  /*9700*/  STL.64 [R1+0xd90], R6 ;  /* 0x000d900601007387 */ /* 0x000fe80000100a00 */
[----:B------:R0:W-:Y:S04]  /*9710*/  STL.64 [R1+0xd88], R4 ;  /* 0x000d880401007387 */ /* 0x0001e80000100a00 */
[----:B0-----:R-:W4:Y:S04]  /*9720*/  LDL.LU.64 R4, [R1+0xe0] ;  /* 0x0000e00001047983 */ /* 0x001f280000300a00 */
[----:B------:R-:W4:Y:S01]  /*9730*/  LDL.LU.64 R6, [R1+0xe8] ;  /* 0x0000e80001067983 */ /* 0x000f220000300a00 */
[----:B------:R-:W-:-:S02]  /*9740*/  F2FP.F16.E5M2.UNPACK_B R16, R16 ;  /* 0x00000010ff10723e */ /* 0x000fc400020004ff */
[----:B------:R-:W-:Y:S02]  /*9750*/  F2FP.F16.E5M2.UNPACK_B R17, R17 ;  /* 0x00000011ff11723e */ /* 0x000fe400020004ff */
[----:B--2---:R-:W-:Y:S02]  /*9760*/  F2FP.F16.E5M2.UNPACK_B R8, R8 ;  /* 0x00000008ff08723e */ /* 0x004fe400020004ff */
[----:B------:R-:W-:Y:S02]  /*9770*/  F2FP.F16.E5M2.UNPACK_B R9, R9 ;  /* 0x00000009ff09723e */ /* 0x000fe400020004ff */
[----:B------:R-:W-:Y:S02]  /*9780*/  F2FP.F16.E5M2.UNPACK_B R10, R10 ;  /* 0x0000000aff0a723e */ /* 0x000fe400020004ff */
[----:B------:R-:W-:-:S03]  /*9790*/  F2FP.F16.E5M2.UNPACK_B R11, R11 ;  /* 0x0000000bff0b723e */ /* 0x000fc600020004ff */
[C---:B---3--:R-:W-:Y:S08]  /*97a0*/  HMMA.16816.F32 R20, R12.reuse, R8, R20 ;  /* 0x000000080c14723c */ /* 0x048ff00000001814 */
[C---:B------:R-:W-:Y:S08]  /*97b0*/  HMMA.16816.F32 R24, R12.reuse, R10, R24 ;  /* 0x0000000a0c18723c */ /* 0x040ff00000001818 */
[----:B----4-:R-:W-:Y:S03]  /*97c0*/  HMMA.16816.F32 R4, R12, R16, R4 ;  /* 0x000000100c04723c */ /* 0x010fe60000001804 */
[----:B------:R0:W-:Y:S04]  /*97d0*/  STL.64 [R1+0xf0], R20 ;  /* 0x0000f01401007387 */ /* 0x0001e80000100a00 */
[----:B------:R1:W-:Y:S04]  /*97e0*/  STL.64 [R1+0xf8], R22 ;  /* 0x0000f81601007387 */ /* 0x0003e80000100a00 */
[----:B0-----:R-:W2:Y:S04]  /*97f0*/  LDL.LU.64 R20, [R1+0xdb0] ;  /* 0x000db00001147983 */ /* 0x001ea80000300a00 */
[----:B-1----:R-:W3:Y:S04]  /*9800*/  LDL.LU R22, [R1+0x294] ;  /* 0x0002940001167983 */ /* 0x002ee80000300800 */
[----:B------:R-:W3:Y:S04]  /*9810*/  LDL.LU R23, [R1+0x290] ;  /* 0x0002900001177983 */ /* 0x000ee80000300800 */
[----:B------:R-:W-:Y:S04]  /*9820*/  STL.64 [R1+0x1e0], R24 ;  /* 0x0001e01801007387 */ /* 0x000fe80000100a00 */
[----:B------:R0:W-:Y:S04]  /*9830*/  STL.64 [R1+0x1e8], R26 ;  /* 0x0001e81a01007387 */ /* 0x0001e80000100a00 */
[----:B0-----:R-:W4:Y:S04]  /*9840*/  LDL.LU.64 R26, [R1+0xda8] ;  /* 0x000da800011a7983 */ /* 0x001f280000300a00 */
[----:B------:R-:W-:Y:S04]  /*9850*/  STL.64 [R1+0xd70], R10 ;  /* 0x000d700a01007387 */ /* 0x000fe80000100a00 */
[----:B------:R-:W-:Y:S04]  /*9860*/  STL.64 [R1+0xd68], R8 ;  /* 0x000d680801007387 */ /* 0x000fe80000100a00 */
[----:B------:R-:W-:Y:S04]  /*9870*/  STL.64 [R1+0xda0], R18 ;  /* 0x000da01201007387 */ /* 0x000fe80000100a00 */
[----:B------:R0:W-:Y:S04]  /*9880*/  STL.64 [R1+0xd98], R16 ;  /* 0x000d981001007387 */ /* 0x0001e80000100a00 */
[----:B------:R1:W-:Y:S04]  /*9890*/  STL.64 [R1+0xe0], R4 ;  /* 0x0000e00401007387 */ /* 0x0003e80000100a00 */
[----:B------:R1:W-:Y:S04]  /*98a0*/  STL.64 [R1+0xe8], R6 ;  /* 0x0000e80601007387 */ /* 0x0003e80000100a00 */
[----:B0-----:R-:W2:Y:S04]  /*98b0*/  LDL.LU.64 R16, [R1+0x1d0] ;  /* 0x0001d00001107983 */ /* 0x001ea80000300a00 */
[----:B------:R-:W2:Y:S04]  /*98c0*/  LDL.LU.64 R18, [R1+0x1d8] ;  /* 0x0001d80001127983 */ /* 0x000ea80000300a00 */
[----:B-1----:R-:W2:Y:S04]  /*98d0*/  LDL.LU.64 R4, [R1+0x1b0] ;  /* 0x0001b00001047983 */ /* 0x002ea80000300a00 */
[----:B------:R-:W2:Y:S04]  /*98e0*/  LDL.LU.64 R6, [R1+0x1b8] ;  /* 0x0001b80001067983 */ /* 0x000ea80000300a00 */
[----:B------:R-:W2:Y:S04]  /*98f0*/  LDL.LU.64 R8, [R1+0x190] ;  /* 0x0001900001087983 */ /* 0x000ea80000300a00 */
[----:B------:R-:W2:Y:S01]  /*9900*/  LDL.LU.64 R10, [R1+0x198] ;  /* 0x00019800010a7983 */ /* 0x000ea20000300a00 */
[----:B----4-:R-:W-:-:S03]  /*9910*/  IMAD R13, R27, 0x100, R26 ;  /* 0x000001001b0d7824 */ /* 0x010fc600078e021a */
[----:B--2---:R-:W-:Y:S04]  /*9920*/  STL.64 [R1+0xd80], R10 ;  /* 0x000d800a01007387 */ /* 0x004fe80000100a00 */
[----:B------:R0:W-:Y:S04]  /*9930*/  STL.64 [R1+0xd78], R8 ;  /* 0x000d780801007387 */ /* 0x0001e80000100a00 */
[----:B0-----:R-:W2:Y:S04]  /*9940*/  LDL.LU.64 R8, [R1+0x1a0] ;  /* 0x0001a00001087983 */ /* 0x001ea80000300a00 */
[----:B------:R-:W2:Y:S04]  /*9950*/  LDL.LU.64 R10, [R1+0x1a8] ;  /* 0x0001a800010a7983 */ /* 0x000ea80000300a00 */
[----:B------:R-:W4:Y:S04]  /*9960*/  LDL.LU R24, [R1+0x2a4] ;  /* 0x0002a40001187983 */ /* 0x000f280000300800 */
[----:B------:R-:W4:Y:S04]  /*9970*/  LDL.LU R25, [R1+0x2a0] ;  /* 0x0002a00001197983 */ /* 0x000f280000300800 */
[----:B------:R-:W2:Y:S04]  /*9980*/  LDL.LU R26, [R1+0x2ac] ;  /* 0x0002ac00011a7983 */ /* 0x000ea80000300800 */
[----:B------:R-:W2:Y:S01]  /*9990*/  LDL.LU R27, [R1+0x2a8] ;  /* 0x0002a800011b7983 */ /* 0x000ea20000300800 */
[----:B------:R-:W-:-:S02]  /*99a0*/  IMAD R14, R0, 0x100, R28 ;  /* 0x00000100000e7824 */ /* 0x000fc400078e021c */
[----:B---3--:R-:W-:Y:S01]  /*99b0*/  IMAD R15, R23, 0x100, R22 ;  /* 0x00000100170f7824 */ /* 0x008fe200078e0216 */
[----:B------:R-:W-:Y:S02]  /*99c0*/  F2FP.F16.E5M2.UNPACK_B R12, R29 ;  /* 0x0000001dff0c723e */ /* 0x000fe400020004ff */
[----:B------:R-:W-:Y:S02]  /*99d0*/  F2FP.F16.E5M2.UNPACK_B R13, R13 ;  /* 0x0000000dff0d723e */ /* 0x000fe400020004ff */
[----:B------:R-:W-:Y:S02]  /*99e0*/  F2FP.F16.E5M2.UNPACK_B R14, R14 ;  /* 0x0000000eff0e723e */ /* 0x000fe400020004ff */
[----:B------:R-:W-:-:S07]  /*99f0*/  F2FP.F16.E5M2.UNPACK_B R15, R15 ;  /* 0x0000000fff0f723e */ /* 0x000fce00020004ff */
[C---:B------:R-:W-:Y:S01]  /*9a00*/  HMMA.16816.F32 R16, R12.reuse, R20, R16 ;  /* 0x000000140c10723c */ /* 0x040fe20000001810 */
[----:B--2---:R-:W-:Y:S04]  /*9a10*/  STL.64 [R1+0xd50], R26 ;  /* 0x000d501a01007387 */ /* 0x004fe80000100a00 */
[----:B----4-:R0:W-:Y:S04]  /*9a20*/  STL.64 [R1+0xd48], R24 ;  /* 0x000d481801007387 */ /* 0x0101e80000100a00 */
[----:B0-----:R-:W2:Y:S04]  /*9a30*/  LDL.LU.64 R24, [R1+0x1c0] ;  /* 0x0001c00001187983 */ /* 0x001ea80000300a00 */
[----:B------:R-:W2:Y:S04]  /*9a40*/  LDL.LU.64 R26, [R1+0x1c8] ;  /* 0x0001c800011a7983 */ /* 0x000ea80000300a00 */
[----:B------:R-:W3:Y:S04]  /*9a50*/  LDL.LU R28, [R1+0x2b4] ;  /* 0x0002b400011c7983 */ /* 0x000ee80000300800 */
[----:B------:R-:W3:Y:S04]  /*9a60*/  LDL.LU R0, [R1+0x2b0] ;  /* 0x0002b00001007983 */ /* 0x000ee80000300800 */
[----:B------:R-:W4:Y:S04]  /*9a70*/  LDL.LU R29, [R1+0x298] ;  /* 0x00029800011d7983 */ /* 0x000f280000300800 */
[----:B------:R-:W-:Y:S04]  /*9a80*/  STL.64 [R1+0x1d0], R16 ;  /* 0x0001d01001007387 */ /* 0x000fe80000100a00 */
[----:B------:R0:W-:Y:S04]  /*9a90*/  STL.64 [R1+0x1d8], R18 ;  /* 0x0001d81201007387 */ /* 0x0001e80000100a00 */
[----:B0-----:R-:W2:Y:S04]  /*9aa0*/  LDL.LU.64 R18, [R1+0xda0] ;  /* 0x000da00001127983 */ /* 0x001ea80000300a00 */
[----:B------:R-:W3:Y:S01]  /*9ab0*/  LDL.LU.64 R16, [R1+0xd98] ;  /* 0x000d980001107983 */ /* 0x000ee20000300a00 */
[C---:B------:R-:W-:Y:S08]  /*9ac0*/  HMMA.16816.F32 R4, R12.reuse, R2, R4 ;  /* 0x000000020c04723c */ /* 0x040ff00000001804 */
[----:B--2---:R-:W-:Y:S01]  /*9ad0*/  HMMA.16816.F32 R24, R12, R18, R24 ;  /* 0x000000120c18723c */ /* 0x004fe20000001818 */
[----:B------:R-:W-:Y:S04]  /*9ae0*/  STL.64 [R1+0xd60], R18 ;  /* 0x000d601201007387 */ /* 0x000fe80000100a00 */
[----:B---3--:R0:W-:-:S14]  /*9af0*/  STL.64 [R1+0xd58], R16 ;  /* 0x000d581001007387 */ /* 0x0081dc0000100a00 */
[----:B------:R1:W-:Y:S04]  /*9b00*/  STL.64 [R1+0x1c0], R24 ;  /* 0x0001c01801007387 */ /* 0x0003e80000100a00 */
[----:B------:R2:W-:Y:S04]  /*9b10*/  STL.64 [R1+0x1c8], R26 ;  /* 0x0001c81a01007387 */ /* 0x0005e80000100a00 */
[----:B0-----:R-:W3:Y:S04]  /*9b20*/  LDL.LU.64 R16, [R1+0x180] ;  /* 0x0001800001107983 */ /* 0x001ee80000300a00 */
[----:B------:R-:W3:Y:S04]  /*9b30*/  LDL.LU.64 R18, [R1+0x188] ;  /* 0x0001880001127983 */ /* 0x000ee80000300a00 */
[----:B-1----:R-:W3:Y:S04]  /*9b40*/  LDL.LU.64 R24, [R1+0xd0] ;  /* 0x0000d00001187983 */ /* 0x002ee80000300a00 */
[----:B--2---:R-:W2:Y:S04]  /*9b50*/  LDL.LU.64 R26, [R1+0xd8] ;  /* 0x0000d800011a7983 */ /* 0x004ea80000300a00 */
[----:B------:R-:W-:Y:S04]  /*9b60*/  STL.64 [R1+0x1b0], R4 ;  /* 0x0001b00401007387 */ /* 0x000fe80000100a00 */
[----:B------:R0:W-:Y:S04]  /*9b70*/  STL.64 [R1+0x1b8], R6 ;  /* 0x0001b80601007387 */ /* 0x0001e80000100a00 */
[----:B0-----:R-:W2:Y:S04]  /*9b80*/  LDL.LU.64 R6, [R1+0xd90] ;  /* 0x000d900001067983 */ /* 0x001ea80000300a00 */
[----:B------:R-:W2:Y:S02]  /*9b90*/  LDL.LU.64 R4, [R1+0xd88] ;  /* 0x000d880001047983 */ /* 0x000ea40000300a00 */
[----:B--2---:R-:W-:-:S15]  /*9ba0*/  HMMA.16816.F32 R8, R12, R4, R8 ;  /* 0x000000040c08723c */ /* 0x004fde0000001808 */
[----:B------:R-:W-:-:S04]  /*9bb0*/  NOP ;  /* 0x0000000000007918 */ /* 0x000fc80000000000 */
        /* <DEDUP_REMOVED lines=9> */
[----:B------:R-:W3:Y:S04]  /*9c50*/  LDL.LU.64 R8, [R1+0xd68] ;  /* 0x000d680001087983 */ /* 0x000ee80000300a00 */
[----:B------:R-:W-:Y:S04]  /*9c60*/  STL.64 [R1+0xd40], R6 ;  /* 0x000d400601007387 */ /* 0x000fe80000100a00 */
[----:B------:R0:W-:Y:S04]  /*9c70*/  STL.64 [R1+0xd38], R4 ;  /* 0x000d380401007387 */ /* 0x0001e80000100a00 */
[----:B0-----:R-:W2:Y:S04]  /*9c80*/  LDL.LU.64 R4, [R1+0x170] ;  /* 0x0001700001047983 */ /* 0x001ea80000300a00 */
[----:B------:R-:W2:Y:S01]  /*9c90*/  LDL.LU.64 R6, [R1+0x178] ;  /* 0x0001780001067983 */ /* 0x000ea20000300a00 */
[----:B---3--:R-:W-:-:S15]  /*9ca0*/  HMMA.16816.F32 R16, R12, R8, R16 ;  /* 0x000000080c10723c */ /* 0x008fde0000001810 */
[----:B------:R-:W-:-:S04]  /*9cb0*/  NOP ;  /* 0x0000000000007918 */ /* 0x000fc80000000000 */
[----:B------:R-:W-:Y:S01]  /*9cc0*/  IMAD.MOV.U32 R23, RZ, RZ, R18 ;  /* 0x000000ffff177224 */ /* 0x000fe200078e0012 */
[----:B------:R0:W-:Y:S01]  /*9cd0*/  STL.64 [R1+0x180], R16 ;  /* 0x0001801001007387 */ /* 0x0001e20000100a00 */
[----:B------:R-:W-:-:S03]  /*9ce0*/  IMAD.MOV.U32 R22, RZ, RZ, R19 ;  /* 0x000000ffff167224 */ /* 0x000fc600078e0013 */
[----:B------:R-:W3:Y:S04]  /*9cf0*/  LDL.LU.64 R18, [R1+0xd60] ;  /* 0x000d600001127983 */ /* 0x000ee80000300a00 */
[----:B0-----:R-:W3:Y:S01]  /*9d00*/  LDL.LU.64 R16, [R1+0xd58] ;  /* 0x000d580001107983 */ /* 0x001ee20000300a00 */
[----:B--2---:R-:W-:Y:S03]  /*9d10*/  HMMA.16816.F32 R4, R12, R10, R4 ;  /* 0x0000000a0c04723c */ /* 0x004fe60000001804 */
[----:B------:R-:W-:Y:S04]  /*9d20*/  STL [R1+0xc3c], R22 ;  /* 0x000c3c1601007387 */ /* 0x000fe80000100800 */
[----:B------:R-:W-:-:S12]  /*9d30*/  STL [R1+0xc38], R23 ;  /* 0x000c381701007387 */ /* 0x000fd80000100800 */
[----:B------:R0:W-:Y:S04]  /*9d40*/  STL.64 [R1+0x170], R4 ;  /* 0x0001700401007387 */ /* 0x0001e80000100a00 */
[----:B------:R1:W-:Y:S04]  /*9d50*/  STL.64 [R1+0x178], R6 ;  /* 0x0001780601007387 */ /* 0x0003e80000100a00 */
[----:B0-----:R-:W2:Y:S04]  /*9d60*/  LDL.LU.64 R4, [R1+0x160] ;  /* 0x0001600001047983 */ /* 0x001ea80000300a00 */
[----:B-1----:R-:W2:Y:S04]  /*9d70*/  LDL.LU.64 R6, [R1+0x168] ;  /* 0x0001680001067983 */ /* 0x002ea80000300a00 */
[----:B------:R0:W-:Y:S04]  /*9d80*/  STL.64 [R1+0xd20], R10 ;  /* 0x000d200a01007387 */ /* 0x0001e80000100a00 */
[----:B0-----:R-:W4:Y:S04]  /*9d90*/  LDL.LU R11, [R1+0x29c] ;  /* 0x00029c00010b7983 */ /* 0x001f280000300800 */
[----:B------:R-:W-:Y:S01]  /*9da0*/  STL.64 [R1+0xd18], R8 ;  /* 0x000d180801007387 */ /* 0x000fe20000100a00 */
[----:B---3--:R-:W-:Y:S03]  /*9db0*/  HMMA.16816.F32 R12, R12, R16, R24 ;  /* 0x000000100c0c723c */ /* 0x008fe60000001818 */
[----:B------:R-:W3:Y:S04]  /*9dc0*/  LDL.LU.64 R26, [R1+0xd50] ;  /* 0x000d5000011a7983 */ /* 0x000ee80000300a00 */
[----:B------:R-:W2:-:S12]  /*9dd0*/  LDL.LU.64 R24, [R1+0xd48] ;  /* 0x000d480001187983 */ /* 0x000e980000300a00 */
[----:B------:R-:W-:Y:S01]  /*9de0*/  IMAD.MOV.U32 R22, RZ, RZ, R14 ;  /* 0x000000ffff167224 */ /* 0x000fe200078e000e */
[----:B------:R4:W-:Y:S01]  /*9df0*/  STL.64 [R1+0xd0], R12 ;  /* 0x0000d00c01007387 */ /* 0x0009e20000100a00 */
[----:B------:R-:W-:Y:S02]  /*9e00*/  IMAD.MOV.U32 R23, RZ, RZ, R15 ;  /* 0x000000ffff177224 */ /* 0x000fe400078e000f */
[----:B------:R-:W-:-:S05]  /*9e10*/  IMAD R15, R0, 0x100, R28 ;  /* 0x00000100000f7824 */ /* 0x000fca00078e021c */
[----:B------:R-:W-:Y:S01]  /*9e20*/  F2FP.F16.E5M2.UNPACK_B R15, R15 ;  /* 0x0000000fff0f723e */ /* 0x000fe200020004ff */
[----:B------:R-:W-:Y:S04]  /*9e30*/  STL [R1+0xc44], R23 ;  /* 0x000c441701007387 */ /* 0x000fe80000100800 */
[----:B------:R-:W-:Y:S01]  /*9e40*/  STL [R1+0xc40], R22 ;  /* 0x000c401601007387 */ /* 0x000fe20000100800 */
[----:B----4-:R-:W-:-:S05]  /*9e50*/  IMAD R12, R29, 0x100, R11 ;  /* 0x000001001d0c7824 */ /* 0x010fca00078e020b */
[----:B------:R-:W-:Y:S01]  /*9e60*/  F2FP.F16.E5M2.UNPACK_B R12, R12 ;  /* 0x0000000cff0c723e */ /* 0x000fe200020004ff */
[----:B---3--:R-:W-:Y:S02]  /*9e70*/  IMAD R14, R27, 0x100, R26 ;  /* 0x000001001b0e7824 */ /* 0x008fe400078e021a */
[----:B--2---:R-:W-:-:S03]  /*9e80*/  IMAD R13, R25, 0x100, R24 ;  /* 0x00000100190d7824 */ /* 0x004fc600078e0218 */
[----:B------:R-:W-:Y:S01]  /*9e90*/  F2FP.F16.E5M2.UNPACK_B R14, R14 ;  /* 0x0000000eff0e723e */ /* 0x000fe200020004ff */
[----:B------:R-:W2:Y:S01]  /*9ea0*/  LDL.LU.64 R24, [R1+0x150] ;  /* 0x0001500001187983 */ /* 0x000ea20000300a00 */
[----:B------:R-:W-:-:S03]  /*9eb0*/  F2FP.F16.E5M2.UNPACK_B R13, R13 ;  /* 0x0000000dff0d723e */ /* 0x000fc600020004ff */
[----:B------:R-:W2:Y:S04]  /*9ec0*/  LDL.LU.64 R26, [R1+0x158] ;  /* 0x00015800011a7983 */ /* 0x000ea80000300a00 */
[----:B------:R-:W-:Y:S01]  /*9ed0*/  HMMA.16816.F32 R8, R12, R20, R4 ;  /* 0x000000140c08723c */ /* 0x000fe20000001804 */
[----:B------:R-:W3:Y:S04]  /*9ee0*/  LDL.LU.64 R4, [R1+0x140] ;  /* 0x0001400001047983 */ /* 0x000ee80000300a00 */
[----:B------:R-:W3:-:S14]  /*9ef0*/  LDL.LU.64 R6, [R1+0x148] ;  /* 0x0001480001067983 */ /* 0x000edc0000300a00 */
[----:B------:R0:W-:Y:S04]  /*9f00*/  STL.64 [R1+0x160], R8 ;  /* 0x0001600801007387 */ /* 0x0001e80000100a00 */
[----:B------:R1:W-:Y:S04]  /*9f10*/  STL.64 [R1+0x168], R10 ;  /* 0x0001680a01007387 */ /* 0x0003e80000100a00 */
[----:B0-----:R-:W4:Y:S04]  /*9f20*/  LDL.LU.64 R8, [R1+0x120] ;  /* 0x0001200001087983 */ /* 0x001f280000300a00 */
[----:B-1----:R-:W4:Y:S01]  /*9f30*/  LDL.LU.64 R10, [R1+0x128] ;  /* 0x00012800010a7983 */ /* 0x002f220000300a00 */
[C---:B--2---:R-:W-:Y:S08]  /*9f40*/  HMMA.16816.F32 R24, R12.reuse, R18, R24 ;  /* 0x000000120c18723c */ /* 0x044ff00000001818 */
[----:B---3--:R-:W-:Y:S11]  /*9f50*/  HMMA.16816.F32 R4, R12, R2, R4 ;  /* 0x000000020c04723c */ /* 0x008ff60000001804 */
[----:B------:R-:W-:-:S02]  /*9f60*/  IMAD.MOV.U32 R22, RZ, RZ, R27 ;  /* 0x000000ffff167224 */ /* 0x000fc400078e001b */
[----:B------:R-:W-:Y:S01]  /*9f70*/  IMAD.MOV.U32 R23, RZ, RZ, R26 ;  /* 0x000000ffff177224 */ /* 0x000fe200078e001a */
[----:B----4-:R-:W-:Y:S04]  /*9f80*/  STL.64 [R1+0xd30], R10 ;  /* 0x000d300a01007387 */ /* 0x010fe80000100a00 */
[----:B------:R0:W-:Y:S04]  /*9f90*/  STL.64 [R1+0xd28], R8 ;  /* 0x000d280801007387 */ /* 0x0001e80000100a00 */
[----:B0-----:R-:W2:Y:S04]  /*9fa0*/  LDL.LU.64 R8, [R1+0x130] ;  /* 0x0001300001087983 */ /* 0x001ea80000300a00 */
[----:B------:R-:W2:Y:S04]  /*9fb0*/  LDL.LU.64 R10, [R1+0x138] ;  /* 0x00013800010a7983 */ /* 0x000ea80000300a00 */
[----:B------:R-:W-:Y:S04]  /*9fc0*/  STL [R1+0xd00], R21 ;  /* 0x000d001501007387 */ /* 0x000fe80000100800 */
[----:B------:R-:W3:Y:S04]  /*9fd0*/  LDL.LU R29, [R1+0x2d4] ;  /* 0x0002d400011d7983 */ /* 0x000ee80000300800 */
[----:B------:R-:W3:Y:S04]  /*9fe0*/  LDL.LU R28, [R1+0x2d0] ;  /* 0x0002d000011c7983 */ /* 0x000ee80000300800 */
[----:B------:R0:W-:Y:S04]  /*9ff0*/  STL.64 [R1+0x150], R24 ;  /* 0x0001501801007387 */ /* 0x0001e80000100a00 */
[----:B0-----:R-:W4:Y:S04]  /*a000*/  LDL.LU.64 R24, [R1+0x100] ;  /* 0x0001000001187983 */ /* 0x001f280000300a00 */
[----:B------:R-:W4:Y:S04]  /*a010*/  LDL.LU.64 R26, [R1+0x108] ;  /* 0x00010800011a7983 */ /* 0x000f280000300a00 */
[----:B------:R-:W2:Y:S04]  /*a020*/  LDL.LU R21, [R1+0x2bc] ;  /* 0x0002bc0001157983 */ /* 0x000ea80000300800 */
[----:B------:R-:W-:Y:S04]  /*a030*/  STL [R1+0xc4c], R22 ;  /* 0x000c4c1601007387 */ /* 0x000fe80000100800 */
[----:B------:R-:W-:Y:S04]  /*a040*/  STL [R1+0xc48], R23 ;  /* 0x000c481701007387 */ /* 0x000fe80000100800 */
[----:B------:R-:W-:Y:S04]  /*a050*/  STL.64 [R1+0x140], R4 ;  /* 0x0001400401007387 */ /* 0x000fe80000100a00 */
[----:B------:R0:W-:Y:S04]  /*a060*/  STL.64 [R1+0x148], R6 ;  /* 0x0001480601007387 */ /* 0x0001e80000100a00 */
[----:B0-----:R-:W2:Y:S04]  /*a070*/  LDL.LU.64 R6, [R1+0xd40] ;  /* 0x000d400001067983 */ /* 0x001ea80000300a00 */
[----:B------:R-:W2:Y:S02]  /*a080*/  LDL.LU.64 R4, [R1+0xd38] ;  /* 0x000d380001047983 */ /* 0x000ea40000300a00 */
[----:B--2---:R-:W-:-:S15]  /*a090*/  HMMA.16816.F32 R8, R12, R4, R8 ;  /* 0x000000040c08723c */ /* 0x004fde0000001808 */
[----:B------:R-:W-:-:S04]  /*a0a0*/  NOP ;  /* 0x0000000000007918 */ /* 0x000fc80000000000 */
[----:B------:R-:W-:Y:S01]  /*a0b0*/  IMAD.MOV.U32 R22, RZ, RZ, R10 ;  /* 0x000000ffff167224 */ /* 0x000fe200078e000a */
[----:B------:R0:W-:Y:S01]  /*a0c0*/  STL.64 [R1+0x130], R8 ;  /* 0x0001300801007387 */ /* 0x0001e20000100a00 */
[----:B------:R-:W-:-:S03]  /*a0d0*/  IMAD.MOV.U32 R23, RZ, RZ, R11 ;  /* 0x000000ffff177224 */ /* 0x000fc600078e000b */
[----:B------:R-:W2:Y:S04]  /*a0e0*/  LDL.LU.64 R10, [R1+0xd30] ;  /* 0x000d3000010a7983 */ /* 0x000ea80000300a00 */
[----:B0-----:R-:W2:Y:S04]  /*a0f0*/  LDL.LU.64 R8, [R1+0xd28] ;  /* 0x000d280001087983 */ /* 0x001ea80000300a00 */
[----:B------:R-:W-:Y:S04]  /*a100*/  STL [R1+0xc54], R23 ;  /* 0x000c541701007387 */ /* 0x000fe80000100800 */
[----:B------:R-:W-:Y:S01]  /*a110*/  STL [R1+0xc50], R22 ;  /* 0x000c501601007387 */ /* 0x000fe20000100800 */
[----:B--2---:R-:W-:-:S15]  /*a120*/  HMMA.16816.F32 R8, R12, R6, R8 ;  /* 0x000000060c08723c */ /* 0x004fde0000001808 */
[----:B------:R-:W-:-:S04]  /*a130*/  NOP ;  /* 0x0000000000007918 */ /* 0x000fc80000000000 */
[----:B------:R-:W-:Y:S04]  /*a140*/  STL.64 [R1+0x120], R8 ;  /* 0x0001200801007387 */ /* 0x000fe80000100a00 */
[----:B------:R0:W-:Y:S04]  /*a150*/  STL.64 [R1+0x128], R10 ;  /* 0x0001280a01007387 */ /* 0x0001e80000100a00 */
[----:B0-----:R-:W4:Y:S04]  /*a160*/  LDL.LU.64 R10, [R1+0xd20] ;  /* 0x000d2000010a7983 */ /* 0x001f280000300a00 */
[----:B------:R-:W2:Y:S04]  /*a170*/  LDL.LU.64 R8, [R1+0xd18] ;  /* 0x000d180001087983 */ /* 0x000ea80000300a00 */
[----:B------:R-:W-:Y:S04]  /*a180*/  STL.64 [R1+0xcf8], R6 ;  /* 0x000cf80601007387 */ /* 0x000fe80000100a00 */
[----:B------:R0:W-:Y:S04]  /*a190*/  STL.64 [R1+0xcf0], R4 ;  /* 0x000cf00401007387 */ /* 0x0001e80000100a00 */
[----:B0-----:R-:W2:Y:S04]  /*a1a0*/  LDL.LU.64 R4, [R1+0x110] ;  /* 0x0001100001047983 */ /* 0x001ea80000300a00 */
[----:B------:R-:W2:Y:S02]  /*a1b0*/  LDL.LU.64 R6, [R1+0x118] ;  /* 0x0001180001067983 */ /* 0x000ea40000300a00 */
[----:B--2---:R-:W-:-:S15]  /*a1c0*/  HMMA.16816.F32 R4, R12, R8, R4 ;  /* 0x000000080c04723c */ /* 0x004fde0000001804 */
[----:B------:R-:W-:-:S04]  /*a1d0*/  NOP ;  /* 0x0000000000007918 */ /* 0x000fc80000000000 */
[----:B------:R-:W-:Y:S02]  /*a1e0*/  IMAD.MOV.U32 R23, RZ, RZ, R6 ;  /* 0x000000ffff177224 */ /* 0x000fe400078e0006 */
[----:B------:R-:W-:Y:S01]  /*a1f0*/  IMAD.MOV.U32 R22, RZ, RZ, R7 ;  /* 0x000000ffff167224 */ /* 0x000fe200078e0007 */
[----:B------:R-:W-:Y:S04]  /*a200*/  STL.64 [R1+0x110], R4 ;  /* 0x0001100401007387 */ /* 0x000fe80000100a00 */
[----:B------:R-:W-:Y:S04]  /*a210*/  STL.64 [R1+0xd10], R22 ;  /* 0x000d101601007387 */ /* 0x000fe80000100a00 */
[----:B------:R0:W-:Y:S04]  /*a220*/  STL.64 [R1+0xd08], R20 ;  /* 0x000d081401007387 */ /* 0x0001e80000100a00 */
[----:B0-----:R-:W2:Y:S04]  /*a230*/  LDL.LU.64 R20, [R1+0xc0] ;  /* 0x0000c00001147983 */ /* 0x001ea80000300a00 */
[----:B------:R-:W2:Y:S01]  /*a240*/  LDL.LU.64 R22, [R1+0xc8] ;  /* 0x0000c80001167983 */ /* 0x000ea20000300a00 */
[----:B----4-:R-:W-:Y:S03]  /*a250*/  HMMA.16816.F32 R24, R12, R10, R24 ;  /* 0x0000000a0c18723c */ /* 0x010fe60000001818 */
[----:B------:R-:W4:Y:S04]  /*a260*/  LDL.LU.64 R4, [R1+0xb0] ;  /* 0x0000b00001047983 */ /* 0x000f280000300a00 */
[----:B------:R-:W4:-:S12]  /*a270*/  LDL.LU.64 R6, [R1+0xb8] ;  /* 0x0000b80001067983 */ /* 0x000f180000300a00 */
[----:B------:R0:W-:Y:S04]  /*a280*/  STL.64 [R1+0x100], R24 ;  /* 0x0001001801007387 */ /* 0x0001e80000100a00 */
[----:B------:R1:W-:Y:S04]  /*a290*/  STL.64 [R1+0x108], R26 ;  /* 0x0001081a01007387 */ /* 0x0003e80000100a00 */
[----:B0-----:R-:W3:Y:S04]  /*a2a0*/  LDL.LU.64 R24, [R1+0x70] ;  /* 0x0000700001187983 */ /* 0x001ee80000300a00 */
[----:B-1----:R-:W3:Y:S04]  /*a2b0*/  LDL.LU.64 R26, [R1+0x78] ;  /* 0x00007800011a7983 */ /* 0x002ee80000300a00 */
[----:B------:R-:W-:Y:S04]  /*a2c0*/  STL.64 [R1+0xcd8], R10 ;  /* 0x000cd80a01007387 */ /* 0x000fe80000100a00 */
[----:B------:R0:W-:Y:S04]  /*a2d0*/  STL.64 [R1+0xcd0], R8 ;  /* 0x000cd00801007387 */ /* 0x0001e80000100a00 */
[----:B0-----:R-:W3:Y:S04]  /*a2e0*/  LDL.LU.64 R8, [R1+0x90] ;  /* 0x0000900001087983 */ /* 0x001ee80000300a00 */
[----:B------:R-:W3:Y:S01]  /*a2f0*/  LDL.LU.64 R10, [R1+0x98] ;  /* 0x00009800010a7983 */ /* 0x000ee20000300a00 */
[----:B--2---:R-:W-:Y:S03]  /*a300*/  HMMA.16816.F32 R12, R12, R16, R20 ;  /* 0x000000100c0c723c */ /* 0x004fe60000001814 */
[----:B------:R-:W2:Y:S04]  /*a310*/  LDL.LU.64 R22, [R1+0xd10] ;  /* 0x000d100001167983 */ /* 0x000ea80000300a00 */
[----:B------:R-:W2:-:S12]  /*a320*/  LDL.LU.64 R20, [R1+0xd08] ;  /* 0x000d080001147983 */ /* 0x000e980000300a00 */
[----:B------:R0:W-:Y:S04]  /*a330*/  STL.64 [R1+0xc0], R12 ;  /* 0x0000c00c01007387 */ /* 0x0001e80000100a00 */
[----:B------:R1:W-:Y:S04]  /*a340*/  STL [R1+0xc8], R14 ;  /* 0x0000c80e01007387 */ /* 0x0003e80000100800 */
[----:B0-----:R-:W2:Y:S01]  /*a350*/  LDL.LU R12, [R1+0x2b8] ;  /* 0x0002b800010c7983 */ /* 0x001ea20000300800 */
[----:B------:R-:W-:-:S03]  /*a360*/  IMAD.MOV.U32 R0, RZ, RZ, R15 ;  /* 0x000000ffff007224 */ /* 0x000fc600078e000f */
[----:B------:R-:W3:Y:S04]  /*a370*/  LDL.LU R13, [R1+0x2c0] ;  /* 0x0002c000010d7983 */ /* 0x000ee80000300800 */
[----:B-1----:R-:W3:Y:S04]  /*a380*/  LDL.LU R14, [R1+0x2cc] ;  /* 0x0002cc00010e7983 */ /* 0x002ee80000300800 */
[----:B------:R-:W3:Y:S04]  /*a390*/  LDL.LU R15, [R1+0x2c8] ;  /* 0x0002c800010f7983 */ /* 0x000ee80000300800 */
[----:B------:R0:W-:Y:S04]  /*a3a0*/  STL [R1+0xba0], R0 ;  /* 0x000ba00001007387 */ /* 0x0001e80000100800 */
[----:B0-----:R-:W4:Y:S01]  /*a3b0*/  LDL.LU R0, [R1+0x2c4] ;  /* 0x0002c40001007983 */ /* 0x001f220000300800 */
[----:B--2---:R-:W-:-:S03]  /*a3c0*/  IMAD R12, R12, 0x100, R21 ;  /* 0x000001000c0c7824 */ /* 0x004fc600078e0215 */
[----:B------:R-:W2:Y:S02]  /*a3d0*/  LDL.LU R21, [R1+0xd00] ;  /* 0x000d000001157983 */ /* 0x000ea40000300800 */
[----:B------:R-:W-:Y:S01]  /*a3e0*/  F2FP.F16.E5M2.UNPACK_B R12, R12 ;  /* 0x0000000cff0c723e */ /* 0x000fe200020004ff */
[----:B---3--:R-:W-:Y:S02]  /*a3f0*/  IMAD R14, R15, 0x100, R14 ;  /* 0x000001000f0e7824 */ /* 0x008fe400078e020e */
[----:B------:R-:W-:-:S03]  /*a400*/  IMAD R15, R28, 0x100, R29 ;  /* 0x000001001c0f7824 */ /* 0x000fc600078e021d */
[----:B------:R-:W-:Y:S02]  /*a410*/  F2FP.F16.E5M2.UNPACK_B R14, R14 ;  /* 0x0000000eff0e723e */ /* 0x000fe400020004ff */
[----:B------:R-:W-:Y:S01]  /*a420*/  F2FP.F16.E5M2.UNPACK_B R15, R15 ;  /* 0x0000000fff0f723e */ /* 0x000fe200020004ff */
[----:B----4-:R-:W-:-:S05]  /*a430*/  IMAD R13, R13, 0x100, R0 ;  /* 0x000001000d0d7824 */ /* 0x010fca00078e0200 */
[----:B------:R-:W-:-:S07]  /*a440*/  F2FP.F16.E5M2.UNPACK_B R13, R13 ;  /* 0x0000000dff0d723e */ /* 0x000fce00020004ff */
[C---:B------:R-:W-:Y:S08]  /*a450*/  HMMA.16816.F32 R8, R12.reuse, R18, R8 ;  /* 0x000000120c08723c */ /* 0x040ff00000001808 */
[----:B--2---:R-:W-:-:S15]  /*a460*/  HMMA.16816.F32 R4, R12, R20, R4 ;  /* 0x000000140c04723c */ /* 0x004fde0000001804 */
[----:B------:R-:W-:-:S04]  /*a470*/  NOP ;  /* 0x0000000000007918 */ /* 0x000fc80000000000 */
[----:B------:R-:W-:Y:S04]  /*a480*/  STL.64 [R1+0xb0], R4 ;  /* 0x0000b00401007387 */ /* 0x000fe80000100a00 */
[----:B------:R0:W-:Y:S04]  /*a490*/  STL.64 [R1+0xb8], R6 ;  /* 0x0000b80601007387 */ /* 0x0001e80000100a00 */
[----:B0-----:R-:W2:Y:S04]  /*a4a0*/  LDL.LU.64 R6, [R1+0xcf8] ;  /* 0x000cf80001067983 */ /* 0x001ea80000300a00 */
[----:B------:R-:W3:Y:S04]  /*a4b0*/  LDL.LU.64 R4, [R1+0xcf0] ;  /* 0x000cf00001047983 */ /* 0x000ee80000300a00 */
[----:B------:R-:W4:Y:S04]  /*a4c0*/  LDL.LU R29, [R1+0x214] ;  /* 0x00021400011d7983 */ /* 0x000f280000300800 */
[----:B------:R0:W-:Y:S04]  /*a4d0*/  STL.64 [R1+0x90], R8 ;  /* 0x0000900801007387 */ /* 0x0001e80000100a00 */
[----:B------:R1:W-:Y:S04]  /*a4e0*/  STL.64 [R1+0x98], R10 ;  /* 0x0000980a01007387 */ /* 0x0003e80000100a00 */
[----:B0-----:R-:W2:Y:S04]  /*a4f0*/  LDL.LU.64 R8, [R1+0x30] ;  /* 0x0000300001087983 */ /* 0x001ea80000300a00 */
[----:B-1----:R-:W2:Y:S01]  /*a500*/  LDL.LU.64 R10, [R1+0x38] ;  /* 0x00003800010a7983 */ /* 0x002ea20000300a00 */
[----:B------:R-:W-:-:S15]  /*a510*/  HMMA.16816.F32 R24, R12, R2, R24 ;  /* 0x000000020c18723c */ /* 0x000fde0000001818 */
[----:B------:R-:W-:-:S04]  /*a520*/  NOP ;  /* 0x0000000000007918 */ /* 0x000fc80000000000 */
[----:B------:R-:W-:Y:S04]  /*a530*/  STL.64 [R1+0x70], R24 ;  /* 0x0000701801007387 */ /* 0x000fe80000100a00 */
[----:B------:R-:W-:Y:S04]  /*a540*/  STL.64 [R1+0x78], R26 ;  /* 0x0000781a01007387 */ /* 0x000fe80000100a00 */
[----:B--2---:R-:W-:Y:S04]  /*a550*/  STL.64 [R1+0xce8], R10 ;  /* 0x000ce80a01007387 */ /* 0x004fe80000100a00 */
[----:B------:R0:W-:Y:S04]  /*a560*/  STL.64 [R1+0xce0], R8 ;  /* 0x000ce00801007387 */ /* 0x0001e80000100a00 */
[----:B0-----:R-:W3:Y:S04]  /*a570*/  LDL.LU.64 R8, [R1+0x50] ;  /* 0x0000500001087983 */ /* 0x001ee80000300a00 */
[----:B------:R-:W3:Y:S04]  /*a580*/  LDL.LU.64 R10, [R1+0x58] ;  /* 0x00005800010a7983 */ /* 0x000ee80000300a00 */
[----:B------:R-:W2:Y:S04]  /*a590*/  LDL.LU.64 R24, [R1] ;  /* 0x0000000001187983 */ /* 0x000ea80000300a00 */
[----:B------:R-:W2:Y:S01]  /*a5a0*/  LDL.LU.64 R26, [R1+0x8] ;  /* 0x00000800011a7983 */ /* 0x000ea20000300a00 */
[C---:B---3--:R-:W-:Y:S03]  /*a5b0*/  HMMA.16816.F32 R8, R12.reuse, R4, R8 ;  /* 0x000000040c08723c */ /* 0x048fe60000001808 */
[----:B--2---:R-:W-:Y:S04]  /*a5c0*/  STL.64 [R1+0xcc8], R26 ;  /* 0x000cc81a01007387 */ /* 0x004fe80000100a00 */
[----:B------:R0:W-:Y:S04]  /*a5d0*/  STL.64 [R1+0xcc0], R24 ;  /* 0x000cc01801007387 */ /* 0x0001e80000100a00 */
[----:B0-----:R-:W2:Y:S04]  /*a5e0*/  LDL.LU.64 R24, [R1+0x20] ;  /* 0x0000200001187983 */ /* 0x001ea80000300a00 */
[----:B------:R-:W2:Y:S04]  /*a5f0*/  LDL.LU.64 R26, [R1+0x28] ;  /* 0x00002800011a7983 */ /* 0x000ea80000300a00 */
[----:B------:R-:W3:Y:S04]  /*a600*/  LDL.LU R2, [R1+0x2d8] ;  /* 0x0002d80001027983 */ /* 0x000ee80000300800 */
[----:B------:R-:W2:Y:S04]  /*a610*/  LDL.LU R3, [R1+0x2dc] ;  /* 0x0002dc0001037983 */ /* 0x000ea80000300800 */
[----:B------:R-:W2:Y:S04]  /*a620*/  LDL.LU R20, [R1+0x1f0] ;  /* 0x0001f00001147983 */ /* 0x000ea80000300800 */
[----:B------:R-:W2:Y:S04]  /*a630*/  LDL.LU R21, [R1+0x1f4] ;  /* 0x0001f40001157983 */ /* 0x000ea80000300800 */
[----:B------:R-:W2:Y:S04]  /*a640*/  LDL.LU R18, [R1+0x200] ;  /* 0x0002000001127983 */ /* 0x000ea80000300800 */
[----:B------:R-:W2:Y:S04]  /*a650*/  LDL.LU R19, [R1+0x204] ;  /* 0x0002040001137983 */ /* 0x000ea80000300800 */
[----:B------:R-:W2:Y:S04]  /*a660*/  LDL.LU R0, [R1+0x210] ;  /* 0x0002100001007983 */ /* 0x000ea80000300800 */
[----:B------:R-:W-:Y:S04]  /*a670*/  STL.64 [R1+0x50], R8 ;  /* 0x0000500801007387 */ /* 0x000fe80000100a00 */
[----:B------:R0:W-:Y:S04]  /*a680*/  STL.64 [R1+0x58], R10 ;  /* 0x0000580a01007387 */ /* 0x0001e80000100a00 */
[----:B0-----:R-:W2:Y:S04]  /*a690*/  LDL.LU.64 R10, [R1+0xce8] ;  /* 0x000ce800010a7983 */ /* 0x001ea80000300a00 */
[----:B------:R-:W2:Y:S04]  /*a6a0*/  LDL.LU.64 R8, [R1+0xce0] ;  /* 0x000ce00001087983 */ /* 0x000ea80000300a00 */
[----:B------:R-:W3:Y:S04]  /*a6b0*/  LDL.LU R4, [R1+0x2e4] ;  /* 0x0002e40001047983 */ /* 0x000ee80000300800 */
[----:B------:R-:W3:Y:S01]  /*a6c0*/  LDL.LU R5, [R1+0x2ec] ;  /* 0x0002ec0001057983 */ /* 0x000ee20000300800 */
[----:B--2---:R-:W-:-:S15]  /*a6d0*/  HMMA.16816.F32 R8, R12, R6, R8 ;  /* 0x000000060c08723c */ /* 0x004fde0000001808 */
[----:B------:R-:W-:-:S04]  /*a6e0*/  NOP ;  /* 0x0000000000007918 */ /* 0x000fc80000000000 */
        /* <DEDUP_REMOVED lines=8> */
[----:B------:R-:W-:Y:S01]  /*a770*/  STL.64 [R1+0x20], R24 ;  /* 0x0000201801007387 */ /* 0x000fe20000100a00 */
[----:B------:R-:W-:-:S03]  /*a780*/  IMAD.MOV.U32 R28, RZ, RZ, R27 ;  /* 0x000000ffff1c7224 */ /* 0x000fc600078e001b */
[----:B------:R0:W-:Y:S04]  /*a790*/  STL [R1+0x28], R26 ;  /* 0x0000281a01007387 */ /* 0x0001e80000100800 */
[----:B0-----:R-:W2:Y:S04]  /*a7a0*/  LDL.LU.64 R26, [R1+0xcc8] ;  /* 0x000cc800011a7983 */ /* 0x001ea80000300a00 */
[----:B------:R-:W2:Y:S04]  /*a7b0*/  LDL.LU.64 R24, [R1+0xcc0] ;  /* 0x000cc00001187983 */ /* 0x000ea80000300a00 */
[----:B------:R0:W-:Y:S04]  /*a7c0*/  STL [R1+0xb38], R28 ;  /* 0x000b381c01007387 */ /* 0x0001e80000100800 */
[----:B0-----:R-:W3:Y:S01]  /*a7d0*/  LDL.LU R28, [R1+0x2e0] ;  /* 0x0002e000011c7983 */ /* 0x001ee20000300800 */
[----:B--2---:R-:W-:Y:S03]  /*a7e0*/  HMMA.16816.F32 R8, R12, R10, R24 ;  /* 0x0000000a0c08723c */ /* 0x004fe60000001818 */
[----:B------:R-:W2:Y:S04]  /*a7f0*/  LDL.LU.64 R26, [R1+0xcb8] ;  /* 0x000cb800011a7983 */ /* 0x000ea80000300a00 */
[----:B------:R-:W3:-:S12]  /*a800*/  LDL.LU.64 R24, [R1+0xcb0] ;  /* 0x000cb00001187983 */ /* 0x000ed80000300a00 */
[----:B------:R2:W-:Y:S04]  /*a810*/  STL.64 [R1], R8 ;  /* 0x0000000801007387 */ /* 0x0005e80000100a00 */
[----:B------:R0:W-:Y:S01]  /*a820*/  STL.64 [R1+0x8], R10 ;  /* 0x0000080a01007387 */ /* 0x0001e20000100a00 */
[----:B--2---:R-:W-:-:S03]  /*a830*/  IMAD.MOV.U32 R8, RZ, RZ, R26 ;  /* 0x000000ffff087224 */ /* 0x004fc600078e001a */
[----:B------:R-:W2:Y:S01]  /*a840*/  LDL.LU R26, [R1+0xcac] ;  /* 0x000cac00011a7983 */ /* 0x000ea20000300800 */
[----:B---3--:R-:W-:-:S03]  /*a850*/  IMAD R2, R2, 0x100, R27 ;  /* 0x0000010002027824 */ /* 0x008fc600078e021b */
[----:B------:R-:W3:Y:S04]  /*a860*/  LDL.LU R9, [R1+0x44] ;  /* 0x0000440001097983 */ /* 0x000ee80000300800 */
[----:B0-----:R-:W3:Y:S04]  /*a870*/  LDL.LU R10, [R1+0x48] ;  /* 0x00004800010a7983 */ /* 0x001ee80000300800 */
[----:B------:R-:W3:Y:S04]  /*a880*/  LDL.LU R11, [R1+0x4c] ;  /* 0x00004c00010b7983 */ /* 0x000ee80000300800 */
[----:B------:R-:W2:Y:S02]  /*a890*/  LDL.LU R27, [R1+0xca8] ;  /* 0x000ca800011b7983 */ /* 0x000ea40000300800 */
[----:B--2---:R-:W-:-:S15]  /*a8a0*/  HMMA.16816.F32 R24, R12, R16, R24 ;  /* 0x000000100c18723c */ /* 0x004fde0000001818 */
[----:B------:R-:W-:-:S04]  /*a8b0*/  NOP ;  /* 0x0000000000007918 */ /* 0x000fc80000000000 */
[----:B------:R0:W-:Y:S04]  /*a8c0*/  STL [R1+0xac4], R24 ;  /* 0x000ac41801007387 */ /* 0x0001e80000100800 */
[----:B------:R1:W-:Y:S04]  /*a8d0*/  STL [R1+0xac0], R25 ;  /* 0x000ac01901007387 */ /* 0x0003e80000100800 */
[----:B------:R2:W-:Y:S04]  /*a8e0*/  STL [R1+0xabc], R26 ;  /* 0x000abc1a01007387 */ /* 0x0005e80000100800 */
[----:B------:R2:W-:Y:S04]  /*a8f0*/  STL [R1+0xab8], R27 ;  /* 0x000ab81b01007387 */ /* 0x0005e80000100800 */
[----:B0-----:R-:W3:Y:S04]  /*a900*/  LDL.LU R24, [R1+0x10] ;  /* 0x0000100001187983 */ /* 0x001ee80000300800 */
[----:B-1----:R-:W3:Y:S04]  /*a910*/  LDL.LU R25, [R1+0x14] ;  /* 0x0000140001197983 */ /* 0x002ee80000300800 */
[----:B--2---:R-:W3:Y:S04]  /*a920*/  LDL.LU R26, [R1+0x18] ;  /* 0x00001800011a7983 */ /* 0x004ee80000300800 */
[----:B------:R-:W3:Y:S01]  /*a930*/  LDL.LU R27, [R1+0x1c] ;  /* 0x00001c00011b7983 */ /* 0x000ee20000300800 */
[----:B------:R-:W-:-:S02]  /*a940*/  IMAD R3, R3, 0x100, R28 ;  /* 0x0000010003037824 */ /* 0x000fc400078e021c */
[----:B------:R-:W-:Y:S02]  /*a950*/  IMAD R4, R4, 0x100, R6 ;  /* 0x0000010004047824 */ /* 0x000fe400078e0206 */
[----:B------:R-:W-:Y:S01]  /*a960*/  IMAD R5, R5, 0x100, R7 ;  /* 0x0000010005057824 */ /* 0x000fe200078e0207 */
[----:B------:R-:W-:Y:S02]  /*a970*/  F2FP.F16.E5M2.UNPACK_B R12, R2 ;  /* 0x00000002ff0c723e */ /* 0x000fe400020004ff */
[----:B------:R-:W-:Y:S02]  /*a980*/  F2FP.F16.E5M2.UNPACK_B R13, R3 ;  /* 0x00000003ff0d723e */ /* 0x000fe400020004ff */
[----:B------:R-:W-:Y:S02]  /*a990*/  F2FP.F16.E5M2.UNPACK_B R14, R4 ;  /* 0x00000004ff0e723e */ /* 0x000fe400020004ff */
[----:B------:R-:W-:Y:S02]  /*a9a0*/  F2FP.F16.E5M2.UNPACK_B R15, R5 ;  /* 0x00000005ff0f723e */ /* 0x000fe400020004ff */
[----:B------:R-:W-:-:S02]  /*a9b0*/  F2FP.F16.E5M2.UNPACK_B R20, R20.H1 ;  /* 0x00000014ff14723e */ /* 0x000fc400030004ff */
[----:B------:R-:W-:Y:S02]  /*a9c0*/  F2FP.F16.E5M2.UNPACK_B R21, R21.H1 ;  /* 0x00000015ff15723e */ /* 0x000fe400030004ff */
[----:B------:R-:W-:Y:S02]  /*a9d0*/  F2FP.F16.E5M2.UNPACK_B R18, R18.H1 ;  /* 0x00000012ff12723e */ /* 0x000fe400030004ff */
[----:B------:R-:W-:Y:S01]  /*a9e0*/  F2FP.F16.E5M2.UNPACK_B R19, R19.H1 ;  /* 0x00000013ff13723e */ /* 0x000fe200030004ff */
[----:B------:R-:W-:Y:S04]  /*a9f0*/  STL.64 [R1+0xc60], R22 ;  /* 0x000c601601007387 */ /* 0x000fe80000100a00 */
[----:B------:R-:W-:Y:S01]  /*aa00*/  STL.64 [R1+0xc58], R20 ;  /* 0x000c581401007387 */ /* 0x000fe20000100a00 */
[----:B---3--:R-:W-:-:S15]  /*aa10*/  HMMA.16816.F32 R4, R12, R20, R24 ;  /* 0x000000140c04723c */ /* 0x008fde0000001818 */
[----:B------:R-:W-:-:S04]  /*aa20*/  NOP ;  /* 0x0000000000007918 */ /* 0x000fc80000000000 */
[----:B------:R-:W-:Y:S04]  /*aa30*/  STL.64 [R1+0x10], R4 ;  /* 0x0000100401007387 */ /* 0x000fe80000100a00 */
[----:B------:R0:W-:Y:S02]  /*aa40*/  STL.64 [R1+0x18], R6 ;  /* 0x0000180601007387 */ /* 0x0001e40000100a00 */
[----:B0-----:R-:W-:-:S15]  /*aa50*/  HMMA.16816.F32 R4, R12, R18, R8 ;  /* 0x000000120c04723c */ /* 0x001fde0000001808 */
[----:B------:R-:W-:-:S04]  /*aa60*/  NOP ;  /* 0x0000000000007918 */ /* 0x000fc80000000000 */
[----:B------:R-:W-:Y:S04]  /*aa70*/  STL [R1+0x44], R5 ;  /* 0x0000440501007387 */ /* 0x000fe80000100800 */
[----:B------:R0:W-:Y:S04]  /*aa80*/  STL.64 [R1+0x48], R6 ;  /* 0x0000480601007387 */ /* 0x0001e80000100a00 */
[----:B------:R-:W2:Y:S04]  /*aa90*/  LDL.LU R20, [R1+0x1e0] ;  /* 0x0001e00001147983 */ /* 0x000ea80000300800 */
[----:B------:R-:W2:Y:S04]  /*aaa0*/  LDL.LU R21, [R1+0x1e4] ;  /* 0x0001e40001157983 */ /* 0x000ea80000300800 */
[----:B------:R-:W3:Y:S04]  /*aab0*/  LDL.LU R22, [R1+0x1e8] ;  /* 0x0001e80001167983 */ /* 0x000ee80000300800 */
[----:B------:R-:W3:Y:S04]  /*aac0*/  LDL.LU R23, [R1+0x1ec] ;  /* 0x0001ec0001177983 */ /* 0x000ee80000300800 */
[----:B------:R-:W2:Y:S04]  /*aad0*/  LDL.LU R24, [R1+0x220] ;  /* 0x0002200001187983 */ /* 0x000ea80000300800 */
[----:B0-----:R-:W4:Y:S04]  /*aae0*/  LDL.LU R7, [R1+0x234] ;  /* 0x0002340001077983 */ /* 0x001f280000300800 */
[----:B------:R-:W4:Y:S04]  /*aaf0*/  LDL.LU R8, [R1+0x240] ;  /* 0x0002400001087983 */ /* 0x000f280000300800 */
[----:B---3--:R-:W-:Y:S04]  /*ab00*/  STL.64 [R1+0xc70], R22 ;  /* 0x000c701601007387 */ /* 0x008fe80000100a00 */
[----:B--2---:R0:W-:Y:S04]  /*ab10*/  STL.64 [R1+0xc68], R20 ;  /* 0x000c681401007387 */ /* 0x0041e80000100a00 */
[----:B0-----:R-:W2:Y:S04]  /*ab20*/  LDL.LU R20, [R1+0xf0] ;  /* 0x0000f00001147983 */ /* 0x001ea80000300800 */
[----:B------:R-:W2:Y:S04]  /*ab30*/  LDL.LU R21, [R1+0xf4] ;  /* 0x0000f40001157983 */ /* 0x000ea80000300800 */
[----:B------:R-:W3:Y:S04]  /*ab40*/  LDL.LU R22, [R1+0xf8] ;  /* 0x0000f80001167983 */ /* 0x000ee80000300800 */
[----:B------:R-:W3:Y:S04]  /*ab50*/  LDL.LU R23, [R1+0xfc] ;  /* 0x0000fc0001177983 */ /* 0x000ee80000300800 */
[----:B------:R-:W2:Y:S04]  /*ab60*/  LDL.LU R5, [R1+0x224] ;  /* 0x0002240001057983 */ /* 0x000ea80000300800 */
[----:B------:R-:W4:Y:S04]  /*ab70*/  LDL.LU R6, [R1+0x230] ;  /* 0x0002300001067983 */ /* 0x000f280000300800 */
[----:B---3--:R-:W-:Y:S04]  /*ab80*/  STL.64 [R1+0xc80], R22 ;  /* 0x000c801601007387 */ /* 0x008fe80000100a00 */
[----:B--2---:R0:W-:Y:S04]  /*ab90*/  STL.64 [R1+0xc78], R20 ;  /* 0x000c781401007387 */ /* 0x0041e80000100a00 */
[----:B0-----:R-:W2:Y:S04]  /*aba0*/  LDL.LU R20, [R1+0xa0] ;  /* 0x0000a00001147983 */ /* 0x001ea80000300800 */
[----:B------:R-:W2:Y:S04]  /*abb0*/  LDL.LU R21, [R1+0xa4] ;  /* 0x0000a40001157983 */ /* 0x000ea80000300800 */
[----:B------:R-:W3:Y:S04]  /*abc0*/  LDL.LU R22, [R1+0xa8] ;  /* 0x0000a80001167983 */ /* 0x000ee80000300800 */
[----:B------:R-:W3:Y:S04]  /*abd0*/  LDL.LU R23, [R1+0xac] ;  /* 0x0000ac0001177983 */ /* 0x000ee80000300800 */
[----:B---3--:R-:W-:Y:S04]  /*abe0*/  STL.64 [R1+0xc90], R22 ;  /* 0x000c901601007387 */ /* 0x008fe80000100a00 */
[----:B--2---:R0:W-:Y:S04]  /*abf0*/  STL.64 [R1+0xc88], R20 ;  /* 0x000c881401007387 */ /* 0x0041e80000100a00 */
[----:B0-----:R-:W2:Y:S04]  /*ac00*/  LDL.LU R20, [R1+0x80] ;  /* 0x0000800001147983 */ /* 0x001ea80000300800 */
[----:B------:R-:W2:Y:S04]  /*ac10*/  LDL.LU R21, [R1+0x84] ;  /* 0x0000840001157983 */ /* 0x000ea80000300800 */
[----:B------:R-:W3:Y:S04]  /*ac20*/  LDL.LU R22, [R1+0x88] ;  /* 0x0000880001167983 */ /* 0x000ee80000300800 */
[----:B------:R-:W3:Y:S01]  /*ac30*/  LDL.LU R23, [R1+0x8c] ;  /* 0x00008c0001177983 */ /* 0x000ee20000300800 */
[----:B------:R-:W-:-:S03]  /*ac40*/  F2FP.F16.E5M2.UNPACK_B R2, R0.H1 ;  /* 0x00000000ff02723e */ /* 0x000fc600030004ff */
[----:B---3--:R-:W-:Y:S04]  /*ac50*/  STL.64 [R1+0xca0], R22 ;  /* 0x000ca01601007387 */ /* 0x008fe80000100a00 */
[----:B--2---:R0:W-:Y:S04]  /*ac60*/  STL.64 [R1+0xc98], R20 ;  /* 0x000c981401007387 */ /* 0x0041e80000100a00 */
[----:B0-----:R-:W2:Y:S04]  /*ac70*/  LDL.LU R20, [R1+0x60] ;  /* 0x0000600001147983 */ /* 0x001ea80000300800 */
[----:B------:R-:W2:Y:S04]  /*ac80*/  LDL.LU R21, [R1+0x64] ;  /* 0x0000640001157983 */ /* 0x000ea80000300800 */
[----:B------:R-:W2:Y:S04]  /*ac90*/  LDL.LU R22, [R1+0x68] ;  /* 0x0000680001167983 */ /* 0x000ea80000300800 */
[----:B------:R-:W2:Y:S01]  /*aca0*/  LDL.LU R23, [R1+0x6c] ;  /* 0x00006c0001177983 */ /* 0x000ea20000300800 */
[----:B----4-:R-:W-:-:S03]  /*acb0*/  F2FP.F16.E5M2.UNPACK_B R3, R29.H1 ;  /* 0x0000001dff03723e */ /* 0x010fc600030004ff */
[----:B------:R-:W3:Y:S04]  /*acc0*/  LDL.LU R9, [R1+0x244] ;  /* 0x0002440001097983 */ /* 0x000ee80000300800 */
[----:B------:R-:W4:Y:S04]  /*acd0*/  LDL.LU R10, [R1+0x250] ;  /* 0x00025000010a7983 */ /* 0x000f280000300800 */
[----:B------:R-:W3:Y:S04]  /*ace0*/  LDL.LU R11, [R1+0x254] ;  /* 0x00025400010b7983 */ /* 0x000ee80000300800 */
[----:B------:R-:W3:Y:S01]  /*acf0*/  LDL.LU R16, [R1+0x260] ;  /* 0x0002600001107983 */ /* 0x000ee20000300800 */
[----:B------:R-:W-:-:S03]  /*ad00*/  IMAD.MOV.U32 R27, RZ, RZ, R4 ;  /* 0x000000ffff1b7224 */ /* 0x000fc600078e0004 */
[----:B------:R-:W3:Y:S01]  /*ad10*/  LDL.LU R17, [R1+0x264] ;  /* 0x0002640001117983 */ /* 0x000ee20000300800 */
[----:B------:R-:W-:-:S03]  /*ad20*/  F2FP.F16.E5M2.UNPACK_B R4, R24.H1 ;  /* 0x00000018ff04723e */ /* 0x000fc600030004ff */
[----:B------:R-:W3:Y:S04]  /*ad30*/  LDL.LU R29, [R1+0x2f4] ;  /* 0x0002f400011d7983 */ /* 0x000ee80000300800 */
[----:B------:R-:W3:Y:S04]  /*ad40*/  LDL.LU R28, [R1+0x310] ;  /* 0x00031000011c7983 */ /* 0x000ee80000300800 */
[----:B------:R-:W3:Y:S01]  /*ad50*/  LDL.LU R0, [R1+0x30c] ;  /* 0x00030c0001007983 */ /* 0x000ee20000300800 */
[----:B--2---:R-:W-:-:S15]  /*ad60*/  HMMA.16816.F32 R20, R12, R2, R20 ;  /* 0x000000020c14723c */ /* 0x004fde0000001814 */
[----:B------:R-:W-:-:S04]  /*ad70*/  NOP ;  /* 0x0000000000007918 */ /* 0x000fc80000000000 */
[----:B------:R-:W-:Y:S01]  /*ad80*/  IMAD.MOV.U32 R25, RZ, RZ, R22 ;  /* 0x000000ffff197224 */ /* 0x000fe200078e0016 */
[----:B------:R0:W-:Y:S01]  /*ad90*/  STL [R1+0x60], R20 ;  /* 0x0000601401007387 */ /* 0x0001e20000100800 */
[----:B------:R-:W-:Y:S02]  /*ada0*/  IMAD.MOV.U32 R26, RZ, RZ, R23 ;  /* 0x000000ffff1a7224 */ /* 0x000fe400078e0017 */
[----:B------:R-:W-:Y:S01]  /*adb0*/  IMAD.MOV.U32 R24, RZ, RZ, R21 ;  /* 0x000000ffff187224 */ /* 0x000fe200078e0015 */
[----:B------:R-:W2:Y:S04]  /*adc0*/  LDL.LU.64 R22, [R1+0xca0] ;  /* 0x000ca00001167983 */ /* 0x000ea80000300a00 */
[----:B0-----:R-:W2:Y:S01]  /*add0*/  LDL.LU.64 R20, [R1+0xc98] ;  /* 0x000c980001147983 */ /* 0x001ea20000300a00 */
[----:B------:R-:W-:-:S03]  /*ade0*/  F2FP.F16.E5M2.UNPACK_B R5, R5.H1 ;  /* 0x00000005ff05723e */ /* 0x000fc600030004ff */
[----:B------:R-:W-:Y:S04]  /*adf0*/  STL.64 [R1+0xad0], R26 ;  /* 0x000ad01a01007387 */ /* 0x000fe80000100a00 */
[----:B------:R0:W-:Y:S04]  /*ae00*/  STL.64 [R1+0xac8], R24 ;  /* 0x000ac81801007387 */ /* 0x0001e80000100a00 */
[----:B0-----:R-:W3:Y:S04]  /*ae10*/  LDL.LU R24, [R1+0xe0] ;  /* 0x0000e00001187983 */ /* 0x001ee80000300800 */
[----:B------:R-:W3:Y:S04]  /*ae20*/  LDL.LU R25, [R1+0xe4] ;  /* 0x0000e40001197983 */ /* 0x000ee80000300800 */
[----:B------:R-:W3:Y:S04]  /*ae30*/  LDL.LU R26, [R1+0xe8] ;  /* 0x0000e800011a7983 */ /* 0x000ee80000300800 */
[----:B------:R-:W3:Y:S01]  /*ae40*/  LDL.LU R27, [R1+0xec] ;  /* 0x0000ec00011b7983 */ /* 0x000ee20000300800 */
[----:B--2---:R-:W-:-:S15]  /*ae50*/  HMMA.16816.F32 R20, R12, R4, R20 ;  /* 0x000000040c14723c */ /* 0x004fde0000001814 */
[----:B------:R-:W-:-:S04]  /*ae60*/  NOP ;  /* 0x0000000000007918 */ /* 0x000fc80000000000 */
[----:B------:R-:W-:Y:S04]  /*ae70*/  STL.64 [R1+0x80], R20 ;  /* 0x0000801401007387 */ /* 0x000fe80000100a00 */
[----:B------:R0:W-:Y:S04]  /*ae80*/  STL.64 [R1+0x88], R22 ;  /* 0x0000881601007387 */ /* 0x0001e80000100a00 */
[----:B0-----:R-:W2:Y:S04]  /*ae90*/  LDL.LU.64 R22, [R1+0xc90] ;  /* 0x000c900001167983 */ /* 0x001ea80000300a00 */
[----:B------:R-:W2:Y:S01]  /*aea0*/  LDL.LU.64 R20, [R1+0xc88] ;  /* 0x000c880001147983 */ /* 0x000ea20000300a00 */
[----:B------:R-:W-:-:S02]  /*aeb0*/  F2FP.F16.E5M2.UNPACK_B R6, R6.H1 ;  /* 0x00000006ff06723e */ /* 0x000fc400030004ff */
[----:B------:R-:W-:-:S07]  /*aec0*/  F2FP.F16.E5M2.UNPACK_B R7, R7.H1 ;  /* 0x00000007ff07723e */ /* 0x000fce00030004ff */
[----:B--2---:R-:W-:-:S15]  /*aed0*/  HMMA.16816.F32 R20, R12, R6, R20 ;  /* 0x000000060c14723c */ /* 0x004fde0000001814 */
[----:B------:R-:W-:-:S04]  /*aee0*/  NOP ;  /* 0x0000000000007918 */ /* 0x000fc80000000000 */
[----:B------:R-:W-:Y:S04]  /*aef0*/  STL.64 [R1+0xa0], R20 ;  /* 0x0000a01401007387 */ /* 0x000fe80000100a00 */
[----:B------:R0:W-:Y:S04]  /*af00*/  STL.64 [R1+0xa8], R22 ;  /* 0x0000a81601007387 */ /* 0x0001e80000100a00 */
[----:B0-----:R-:W2:Y:S04]  /*af10*/  LDL.LU.64 R22, [R1+0xc80] ;  /* 0x000c800001167983 */ /* 0x001ea80000300a00 */
[----:B------:R-:W2:Y:S01]  /*af20*/  LDL.LU.64 R20, [R1+0xc78] ;  /* 0x000c780001147983 */ /* 0x000ea20000300a00 */
[----:B------:R-:W-:-:S02]  /*af30*/  F2FP.F16.E5M2.UNPACK_B R8, R8.H1 ;  /* 0x00000008ff08723e */ /* 0x000fc400030004ff */
[----:B---3--:R-:W-:Y:S01]  /*af40*/  F2FP.F16.E5M2.UNPACK_B R9, R9.H1 ;  /* 0x00000009ff09723e */ /* 0x008fe200030004ff */
[----:B------:R0:W-:Y:S04]  /*af50*/  STL.64 [R1+0xc10], R6 ;  /* 0x000c100601007387 */ /* 0x0001e80000100a00 */
[----:B0-----:R-:W3:Y:S04]  /*af60*/  LDL.LU R6, [R1+0x308] ;  /* 0x0003080001067983 */ /* 0x001ee80000300800 */
[----:B------:R-:W3:Y:S04]  /*af70*/  LDL.LU R7, [R1+0x304] ;  /* 0x0003040001077983 */ /* 0x000ee80000300800 */
[----:B------:R0:W-:Y:S04]  /*af80*/  STL.64 [R1+0xc08], R4 ;  /* 0x000c080401007387 */ /* 0x0001e80000100a00 */
[----:B0-----:R-:W3:Y:S04]  /*af90*/  LDL.LU R4, [R1+0x300] ;  /* 0x0003000001047983 */ /* 0x001ee80000300800 */
[----:B------:R-:W3:Y:S01]  /*afa0*/  LDL.LU R5, [R1+0x2fc] ;  /* 0x0002fc0001057983 */ /* 0x000ee20000300800 */
[----:B--2---:R-:W-:-:S15]  /*afb0*/  HMMA.16816.F32 R20, R12, R8, R20 ;  /* 0x000000080c14723c */ /* 0x004fde0000001814 */
[----:B------:R-:W-:-:S04]  /*afc0*/  NOP ;  /* 0x0000000000007918 */ /* 0x000fc80000000000 */
[----:B------:R-:W-:Y:S04]  /*afd0*/  STL.64 [R1+0xf0], R20 ;  /* 0x0000f01401007387 */ /* 0x000fe80000100a00 */
[----:B------:R0:W-:Y:S04]  /*afe0*/  STL.64 [R1+0xf8], R22 ;  /* 0x0000f81601007387 */ /* 0x0001e80000100a00 */
[----:B0-----:R-:W2:Y:S04]  /*aff0*/  LDL.LU.64 R22, [R1+0xc70] ;  /* 0x000c700001167983 */ /* 0x001ea80000300a00 */
[----:B------:R-:W2:Y:S01]  /*b000*/  LDL.LU.64 R20, [R1+0xc68] ;  /* 0x000c680001147983 */ /* 0x000ea20000300a00 */
[----:B----4-:R-:W-:-:S02]  /*b010*/  F2FP.F16.E5M2.UNPACK_B R10, R10.H1 ;  /* 0x0000000aff0a723e */ /* 0x010fc400030004ff */
[----:B------:R-:W-:-:S07]  /*b020*/  F2FP.F16.E5M2.UNPACK_B R11, R11.H1 ;  /* 0x0000000bff0b723e */ /* 0x000fce00030004ff */
[----:B--2---:R-:W-:-:S15]  /*b030*/  HMMA.16816.F32 R20, R12, R10, R20 ;  /* 0x0000000a0c14723c */ /* 0x004fde0000001814 */
[----:B------:R-:W-:-:S04]  /*b040*/  NOP ;  /* 0x0000000000007918 */ /* 0x000fc80000000000 */
[----:B------:R-:W-:Y:S04]  /*b050*/  STL.64 [R1+0x1e0], R20 ;  /* 0x0001e01401007387 */ /* 0x000fe80000100a00 */
[----:B------:R0:W-:Y:S04]  /*b060*/  STL.64 [R1+0x1e8], R22 ;  /* 0x0001e81601007387 */ /* 0x0001e80000100a00 */
[----:B0-----:R-:W2:Y:S04]  /*b070*/  LDL.LU.64 R22, [R1+0xc60] ;  /* 0x000c600001167983 */ /* 0x001ea80000300a00 */
[----:B------:R-:W4:Y:S04]  /*b080*/  LDL.LU.64 R20, [R1+0xc58] ;  /* 0x000c580001147983 */ /* 0x000f280000300a00 */
[----:B------:R0:W-:Y:S04]  /*b090*/  STL.64 [R1+0xbf0], R10 ;  /* 0x000bf00a01007387 */ /* 0x0001e80000100a00 */
[----:B0-----:R-:W2:Y:S01]  /*b0a0*/  LDL.LU R11, [R1+0x2f8] ;  /* 0x0002f800010b7983 */ /* 0x001ea20000300800 */
[----:B------:R-:W-:-:S02]  /*b0b0*/  F2FP.F16.E5M2.UNPACK_B R16, R16.H1 ;  /* 0x00000010ff10723e */ /* 0x000fc400030004ff */
[----:B------:R-:W-:Y:S01]  /*b0c0*/  F2FP.F16.E5M2.UNPACK_B R17, R17.H1 ;  /* 0x00000011ff11723e */ /* 0x000fe200030004ff */
[----:B------:R0:W-:Y:S04]  /*b0d0*/  STL.64 [R1+0xbe8], R8 ;  /* 0x000be80801007387 */ /* 0x0001e80000100a00 */
[----:B------:R-:W-:Y:S04]  /*b0e0*/  STL [R1+0xbbc], R16 ;  /* 0x000bbc1001007387 */ /* 0x000fe80000100800 */
[----:B------:R-:W-:Y:S01]  /*b0f0*/  STL [R1+0xbb8], R17 ;  /* 0x000bb81101007387 */ /* 0x000fe20000100800 */
[----:B--2---:R-:W-:-:S02]  /*b100*/  IMAD R29, R29, 0x100, R11 ;  /* 0x000001001d1d7824 */ /* 0x004fc400078e020b */
[----:B0-----:R-:W-:-:S15]  /*b110*/  HMMA.16816.F32 R8, R12, R16, R24 ;  /* 0x000000100c08723c */ /* 0x001fde0000001818 */
[----:B------:R-:W-:-:S04]  /*b120*/  NOP ;  /* 0x0000000000007918 */ /* 0x000fc80000000000 */
[----:B------:R-:W-:Y:S04]  /*b130*/  STL.64 [R1+0xe0], R8 ;  /* 0x0000e00801007387 */ /* 0x000fe80000100a00 */
[----:B------:R-:W-:Y:S04]  /*b140*/  STL.64 [R1+0xe8], R10 ;  /* 0x0000e80a01007387 */ /* 0x000fe80000100a00 */
[----:B------:R-:W2:Y:S04]  /*b150*/  LDL.LU R24, [R1+0x100] ;  /* 0x0001000001187983 */ /* 0x000ea80000300800 */
[----:B------:R-:W2:Y:S04]  /*b160*/  LDL.LU R25, [R1+0x104] ;  /* 0x0001040001197983 */ /* 0x000ea80000300800 */
[----:B------:R-:W2:Y:S04]  /*b170*/  LDL.LU R26, [R1+0x108] ;  /* 0x00010800011a7983 */ /* 0x000ea80000300800 */
[----:B------:R-:W2:Y:S04]  /*b180*/  LDL.LU R27, [R1+0x10c] ;  /* 0x00010c00011b7983 */ /* 0x000ea80000300800 */
[----:B--2---:R-:W-:Y:S04]  /*b190*/  STL.64 [R1+0xb48], R26 ;  /* 0x000b481a01007387 */ /* 0x004fe80000100a00 */
[----:B------:R0:W-:Y:S04]  /*b1a0*/  STL.64 [R1+0xb40], R24 ;  /* 0x000b401801007387 */ /* 0x0001e80000100a00 */
[----:B0-----:R-:W2:Y:S04]  /*b1b0*/  LDL.LU R24, [R1+0x110] ;  /* 0x0001100001187983 */ /* 0x001ea80000300800 */
[----:B------:R-:W2:Y:S01]  /*b1c0*/  LDL.LU R25, [R1+0x114] ;  /* 0x0001140001197983 */ /* 0x000ea20000300800 */
[----:B------:R-:W-:-:S02]  /*b1d0*/  IMAD.MOV.U32 R26, RZ, RZ, R23 ;  /* 0x000000ffff1a7224 */ /* 0x000fc400078e0017 */
[----:B------:R-:W-:Y:S01]  /*b1e0*/  IMAD.MOV.U32 R27, RZ, RZ, R22 ;  /* 0x000000ffff1b7224 */ /* 0x000fe200078e0016 */
[----:B------:R-:W3:Y:S04]  /*b1f0*/  LDL.LU R23, [R1+0xc54] ;  /* 0x000c540001177983 */ /* 0x000ee80000300800 */
[----:B------:R-:W3:Y:S04]  /*b200*/  LDL.LU R22, [R1+0xc50] ;  /* 0x000c500001167983 */ /* 0x000ee80000300800 */
[----:B------:R-:W-:Y:S04]  /*b210*/  STL.64 [R1+0xb58], R26 ;  /* 0x000b581a01007387 */ /* 0x000fe80000100a00 */
[----:B--2---:R0:W-:Y:S04]  /*b220*/  STL.64 [R1+0xb50], R24 ;  /* 0x000b501801007387 */ /* 0x0041e80000100a00 */
[----:B0-----:R-:W2:Y:S04]  /*b230*/  LDL.LU R24, [R1+0x120] ;  /* 0x0001200001187983 */ /* 0x001ea80000300800 */
[----:B------:R-:W2:Y:S04]  /*b240*/  LDL.LU R25, [R1+0x124] ;  /* 0x0001240001197983 */ /* 0x000ea80000300800 */
[----:B------:R-:W2:Y:S04]  /*b250*/  LDL.LU R26, [R1+0x128] ;  /* 0x00012800011a7983 */ /* 0x000ea80000300800 */
[----:B------:R-:W2:Y:S04]  /*b260*/  LDL.LU R27, [R1+0x12c] ;  /* 0x00012c00011b7983 */ /* 0x000ea80000300800 */
[----:B--2---:R-:W-:Y:S04]  /*b270*/  STL.64 [R1+0xb68], R26 ;  /* 0x000b681a01007387 */ /* 0x004fe80000100a00 */
[----:B------:R0:W-:Y:S04]  /*b280*/  STL.64 [R1+0xb60], R24 ;  /* 0x000b601801007387 */ /* 0x0001e80000100a00 */
[----:B0-----:R-:W2:Y:S04]  /*b290*/  LDL.LU R24, [R1+0x130] ;  /* 0x0001300001187983 */ /* 0x001ea80000300800 */
[----:B------:R-:W2:Y:S01]  /*b2a0*/  LDL.LU R25, [R1+0x134] ;  /* 0x0001340001197983 */ /* 0x000ea20000300800 */
[----:B---3--:R-:W-:-:S02]  /*b2b0*/  IMAD.MOV.U32 R26, RZ, RZ, R22 ;  /* 0x000000ffff1a7224 */ /* 0x008fc400078e0016 */
[----:B------:R-:W-:Y:S01]  /*b2c0*/  IMAD.MOV.U32 R27, RZ, RZ, R23 ;  /* 0x000000ffff1b7224 */ /* 0x000fe200078e0017 */
[----:B------:R-:W3:Y:S04]  /*b2d0*/  LDL.LU R22, [R1+0xc4c] ;  /* 0x000c4c0001167983 */ /* 0x000ee80000300800 */
[----:B------:R-:W3:Y:S04]  /*b2e0*/  LDL.LU R23, [R1+0xc48] ;  /* 0x000c480001177983 */ /* 0x000ee80000300800 */
[----:B------:R-:W-:Y:S01]  /*b2f0*/  STL.64 [R1+0xb78], R26 ;  /* 0x000b781a01007387 */ /* 0x000fe20000100a00 */
[----:B------:R-:W-:-:S03]  /*b300*/  F2FP.F16.E5M2.UNPACK_B R12, R29 ;  /* 0x0000001dff0c723e */ /* 0x000fc600020004ff */
[----:B--2---:R0:W-:Y:S04]  /*b310*/  STL.64 [R1+0xb70], R24 ;  /* 0x000b701801007387 */ /* 0x0041e80000100a00 */
[----:B0-----:R-:W2:Y:S04]  /*b320*/  LDL.LU R24, [R1+0x140] ;  /* 0x0001400001187983 */ /* 0x001ea80000300800 */
[----:B------:R-:W2:Y:S04]  /*b330*/  LDL.LU R25, [R1+0x144] ;  /* 0x0001440001197983 */ /* 0x000ea80000300800 */
[----:B------:R-:W2:Y:S04]  /*b340*/  LDL.LU R26, [R1+0x148] ;  /* 0x00014800011a7983 */ /* 0x000ea80000300800 */
[----:B------:R-:W2:Y:S04]  /*b350*/  LDL.LU R27, [R1+0x14c] ;  /* 0x00014c00011b7983 */ /* 0x000ea80000300800 */
[----:B------:R-:W2:Y:S04]  /*b360*/  LDL.LU R29, [R1+0x314] ;  /* 0x00031400011d7983 */ /* 0x000ea80000300800 */
[----:B------:R-:W2:Y:S01]  /*b370*/  LDL.LU R16, [R1+0x328] ;  /* 0x0003280001107983 */ /* 0x000ea20000300800 */
[----:B------:R-:W-:-:S03]  /*b380*/  IMAD R0, R0, 0x100, R28 ;  /* 0x0000010000007824 */ /* 0x000fc600078e021c */
[----:B--2---:R0:W-:Y:S04]  /*b390*/  STL [R1+0xbc0], R16 ;  /* 0x000bc01001007387 */ /* 0x0041e80000100800 */
[----:B0-----:R-:W2:Y:S01]  /*b3a0*/  LDL.LU R16, [R1+0x320] ;  /* 0x0003200001107983 */ /* 0x001ea20000300800 */
[----:B------:R-:W-:-:S03]  /*b3b0*/  F2FP.F16.E5M2.UNPACK_B R15, R0 ;  /* 0x00000000ff0f723e */ /* 0x000fc600020004ff */
[----:B--2---:R0:W-:Y:S04]  /*b3c0*/  STL [R1+0xbc4], R16 ;  /* 0x000bc41001007387 */ /* 0x0041e80000100800 */
[----:B0-----:R-:W2:Y:S04]  /*b3d0*/  LDL.LU R16, [R1+0x318] ;  /* 0x0003180001107983 */ /* 0x001ea80000300800 */
[----:B------:R-:W2:Y:S04]  /*b3e0*/  LDL.LU R0, [R1+0x324] ;  /* 0x0003240001007983 */ /* 0x000ea80000300800 */
[----:B------:R-:W2:Y:S04]  /*b3f0*/  LDL.LU R17, [R1+0x330] ;  /* 0x0003300001117983 */ /* 0x000ea80000300800 */
[----:B------:R-:W-:Y:S01]  /*b400*/  STL.64 [R1+0xc30], R18 ;  /* 0x000c301201007387 */ /* 0x000fe20000100a00 */
[----:B------:R-:W-:-:S02]  /*b410*/  IMAD R5, R5, 0x100, R4 ;  /* 0x0000010005057824 */ /* 0x000fc400078e0204 */
[----:B------:R-:W-:-:S03]  /*b420*/  IMAD R4, R7, 0x100, R6 ;  /* 0x0000010007047824 */ /* 0x000fc600078e0206 */
[----:B------:R-:W-:Y:S02]  /*b430*/  F2FP.F16.E5M2.UNPACK_B R13, R5 ;  /* 0x00000005ff0d723e */ /* 0x000fe400020004ff */
[----:B------:R-:W-:Y:S01]  /*b440*/  F2FP.F16.E5M2.UNPACK_B R14, R4 ;  /* 0x00000004ff0e723e */ /* 0x000fe200020004ff */
[----:B--2---:R-:W-:Y:S04]  /*b450*/  STL.64 [R1+0xc28], R16 ;  /* 0x000c281001007387 */ /* 0x004fe80000100a00 */
[----:B------:R-:W2:Y:S04]  /*b460*/  LDL.LU R28, [R1+0x32c] ;  /* 0x00032c00011c7983 */ /* 0x000ea80000300800 */
[----:B------:R3:W-:Y:S04]  /*b470*/  STL.64 [R1+0xb88], R26 ;  /* 0x000b881a01007387 */ /* 0x0007e80000100a00 */
[----:B------:R0:W-:Y:S01]  /*b480*/  STL.64 [R1+0xb80], R24 ;  /* 0x000b801801007387 */ /* 0x0001e20000100a00 */
[----:B---3--:R-:W-:-:S02]  /*b490*/  IMAD.MOV.U32 R26, RZ, RZ, R23 ;  /* 0x000000ffff1a7224 */ /* 0x008fc400078e0017 */
[----:B------:R-:W-:Y:S01]  /*b4a0*/  IMAD.MOV.U32 R27, RZ, RZ, R22 ;  /* 0x000000ffff1b7224 */ /* 0x000fe200078e0016 */
[----:B0-----:R-:W3:Y:S04]  /*b4b0*/  LDL.LU R24, [R1+0x150] ;  /* 0x0001500001187983 */ /* 0x001ee80000300800 */
[----:B------:R-:W3:Y:S04]  /*b4c0*/  LDL.LU R25, [R1+0x154] ;  /* 0x0001540001197983 */ /* 0x000ee80000300800 */
[----:B------:R-:W2:Y:S04]  /*b4d0*/  LDL.LU R23, [R1+0xc44] ;  /* 0x000c440001177983 */ /* 0x000ea80000300800 */
        /* <DEDUP_REMOVED lines=9> */
[----:B--2---:R-:W-:Y:S04]  /*b570*/  STL.64 [R1+0xc20], R6 ;  /* 0x000c200601007387 */ /* 0x004fe80000100a00 */
[----:B------:R0:W-:Y:S04]  /*b580*/  STL.64 [R1+0xc18], R4 ;  /* 0x000c180401007387 */ /* 0x0001e80000100a00 */
[----:B0-----:R-:W2:Y:S04]  /*b590*/  LDL.LU R4, [R1+0x1c0] ;  /* 0x0001c00001047983 */ /* 0x001ea80000300800 */
[----:B------:R-:W2:Y:S04]  /*b5a0*/  LDL.LU R5, [R1+0x1c4] ;  /* 0x0001c40001057983 */ /* 0x000ea80000300800 */
[----:B------:R-:W2:Y:S04]  /*b5b0*/  LDL.LU R6, [R1+0x1c8] ;  /* 0x0001c80001067983 */ /* 0x000ea80000300800 */
[----:B------:R-:W2:Y:S04]  /*b5c0*/  LDL.LU R7, [R1+0x1cc] ;  /* 0x0001cc0001077983 */ /* 0x000ea80000300800 */
[----:B------:R-:W4:Y:S04]  /*b5d0*/  LDL.LU R16, [R1+0x1d0] ;  /* 0x0001d00001107983 */ /* 0x000f280000300800 */
[----:B------:R-:W4:Y:S04]  /*b5e0*/  LDL.LU R17, [R1+0x1d4] ;  /* 0x0001d40001117983 */ /* 0x000f280000300800 */
[----:B------:R-:W4:Y:S04]  /*b5f0*/  LDL.LU R18, [R1+0x1d8] ;  /* 0x0001d80001127983 */ /* 0x000f280000300800 */
[----:B------:R-:W4:Y:S04]  /*b600*/  LDL.LU R19, [R1+0x1dc] ;  /* 0x0001dc0001137983 */ /* 0x000f280000300800 */
[----:B------:R-:W-:Y:S04]  /*b610*/  STL.64 [R1+0xc00], R10 ;  /* 0x000c000a01007387 */ /* 0x000fe80000100a00 */
[----:B------:R0:W-:Y:S04]  /*b620*/  STL.64 [R1+0xbf8], R8 ;  /* 0x000bf80801007387 */ /* 0x0001e80000100a00 */
[----:B0-----:R-:W2:Y:S04]  /*b630*/  LDL.LU R8, [R1+0x1a0] ;  /* 0x0001a00001087983 */ /* 0x001ea80000300800 */
[----:B------:R-:W2:Y:S04]  /*b640*/  LDL.LU R9, [R1+0x1a4] ;  /* 0x0001a40001097983 */ /* 0x000ea80000300800 */
[----:B------:R-:W2:Y:S04]  /*b650*/  LDL.LU R10, [R1+0x1a8] ;  /* 0x0001a800010a7983 */ /* 0x000ea80000300800 */
[----:B------:R-:W2:Y:S04]  /*b660*/  LDL.LU R11, [R1+0x1ac] ;  /* 0x0001ac00010b7983 */ /* 0x000ea80000300800 */
[----:B------:R-:W-:Y:S04]  /*b670*/  STL.64 [R1+0xb98], R26 ;  /* 0x000b981a01007387 */ /* 0x000fe80000100a00 */
[----:B---3--:R0:W-:Y:S04]  /*b680*/  STL.64 [R1+0xb90], R24 ;  /* 0x000b901801007387 */ /* 0x0081e80000100a00 */
[----:B0-----:R-:W3:Y:S04]  /*b690*/  LDL.LU R24, [R1+0x160] ;  /* 0x0001600001187983 */ /* 0x001ee80000300800 */
[----:B------:R-:W3:Y:S04]  /*b6a0*/  LDL.LU R25, [R1+0x164] ;  /* 0x0001640001197983 */ /* 0x000ee80000300800 */
[----:B------:R-:W2:Y:S04]  /*b6b0*/  LDL.LU R26, [R1+0x168] ;  /* 0x00016800011a7983 */ /* 0x000ea80000300800 */
[----:B------:R-:W2:Y:S04]  /*b6c0*/  LDL.LU R27, [R1+0x16c] ;  /* 0x00016c00011b7983 */ /* 0x000ea80000300800 */
[----:B--2---:R-:W-:Y:S04]  /*b6d0*/  STL.64 [R1+0xbb0], R26 ;  /* 0x000bb01a01007387 */ /* 0x004fe80000100a00 */
[----:B---3--:R0:W-:Y:S04]  /*b6e0*/  STL.64 [R1+0xba8], R24 ;  /* 0x000ba81801007387 */ /* 0x0081e80000100a00 */
        /* <DEDUP_REMOVED lines=11> */
[----:B------:R-:W2:Y:S01]  /*b7a0*/  LDL.LU R27, [R1+0x17c] ;  /* 0x00017c00011b7983 */ /* 0x000ea20000300800 */
[C---:B----4-:R-:W-:Y:S03]  /*b7b0*/  HMMA.16816.F32 R16, R12.reuse, R20, R16 ;  /* 0x000000140c10723c */ /* 0x050fe60000001810 */
[----:B--2---:R-:W-:Y:S04]  /*b7c0*/  STL.64 [R1+0xbe0], R26 ;  /* 0x000be01a01007387 */ /* 0x004fe80000100a00 */
[----:B------:R0:W-:Y:S04]  /*b7d0*/  STL.64 [R1+0xbd8], R24 ;  /* 0x000bd81801007387 */ /* 0x0001e80000100a00 */
[----:B0-----:R-:W2:Y:S04]  /*b7e0*/  LDL.LU R24, [R1+0x180] ;  /* 0x0001800001187983 */ /* 0x001ea80000300800 */
[----:B------:R-:W2:Y:S04]  /*b7f0*/  LDL.LU R25, [R1+0x184] ;  /* 0x0001840001197983 */ /* 0x000ea80000300800 */
[----:B------:R-:W-:Y:S04]  /*b800*/  STL.64 [R1+0x1d0], R16 ;  /* 0x0001d01001007387 */ /* 0x000fe80000100a00 */
[----:B------:R0:W-:Y:S04]  /*b810*/  STL.64 [R1+0x1d8], R18 ;  /* 0x0001d81201007387 */ /* 0x0001e80000100a00 */
[----:B0-----:R-:W4:Y:S04]  /*b820*/  LDL.LU.64 R18, [R1+0xc30] ;  /* 0x000c300001127983 */ /* 0x001f280000300a00 */
[----:B------:R-:W2:Y:S01]  /*b830*/  LDL.LU.64 R16, [R1+0xc28] ;  /* 0x000c280001107983 */ /* 0x000ea20000300a00 */
[----:B----4-:R-:W-:-:S15]  /*b840*/  HMMA.16816.F32 R4, R12, R18, R4 ;  /* 0x000000120c04723c */ /* 0x010fde0000001804 */
[----:B------:R-:W-:-:S04]  /*b850*/  NOP ;  /* 0x0000000000007918 */ /* 0x000fc80000000000 */
[----:B------:R-:W-:Y:S04]  /*b860*/  STL.64 [R1+0x1c0], R4 ;  /* 0x0001c00401007387 */ /* 0x000fe80000100a00 */
[----:B------:R0:W-:Y:S04]  /*b870*/  STL.64 [R1+0x1c8], R6 ;  /* 0x0001c80601007387 */ /* 0x0001e80000100a00 */
[----:B0-----:R-:W4:Y:S04]  /*b880*/  LDL.LU.64 R6, [R1+0xc20] ;  /* 0x000c200001067983 */ /* 0x001f280000300a00 */
[----:B------:R-:W4:Y:S02]  /*b890*/  LDL.LU.64 R4, [R1+0xc18] ;  /* 0x000c180001047983 */ /* 0x000f240000300a00 */
[----:B----4-:R-:W-:-:S15]  /*b8a0*/  HMMA.16816.F32 R4, R12, R2, R4 ;  /* 0x000000020c04723c */ /* 0x010fde0000001804 */
[----:B------:R-:W-:-:S04]  /*b8b0*/  NOP ;  /* 0x0000000000007918 */ /* 0x000fc80000000000 */
[----:B------:R-:W-:Y:S04]  /*b8c0*/  STL.64 [R1+0x1b0], R4 ;  /* 0x0001b00401007387 */ /* 0x000fe80000100a00 */
[----:B------:R0:W-:Y:S04]  /*b8d0*/  STL.64 [R1+0x1b8], R6 ;  /* 0x0001b80601007387 */ /* 0x0001e80000100a00 */
[----:B0-----:R-:W4:Y:S04]  /*b8e0*/  LDL.LU.64 R6, [R1+0xc10] ;  /* 0x000c100001067983 */ /* 0x001f280000300a00 */
[----:B------:R-:W2:Y:S04]  /*b8f0*/  LDL.LU.64 R4, [R1+0xc08] ;  /* 0x000c080001047983 */ /* 0x000ea80000300a00 */
[----:B------:R0:W-:Y:S04]  /*b900*/  STL [R1+0xba4], R3 ;  /* 0x000ba40301007387 */ /* 0x0001e80000100800 */
[----:B0-----:R-:W3:Y:S01]  /*b910*/  LDL.LU R3, [R1+0x31c] ;  /* 0x00031c0001037983 */ /* 0x001ee20000300800 */
[----:B--2---:R-:W-:-:S15]  /*b920*/  HMMA.16816.F32 R8, R12, R4, R8 ;  /* 0x000000040c08723c */ /* 0x004fde0000001808 */
        /* <DEDUP_REMOVED lines=9> */
[----:B0-----:R-:W2:Y:S04]  /*b9c0*/  LDL.LU.64 R10, [R1+0xbf0] ;  /* 0x000bf000010a7983 */ /* 0x001ea80000300a00 */
[----:B------:R-:W4:Y:S01]  /*b9d0*/  LDL.LU.64 R8, [R1+0xbe8] ;  /* 0x000be80001087983 */ /* 0x000f220000300a00 */
[----:B---3--:R-:W-:-:S02]  /*b9e0*/  IMAD.MOV.U32 R26, RZ, RZ, R23 ;  /* 0x000000ffff1a7224 */ /* 0x008fc400078e0017 */
[----:B------:R-:W-:Y:S01]  /*b9f0*/  IMAD.MOV.U32 R27, RZ, RZ, R22 ;  /* 0x000000ffff1b7224 */ /* 0x000fe200078e0016 */
[----:B------:R-:W3:Y:S04]  /*ba00*/  LDL.LU R23, [R1+0x33c] ;  /* 0x00033c0001177983 */ /* 0x000ee80000300800 */
[----:B------:R-:W2:Y:S02]  /*ba10*/  LDL.LU R22, [R1+0x344] ;  /* 0x0003440001167983 */ /* 0x000ea40000300800 */
[----:B----4-:R-:W-:-:S15]  /*ba20*/  HMMA.16816.F32 R24, R12, R8, R24 ;  /* 0x000000080c18723c */ /* 0x010fde0000001818 */
[----:B------:R-:W-:-:S04]  /*ba30*/  NOP ;  /* 0x0000000000007918 */ /* 0x000fc80000000000 */
[----:B------:R-:W-:Y:S04]  /*ba40*/  STL.64 [R1+0x180], R24 ;  /* 0x0001801801007387 */ /* 0x000fe80000100a00 */
[----:B------:R0:W-:Y:S04]  /*ba50*/  STL.64 [R1+0x188], R26 ;  /* 0x0001881a01007387 */ /* 0x0001e80000100a00 */
[----:B0-----:R-:W2:Y:S04]  /*ba60*/  LDL.LU.64 R26, [R1+0xbe0] ;  /* 0x000be000011a7983 */ /* 0x001ea80000300a00 */
[----:B------:R-:W2:Y:S01]  /*ba70*/  LDL.LU.64 R24, [R1+0xbd8] ;  /* 0x000bd80001187983 */ /* 0x000ea20000300a00 */
[----:B------:R-:W-:Y:S01]  /*ba80*/  IMAD R29, R29, 0x100, R16 ;  /* 0x000001001d1d7824 */ /* 0x000fe200078e0210 */
[----:B--2---:R-:W-:-:S15]  /*ba90*/  HMMA.16816.F32 R24, R12, R10, R24 ;  /* 0x0000000a0c18723c */ /* 0x004fde0000001818 */
[----:B------:R-:W-:-:S04]  /*baa0*/  NOP ;  /* 0x0000000000007918 */ /* 0x000fc80000000000 */
[----:B------:R-:W-:Y:S04]  /*bab0*/  STL.64 [R1+0x170], R24 ;  /* 0x0001701801007387 */ /* 0x000fe80000100a00 */
[----:B------:R0:W-:Y:S04]  /*bac0*/  STL.64 [R1+0x178], R26 ;  /* 0x0001781a01007387 */ /* 0x0001e80000100a00 */
[----:B0-----:R-:W2:Y:S04]  /*bad0*/  LDL.LU.64 R26, [R1+0xbd0] ;  /* 0x000bd000011a7983 */ /* 0x001ea80000300a00 */
[----:B------:R-:W2:Y:S04]  /*bae0*/  LDL.LU.64 R24, [R1+0xbc8] ;  /* 0x000bc80001187983 */ /* 0x000ea80000300a00 */
[----:B------:R-:W4:Y:S02]  /*baf0*/  LDL.LU R16, [R1+0xbc4] ;  /* 0x000bc40001107983 */ /* 0x000f240000300800 */
[----:B----4-:R-:W-:-:S02]  /*bb00*/  IMAD R3, R3, 0x100, R16 ;  /* 0x0000010003037824 */ /* 0x010fc400078e0210 */
[----:B------:R-:W4:Y:S01]  /*bb10*/  LDL.LU R16, [R1+0xbc0] ;  /* 0x000bc00001107983 */ /* 0x000f220000300800 */
[----:B------:R-:W-:Y:S02]  /*bb20*/  IMAD R28, R28, 0x100, R17 ;  /* 0x000001001c1c7824 */ /* 0x000fe400078e0211 */
[----:B----4-:R-:W-:Y:S02]  /*bb30*/  IMAD R0, R0, 0x100, R16 ;  /* 0x0000010000007824 */ /* 0x010fe400078e0210 */
[----:B------:R-:W2:Y:S04]  /*bb40*/  LDL.LU R16, [R1+0xbbc] ;  /* 0x000bbc0001107983 */ /* 0x000ea80000300800 */
[----:B------:R-:W2:Y:S02]  /*bb50*/  LDL.LU R17, [R1+0xbb8] ;  /* 0x000bb80001117983 */ /* 0x000ea40000300800 */
[----:B--2---:R-:W-:Y:S02]  /*bb60*/  HMMA.16816.F32 R12, R12, R16, R24 ;  /* 0x000000100c0c723c */ /* 0x004fe40000001818 */
[----:B------:R-:W2:Y:S04]  /*bb70*/  LDL.LU.64 R26, [R1+0xbb0] ;  /* 0x000bb000011a7983 */ /* 0x000ea80000300a00 */
[----:B------:R-:W2:-:S13]  /*bb80*/  LDL.LU.64 R24, [R1+0xba8] ;  /* 0x000ba80001187983 */ /* 0x000e9a0000300a00 */
[----:B------:R0:W-:Y:S04]  /*bb90*/  STL.64 [R1+0xd0], R12 ;  /* 0x0000d00c01007387 */ /* 0x0001e80000100a00 */
[----:B------:R1:W-:Y:S01]  /*bba0*/  STL.64 [R1+0xd8], R14 ;  /* 0x0000d80e01007387 */ /* 0x0003e20000100a00 */
[----:B0-----:R-:W-:Y:S02]  /*bbb0*/  F2FP.F16.E5M2.UNPACK_B R12, R29 ;  /* 0x0000001dff0c723e */ /* 0x001fe400020004ff */
[----:B------:R-:W-:Y:S01]  /*bbc0*/  F2FP.F16.E5M2.UNPACK_B R13, R3 ;  /* 0x00000003ff0d723e */ /* 0x000fe200020004ff */
[----:B------:R-:W4:Y:S01]  /*bbd0*/  LDL.LU R29, [R1+0x334] ;  /* 0x00033400011d7983 */ /* 0x000f220000300800 */
[----:B-1----:R-:W-:Y:S02]  /*bbe0*/  F2FP.F16.E5M2.UNPACK_B R14, R0 ;  /* 0x00000000ff0e723e */ /* 0x002fe400020004ff */
[----:B------:R-:W-:Y:S01]  /*bbf0*/  F2FP.F16.E5M2.UNPACK_B R15, R28 ;  /* 0x0000001cff0f723e */ /* 0x000fe200020004ff */
[----:B------:R-:W3:Y:S04]  /*bc00*/  LDL.LU R3, [R1+0xba4] ;  /* 0x000ba40001037983 */ /* 0x000ee80000300800 */
[----:B------:R-:W3:Y:S02]  /*bc10*/  LDL.LU R0, [R1+0xba0] ;  /* 0x000ba00001007983 */ /* 0x000ee40000300800 */
        /* <DEDUP_REMOVED lines=10> */
[----:B0-----:R-:W3:Y:S04]  /*bcc0*/  LDL.LU.64 R26, [R1+0xb88] ;  /* 0x000b8800011a7983 */ /* 0x001ee80000300a00 */
[----:B------:R-:W3:Y:S02]  /*bcd0*/  LDL.LU.64 R24, [R1+0xb80] ;  /* 0x000b800001187983 */ /* 0x000ee40000300a00 */
[----:B---3--:R-:W-:-:S15]  /*bce0*/  HMMA.16816.F32 R24, R12, R2, R24 ;  /* 0x000000020c18723c */ /* 0x008fde0000001818 */
        /* <DEDUP_REMOVED lines=16> */
[----:B------:R-:W2:Y:S04]  /*bdf0*/  LDL.LU.64 R24, [R1+0xb50] ;  /* 0x000b500001187983 */ /* 0x000ea80000300a00 */
[----:B------:R0:W-:Y:S04]  /*be00*/  STL.64 [R1+0xb10], R6 ;  /* 0x000b100601007387 */ /* 0x0001e80000100a00 */
[----:B0-----:R-:W3:Y:S04]  /*be10*/  LDL.LU R6, [R1+0x340] ;  /* 0x0003400001067983 */ /* 0x001ee80000300800 */
[----:B------:R-:W3:Y:S04]  /*be20*/  LDL.LU R7, [R1+0x348] ;  /* 0x0003480001077983 */ /* 0x000ee80000300800 */
[----:B------:R0:W-:Y:S04]  /*be30*/  STL.64 [R1+0xb08], R4 ;  /* 0x000b080401007387 */ /* 0x0001e80000100a00 */
[----:B0-----:R-:W4:Y:S01]  /*be40*/  LDL.LU R5, [R1+0x338] ;  /* 0x0003380001057983 */ /* 0x001f220000300800 */
[----:B--2---:R-:W-:-:S15]  /*be50*/  HMMA.16816.F32 R24, R12, R8, R24 ;  /* 0x000000080c18723c */ /* 0x004fde0000001818 */
[----:B------:R-:W-:-:S04]  /*be60*/  NOP ;  /* 0x0000000000007918 */ /* 0x000fc80000000000 */
[----:B------:R-:W-:Y:S04]  /*be70*/  STL.64 [R1+0x110], R24 ;  /* 0x0001101801007387 */ /* 0x000fe80000100a00 */
[----:B------:R0:W-:Y:S04]  /*be80*/  STL.64 [R1+0x118], R26 ;  /* 0x0001181a01007387 */ /* 0x0001e80000100a00 */
[----:B0-----:R-:W2:Y:S04]  /*be90*/  LDL.LU.64 R26, [R1+0xb48] ;  /* 0x000b4800011a7983 */ /* 0x001ea80000300a00 */
[----:B------:R-:W2:Y:S01]  /*bea0*/  LDL.LU.64 R24, [R1+0xb40] ;  /* 0x000b400001187983 */ /* 0x000ea20000300a00 */
[----:B----4-:R-:W-:-:S02]  /*beb0*/  IMAD R29, R29, 0x100, R5 ;  /* 0x000001001d1d7824 */ /* 0x010fc400078e0205 */
[----:B---3--:R-:W-:Y:S02]  /*bec0*/  IMAD R23, R23, 0x100, R6 ;  /* 0x0000010017177824 */ /* 0x008fe400078e0206 */
[----:B------:R-:W-:Y:S01]  /*bed0*/  IMAD R22, R22, 0x100, R7 ;  /* 0x0000010016167824 */ /* 0x000fe200078e0207 */
[----:B--2---:R-:W-:-:S15]  /*bee0*/  HMMA.16816.F32 R24, R12, R10, R24 ;  /* 0x0000000a0c18723c */ /* 0x004fde0000001818 */
[----:B------:R-:W-:-:S04]  /*bef0*/  NOP ;  /* 0x0000000000007918 */ /* 0x000fc80000000000 */
[----:B------:R0:W-:Y:S04]  /*bf00*/  STL.64 [R1+0x100], R24 ;  /* 0x0001001801007387 */ /* 0x0001e80000100a00 */
[----:B------:R1:W-:Y:S04]  /*bf10*/  STL.64 [R1+0x108], R26 ;  /* 0x0001081a01007387 */ /* 0x0003e80000100a00 */
[----:B0-----:R-:W2:Y:S04]  /*bf20*/  LDL.LU R24, [R1+0xc0] ;  /* 0x0000c00001187983 */ /* 0x001ea80000300800 */
[----:B------:R-:W2:Y:S01]  /*bf30*/  LDL.LU R25, [R1+0xc4] ;  /* 0x0000c40001197983 */ /* 0x000ea20000300800 */
[----:B-1----:R-:W-:-:S03]  /*bf40*/  IMAD.MOV.U32 R27, RZ, RZ, R0 ;  /* 0x000000ffff1b7224 */ /* 0x002fc600078e0000 */
[----:B------:R-:W2:Y:S04]  /*bf50*/  LDL.LU R26, [R1+0xc8] ;  /* 0x0000c800011a7983 */ /* 0x000ea80000300800 */
[----:B------:R-:W3:Y:S04]  /*bf60*/  LDL.LU R28, [R1+0x350] ;  /* 0x00035000011c7983 */ /* 0x000ee80000300800 */
[----:B------:R-:W3:Y:S04]  /*bf70*/  LDL.LU R0, [R1+0x34c] ;  /* 0x00034c0001007983 */ /* 0x000ee80000300800 */
[----:B------:R-:W-:Y:S04]  /*bf80*/  STL.64 [R1+0xaf0], R10 ;  /* 0x000af00a01007387 */ /* 0x000fe80000100a00 */
[----:B------:R0:W-:Y:S04]  /*bf90*/  STL.64 [R1+0xae8], R8 ;  /* 0x000ae80801007387 */ /* 0x0001e80000100a00 */
[----:B0-----:R-:W4:Y:S04]  /*bfa0*/  LDL.LU R8, [R1+0x30] ;  /* 0x0000300001087983 */ /* 0x001f280000300800 */
[----:B------:R-:W4:Y:S04]  /*bfb0*/  LDL.LU R9, [R1+0x34] ;  /* 0x0000340001097983 */ /* 0x000f280000300800 */
        /* <DEDUP_REMOVED lines=11> */
[----:B------:R-:W2:Y:S01]  /*c070*/  LDL.LU R7, [R1+0x9c] ;  /* 0x00009c0001077983 */ /* 0x000ea20000300800 */
[----:B------:R-:W-:Y:S01]  /*c080*/  HMMA.16816.F32 R12, R12, R16, R24 ;  /* 0x000000100c0c723c */ /* 0x000fe20000001818 */
[----:B---3--:R-:W-:-:S02]  /*c090*/  IMAD R0, R0, 0x100, R28 ;  /* 0x0000010000007824 */ /* 0x008fc400078e021c */
[----:B--2---:R-:W-:Y:S04]  /*c0a0*/  STL.64 [R1+0xb30], R6 ;  /* 0x000b300601007387 */ /* 0x004fe80000100a00 */
[----:B------:R0:W-:Y:S04]  /*c0b0*/  STL.64 [R1+0xb28], R4 ;  /* 0x000b280401007387 */ /* 0x0001e80000100a00 */
[----:B0-----:R-:W2:Y:S04]  /*c0c0*/  LDL.LU R4, [R1+0xb0] ;  /* 0x0000b00001047983 */ /* 0x001ea80000300800 */
[----:B------:R-:W2:Y:S04]  /*c0d0*/  LDL.LU R5, [R1+0xb4] ;  /* 0x0000b40001057983 */ /* 0x000ea80000300800 */
[----:B------:R-:W2:Y:S04]  /*c0e0*/  LDL.LU R6, [R1+0xb8] ;  /* 0x0000b80001067983 */ /* 0x000ea80000300800 */
[----:B------:R-:W2:Y:S04]  /*c0f0*/  LDL.LU R7, [R1+0xbc] ;  /* 0x0000bc0001077983 */ /* 0x000ea80000300800 */
[----:B------:R-:W-:Y:S04]  /*c100*/  STL.64 [R1+0xb00], R10 ;  /* 0x000b000a01007387 */ /* 0x000fe80000100a00 */
[----:B----4-:R0:W-:Y:S04]  /*c110*/  STL.64 [R1+0xaf8], R8 ;  /* 0x000af80801007387 */ /* 0x0101e80000100a00 */
[----:B0-----:R-:W3:Y:S04]  /*c120*/  LDL.LU R8, [R1+0x50] ;  /* 0x0000500001087983 */ /* 0x001ee80000300800 */
[----:B------:R-:W3:Y:S04]  /*c130*/  LDL.LU R9, [R1+0x54] ;  /* 0x0000540001097983 */ /* 0x000ee80000300800 */
[----:B------:R-:W3:Y:S04]  /*c140*/  LDL.LU R10, [R1+0x58] ;  /* 0x00005800010a7983 */ /* 0x000ee80000300800 */
[----:B------:R-:W3:Y:S04]  /*c150*/  LDL.LU R11, [R1+0x5c] ;  /* 0x00005c00010b7983 */ /* 0x000ee80000300800 */
[----:B------:R-:W4:Y:S04]  /*c160*/  LDL.LU R28, [R1+0xb38] ;  /* 0x000b3800011c7983 */ /* 0x000f280000300800 */
[----:B------:R-:W3:Y:S04]  /*c170*/  LDL.LU R24, [R1] ;  /* 0x0000000001187983 */ /* 0x000ee80000300800 */
[----:B------:R0:W-:Y:S04]  /*c180*/  STL.64 [R1+0xc0], R12 ;  /* 0x0000c00c01007387 */ /* 0x0001e80000100a00 */
[----:B------:R1:W-:Y:S04]  /*c190*/  STL.64 [R1+0xc8], R14 ;  /* 0x0000c80e01007387 */ /* 0x0003e80000100a00 */
[----:B------:R-:W3:Y:S04]  /*c1a0*/  LDL.LU R25, [R1+0x4] ;  /* 0x0000040001197983 */ /* 0x000ee80000300800 */
[----:B------:R-:W3:Y:S04]  /*c1b0*/  LDL.LU R26, [R1+0x8] ;  /* 0x00000800011a7983 */ /* 0x000ee80000300800 */
[----:B------:R-:W3:Y:S01]  /*c1c0*/  LDL.LU R27, [R1+0xc] ;  /* 0x00000c00011b7983 */ /* 0x000ee20000300800 */
[----:B0-----:R-:W-:-:S02]  /*c1d0*/  F2FP.F16.E5M2.UNPACK_B R12, R29 ;  /* 0x0000001dff0c723e */ /* 0x001fc400020004ff */
[----:B------:R-:W-:Y:S02]  /*c1e0*/  F2FP.F16.E5M2.UNPACK_B R13, R23 ;  /* 0x00000017ff0d723e */ /* 0x000fe400020004ff */
[----:B-1----:R-:W-:Y:S02]  /*c1f0*/  F2FP.F16.E5M2.UNPACK_B R14, R22 ;  /* 0x00000016ff0e723e */ /* 0x002fe400020004ff */
[----:B------:R-:W-:-:S07]  /*c200*/  F2FP.F16.E5M2.UNPACK_B R15, R0 ;  /* 0x00000000ff0f723e */ /* 0x000fce00020004ff */
[----:B--2---:R-:W-:Y:S01]  /*c210*/  HMMA.16816.F32 R20, R12, R20, R4 ;  /* 0x000000140c14723c */ /* 0x004fe20000001804 */
[----:B---3--:R-:W-:Y:S04]  /*c220*/  STL.64 [R1+0xae0], R26 ;  /* 0x000ae01a01007387 */ /* 0x008fe80000100a00 */
[----:B------:R0:W-:Y:S04]  /*c230*/  STL.64 [R1+0xad8], R24 ;  /* 0x000ad81801007387 */ /* 0x0001e80000100a00 */
[----:B0-----:R-:W2:Y:S04]  /*c240*/  LDL.LU R24, [R1+0x20] ;  /* 0x0000200001187983 */ /* 0x001ea80000300800 */
[----:B------:R-:W2:Y:S04]  /*c250*/  LDL.LU R25, [R1+0x24] ;  /* 0x0000240001197983 */ /* 0x000ea80000300800 */
[----:B------:R-:W2:Y:S04]  /*c260*/  LDL.LU R26, [R1+0x28] ;  /* 0x00002800011a7983 */ /* 0x000ea80000300800 */
[----:B------:R-:W3:Y:S04]  /*c270*/  LDL.LU R29, [R1+0x354] ;  /* 0x00035400011d7983 */ /* 0x000ee80000300800 */
[----:B------:R-:W2:Y:S04]  /*c280*/  LDL.LU.64 R6, [R1+0xb30] ;  /* 0x000b300001067983 */ /* 0x000ea80000300a00 */
[----:B------:R-:W2:Y:S01]  /*c290*/  LDL.LU.64 R4, [R1+0xb28] ;  /* 0x000b280001047983 */ /* 0x000ea20000300a00 */
[----:B----4-:R-:W-:-:S03]  /*c2a0*/  IMAD.MOV.U32 R27, RZ, RZ, R28 ;  /* 0x000000ffff1b7224 */ /* 0x010fc600078e001c */
[----:B------:R0:W-:Y:S04]  /*c2b0*/  STL.64 [R1+0xb0], R20 ;  /* 0x0000b01401007387 */ /* 0x0001e80000100a00 */
[----:B------:R1:W-:Y:S04]  /*c2c0*/  STL.64 [R1+0xb8], R22 ;  /* 0x0000b81601007387 */ /* 0x0003e80000100a00 */
[----:B0-----:R-:W3:Y:S01]  /*c2d0*/  LDL.LU R21, [R1+0x358] ;  /* 0x0003580001157983 */ /* 0x001ee20000300800 */
[----:B--2---:R-:W-:-:S15]  /*c2e0*/  HMMA.16816.F32 R4, R12, R18, R4 ;  /* 0x000000120c04723c */ /* 0x004fde0000001804 */
[----:B------:R-:W-:-:S04]  /*c2f0*/  NOP ;  /* 0x0000000000007918 */ /* 0x000fc80000000000 */
[----:B-1----:R-:W-:Y:S02]  /*c300*/  IMAD.MOV.U32 R22, RZ, RZ, R6 ;  /* 0x000000ffff167224 */ /* 0x002fe400078e0006 */
[----:B------:R-:W-:Y:S02]  /*c310*/  IMAD.MOV.U32 R0, RZ, RZ, R7 ;  /* 0x000000ffff007224 */ /* 0x000fe400078e0007 */
[----:B------:R-:W-:Y:S01]  /*c320*/  IMAD.MOV.U32 R28, RZ, RZ, R4 ;  /* 0x000000ffff1c7224 */ /* 0x000fe200078e0004 */
[----:B------:R-:W2:Y:S01]  /*c330*/  LDL.LU.64 R6, [R1+0xb20] ;  /* 0x000b200001067983 */ /* 0x000ea20000300a00 */
[----:B------:R-:W-:-:S03]  /*c340*/  IMAD.MOV.U32 R23, RZ, RZ, R5 ;  /* 0x000000ffff177224 */ /* 0x000fc600078e0005 */
[----:B------:R-:W2:Y:S04]  /*c350*/  LDL.LU.64 R4, [R1+0xb18] ;  /* 0x000b180001047983 */ /* 0x000ea80000300a00 */
[----:B------:R-:W-:Y:S04]  /*c360*/  STL [R1+0x964], R22 ;  /* 0x0009641601007387 */ /* 0x000fe80000100800 */
[----:B------:R-:W-:Y:S04]  /*c370*/  STL [R1+0x960], R28 ;  /* 0x0009601c01007387 */ /* 0x000fe80000100800 */
[----:B------:R-:W-:Y:S04]  /*c380*/  STL [R1+0x95c], R23 ;  /* 0x00095c1701007387 */ /* 0x000fe80000100800 */
[----:B------:R-:W-:Y:S01]  /*c390*/  STL [R1+0x958], R0 ;  /* 0x0009580001007387 */ /* 0x000fe20000100800 */
[----:B--2---:R-:W-:-:S15]  /*c3a0*/  HMMA.16816.F32 R4, R12, R2, R4 ;  /* 0x000000020c04723c */ /* 0x004fde0000001804 */
[----:B------:R-:W-:-:S04]  /*c3b0*/  NOP ;  /* 0x0000000000007918 */ /* 0x000fc80000000000 */
[----:B------:R-:W-:Y:S04]  /*c3c0*/  STL.64 [R1+0x70], R4 ;  /* 0x0000700401007387 */ /* 0x000fe80000100a00 */
[----:B------:R0:W-:Y:S04]  /*c3d0*/  STL.64 [R1+0x78], R6 ;  /* 0x0000780601007387 */ /* 0x0001e80000100a00 */
[----:B0-----:R-:W2:Y:S04]  /*c3e0*/  LDL.LU.64 R6, [R1+0xb10] ;  /* 0x000b100001067983 */ /* 0x001ea80000300a00 */
[----:B------:R-:W4:Y:S02]  /*c3f0*/  LDL.LU.64 R4, [R1+0xb08] ;  /* 0x000b080001047983 */ /* 0x000f240000300a00 */
[----:B----4-:R-:W-:-:S15]  /*c400*/  HMMA.16816.F32 R8, R12, R4, R8 ;  /* 0x000000040c08723c */ /* 0x010fde0000001808 */
[----:B------:R-:W-:-:S04]  /*c410*/  NOP ;  /* 0x0000000000007918 */ /* 0x000fc80000000000 */
[----:B------:R-:W-:Y:S04]  /*c420*/  STL.64 [R1+0x50], R8 ;  /* 0x0000500801007387 */ /* 0x000fe80000100a00 */
[----:B------:R0:W-:Y:S04]  /*c430*/  STL.64 [R1+0x58], R10 ;  /* 0x0000580a01007387 */ /* 0x0001e80000100a00 */
[----:B0-----:R-:W2:Y:S04]  /*c440*/  LDL.LU.64 R10, [R1+0xb00] ;  /* 0x000b0000010a7983 */ /* 0x001ea80000300a00 */
[----:B------:R-:W2:Y:S02]  /*c450*/  LDL.LU.64 R8, [R1+0xaf8] ;  /* 0x000af80001087983 */ /* 0x000ea40000300a00 */
[C---:B--2---:R-:W-:Y:S02]  /*c460*/  HMMA.16816.F32 R4, R12.reuse, R6, R8 ;  /* 0x000000060c04723c */ /* 0x044fe40000001808 */
[----:B------:R-:W2:Y:S04]  /*c470*/  LDL.LU.64 R10, [R1+0xaf0] ;  /* 0x000af000010a7983 */ /* 0x000ea80000300a00 */
[----:B------:R-:W4:Y:S04]  /*c480*/  LDL.LU.64 R8, [R1+0xae8] ;  /* 0x000ae80001087983 */ /* 0x000f280000300a00 */
[----:B------:R-:W2:Y:S09]  /*c490*/  LDL.LU R3, [R1+0x35c] ;  /* 0x00035c0001037983 */ /* 0x000eb20000300800 */
[----:B------:R0:W-:Y:S04]  /*c4a0*/  STL.64 [R1+0x30], R4 ;  /* 0x0000300401007387 */ /* 0x0001e80000100a00 */
[----:B------:R-:W-:Y:S04]  /*c4b0*/  STL.64 [R1+0x38], R6 ;  /* 0x0000380601007387 */ /* 0x000fe80000100a00 */
[----:B0-----:R-:W2:Y:S04]  /*c4c0*/  LDL.LU R4, [R1+0x364] ;  /* 0x0003640001047983 */ /* 0x001ea80000300800 */
[----:B------:R-:W2:Y:S01]  /*c4d0*/  LDL.LU R5, [R1+0x36c] ;  /* 0x00036c0001057983 */ /* 0x000ea20000300800 */
[----:B----4-:R-:W-:-:S15]  /*c4e0*/  HMMA.16816.F32 R24, R12, R8, R24 ;  /* 0x000000080c18723c */ /* 0x010fde0000001818 */
[----:B------:R-:W-:-:S04]  /*c4f0*/  NOP ;  /* 0x0000000000007918 */ /* 0x000fc80000000000 */
[----:B------:R0:W-:Y:S01]  /*c500*/  STL [R1+0x2c], R27 ;  /* 0x00002c1b01007387 */ /* 0x0001e20000100800 */
[----:B------:R-:W-:Y:S02]  /*c510*/  IMAD.MOV.U32 R0, RZ, RZ, R26 ;  /* 0x000000ffff007224 */ /* 0x000fe400078e001a */
[----:B------:R-:W-:Y:S02]  /*c520*/  IMAD.MOV.U32 R28, RZ, RZ, R24 ;  /* 0x000000ffff1c7224 */ /* 0x000fe400078e0018 */
[----:B------:R-:W-:Y:S01]  /*c530*/  IMAD.MOV.U32 R23, RZ, RZ, R25 ;  /* 0x000000ffff177224 */ /* 0x000fe200078e0019 */
[----:B0-----:R-:W2:Y:S04]  /*c540*/  LDL.LU.64 R26, [R1+0xae0] ;  /* 0x000ae000011a7983 */ /* 0x001ea80000300a00 */
[----:B------:R-:W2:Y:S04]  /*c550*/  LDL.LU.64 R24, [R1+0xad8] ;  /* 0x000ad80001187983 */ /* 0x000ea80000300a00 */
[----:B------:R-:W-:Y:S04]  /*c560*/  STL [R1+0x9e0], R0 ;  /* 0x0009e00001007387 */ /* 0x000fe80000100800 */
[----:B------:R0:W-:Y:S01]  /*c570*/  STL [R1+0x9dc], R23 ;  /* 0x0009dc1701007387 */ /* 0x0001e20000100800 */
[----:B---3--:R-:W-:-:S03]  /*c580*/  IMAD R2, R29, 0x100, R21 ;  /* 0x000001001d027824 */ /* 0x008fc600078e0215 */
[----:B0-----:R-:W3:Y:S04]  /*c590*/  LDL.LU R23, [R1+0x370] ;  /* 0x0003700001177983 */ /* 0x001ee80000300800 */
[----:B------:R0:W-:Y:S04]  /*c5a0*/  STL [R1+0x9d8], R28 ;  /* 0x0009d81c01007387 */ /* 0x0001e80000100800 */
[----:B0-----:R-:W4:Y:S01]  /*c5b0*/  LDL.LU R28, [R1+0x368] ;  /* 0x00036800011c7983 */ /* 0x001f220000300800 */
[----:B--2---:R-:W-:Y:S03]  /*c5c0*/  HMMA.16816.F32 R8, R12, R10, R24 ;  /* 0x0000000a0c08723c */ /* 0x004fe60000001818 */
[----:B------:R-:W2:Y:S04]  /*c5d0*/  LDL.LU.64 R26, [R1+0xad0] ;  /* 0x000ad000011a7983 */ /* 0x000ea80000300a00 */
[----:B------:R-:W3:-:S12]  /*c5e0*/  LDL.LU.64 R24, [R1+0xac8] ;  /* 0x000ac80001187983 */ /* 0x000ed80000300a00 */
[----:B------:R-:W-:Y:S01]  /*c5f0*/  IMAD.MOV.U32 R22, RZ, RZ, R11 ;  /* 0x000000ffff167224 */ /* 0x000fe200078e000b */
[----:B------:R-:W-:Y:S04]  /*c600*/  STL.64 [R1], R8 ;  /* 0x0000000801007387 */ /* 0x000fe80000100a00 */
[----:B------:R-:W-:Y:S04]  /*c610*/  STL [R1+0x8], R10 ;  /* 0x0000080a01007387 */ /* 0x000fe80000100800 */
[----:B------:R0:W-:Y:S04]  /*c620*/  STL [R1+0x9f8], R22 ;  /* 0x0009f81601007387 */ /* 0x0001e80000100800 */
[----:B0-----:R-:W4:Y:S04]  /*c630*/  LDL.LU R22, [R1+0x360] ;  /* 0x0003600001167983 */ /* 0x001f280000300800 */
[----:B------:R-:W4:Y:S04]  /*c640*/  LDL R20, [R1+0x1f8] ;  /* 0x0001f80001147983 */ /* 0x000f280000100800 */
[----:B------:R-:W4:Y:S04]  /*c650*/  LDL R21, [R1+0x1fc] ;  /* 0x0001fc0001157983 */ /* 0x000f280000100800 */
[----:B------:R-:W4:Y:S04]  /*c660*/  LDL R18, [R1+0x208] ;  /* 0x0002080001127983 */ /* 0x000f280000100800 */
[----:B------:R-:W4:Y:S04]  /*c670*/  LDL R19, [R1+0x20c] ;  /* 0x00020c0001137983 */ /* 0x000f280000100800 */
[----:B------:R-:W4:Y:S04]  /*c680*/  LDL R0, [R1+0x218] ;  /* 0x0002180001007983 */ /* 0x000f280000100800 */
[----:B------:R-:W4:Y:S04]  /*c690*/  LDL R6, [R1+0x21c] ;  /* 0x00021c0001067983 */ /* 0x000f280000100800 */
[----:B------:R-:W4:Y:S04]  /*c6a0*/  LDL R7, [R1+0x228] ;  /* 0x0002280001077983 */ /* 0x000f280000100800 */
[----:B------:R-:W4:Y:S01]  /*c6b0*/  LDL.LU R8, [R1+0x60] ;  /* 0x0000600001087983 */ /* 0x000f220000300800 */
[----:B--2---:R-:W-:-:S02]  /*c6c0*/  IMAD.MOV.U32 R11, RZ, RZ, R26 ;  /* 0x000000ffff0b7224 */ /* 0x004fc400078e001a */
[----:B---3--:R-:W-:Y:S02]  /*c6d0*/  IMAD.MOV.U32 R10, RZ, RZ, R25 ;  /* 0x000000ffff0a7224 */ /* 0x008fe400078e0019 */
[----:B------:R-:W-:Y:S02]  /*c6e0*/  IMAD.MOV.U32 R9, RZ, RZ, R24 ;  /* 0x000000ffff097224 */ /* 0x000fe400078e0018 */
[----:B------:R-:W2:Y:S04]  /*c6f0*/  LDL.LU R24, [R1+0xac4] ;  /* 0x000ac40001187983 */ /* 0x000ea80000300800 */
[----:B------:R-:W2:Y:S04]  /*c700*/  LDL.LU R25, [R1+0xac0] ;  /* 0x000ac00001197983 */ /* 0x000ea80000300800 */
[----:B------:R-:W2:Y:S04]  /*c710*/  LDL.LU R26, [R1+0xabc] ;  /* 0x000abc00011a7983 */ /* 0x000ea80000300800 */
[----:B------:R-:W-:Y:S04]  /*c720*/  STL.64 [R1+0xab0], R10 ;  /* 0x000ab00a01007387 */ /* 0x000fe80000100a00 */
[----:B----4-:R0:W-:Y:S02]  /*c730*/  STL.64 [R1+0xaa8], R8 ;  /* 0x000aa80801007387 */ /* 0x0101e40000100a00 */
[----:B0-----:R-:W-:-:S02]  /*c740*/  IMAD.MOV.U32 R8, RZ, RZ, R27 ;  /* 0x000000ffff087224 */ /* 0x001fc400078e001b */
[----:B------:R-:W2:Y:S04]  /*c750*/  LDL.LU R27, [R1+0xab8] ;  /* 0x000ab800011b7983 */ /* 0x000ea80000300800 */
[----:B------:R-:W3:Y:S04]  /*c760*/  LDL.LU R9, [R1+0x44] ;  /* 0x0000440001097983 */ /* 0x000ee80000300800 */
[----:B------:R-:W3:Y:S04]  /*c770*/  LDL.LU R10, [R1+0x48] ;  /* 0x00004800010a7983 */ /* 0x000ee80000300800 */
[----:B------:R-:W3:Y:S04]  /*c780*/  LDL.LU R11, [R1+0x4c] ;  /* 0x00004c00010b7983 */ /* 0x000ee80000300800 */
[----:B------:R-:W4:Y:S01]  /*c790*/  LDL R29, [R1+0x22c] ;  /* 0x00022c00011d7983 */ /* 0x000f220000100800 */
[----:B--2---:R-:W-:-:S15]  /*c7a0*/  HMMA.16816.F32 R24, R12, R16, R24 ;  /* 0x000000100c18723c */ /* 0x004fde0000001818 */
[----:B------:R-:W-:-:S04]  /*c7b0*/  NOP ;  /* 0x0000000000007918 */ /* 0x000fc80000000000 */
[----:B------:R0:W-:Y:S04]  /*c7c0*/  STL [R1+0x8e4], R24 ;  /* 0x0008e41801007387 */ /* 0x0001e80000100800 */
[----:B------:R1:W-:Y:S04]  /*c7d0*/  STL [R1+0x8e0], R25 ;  /* 0x0008e01901007387 */ /* 0x0003e80000100800 */
[----:B------:R2:W-:Y:S04]  /*c7e0*/  STL [R1+0x8dc], R26 ;  /* 0x0008dc1a01007387 */ /* 0x0005e80000100800 */
[----:B------:R2:W-:Y:S04]  /*c7f0*/  STL [R1+0x8d8], R27 ;  /* 0x0008d81b01007387 */ /* 0x0005e80000100800 */
[----:B0-----:R-:W4:Y:S04]  /*c800*/  LDL.LU R24, [R1+0x10] ;  /* 0x0000100001187983 */ /* 0x001f280000300800 */
[----:B-1----:R-:W4:Y:S04]  /*c810*/  LDL.LU R25, [R1+0x14] ;  /* 0x0000140001197983 */ /* 0x002f280000300800 */
[----:B--2---:R-:W4:Y:S04]  /*c820*/  LDL.LU R26, [R1+0x18] ;  /* 0x00001800011a7983 */ /* 0x004f280000300800 */
[----:B------:R-:W4:Y:S01]  /*c830*/  LDL.LU R27, [R1+0x1c] ;  /* 0x00001c00011b7983 */ /* 0x000f220000300800 */
[----:B------:R-:W-:-:S02]  /*c840*/  IMAD R3, R3, 0x100, R22 ;  /* 0x0000010003037824 */ /* 0x000fc400078e0216 */
[----:B------:R-:W-:Y:S02]  /*c850*/  IMAD R4, R4, 0x100, R28 ;  /* 0x0000010004047824 */ /* 0x000fe400078e021c */
[----:B------:R-:W-:Y:S01]  /*c860*/  IMAD R5, R5, 0x100, R23 ;  /* 0x0000010005057824 */ /* 0x000fe200078e0217 */
[----:B------:R-:W-:Y:S02]  /*c870*/  F2FP.F16.E5M2.UNPACK_B R12, R2 ;  /* 0x00000002ff0c723e */ /* 0x000fe400020004ff */
[----:B------:R-:W-:Y:S02]  /*c880*/  F2FP.F16.E5M2.UNPACK_B R13, R3 ;  /* 0x00000003ff0d723e */ /* 0x000fe400020004ff */
[----:B------:R-:W-:Y:S02]  /*c890*/  F2FP.F16.E5M2.UNPACK_B R14, R4 ;  /* 0x00000004ff0e723e */ /* 0x000fe400020004ff */
[----:B------:R-:W-:Y:S02]  /*c8a0*/  F2FP.F16.E5M2.UNPACK_B R15, R5 ;  /* 0x00000005ff0f723e */ /* 0x000fe400020004ff */
[----:B------:R-:W-:-:S02]  /*c8b0*/  F2FP.F16.E5M2.UNPACK_B R20, R20 ;  /* 0x00000014ff14723e */ /* 0x000fc400020004ff */
[----:B------:R-:W-:Y:S02]  /*c8c0*/  F2FP.F16.E5M2.UNPACK_B R21, R21 ;  /* 0x00000015ff15723e */ /* 0x000fe400020004ff */
[----:B------:R-:W-:Y:S02]  /*c8d0*/  F2FP.F16.E5M2.UNPACK_B R18, R18 ;  /* 0x00000012ff12723e */ /* 0x000fe400020004ff */
[----:B------:R-:W-:-:S07]  /*c8e0*/  F2FP.F16.E5M2.UNPACK_B R19, R19 ;  /* 0x00000013ff13723e */ /* 0x000fce00020004ff */
[C---:B---3--:R-:W-:Y:S08]  /*c8f0*/  HMMA.16816.F32 R8, R12.reuse, R18, R8 ;  /* 0x000000120c08723c */ /* 0x048ff00000001808 */
[----:B----4-:R-:W-:-:S15]  /*c900*/  HMMA.16816.F32 R24, R12, R20, R24 ;  /* 0x000000140c18723c */ /* 0x010fde0000001818 */
[----:B------:R-:W-:-:S04]  /*c910*/  NOP ;  /* 0x0000000000007918 */ /* 0x000fc80000000000 */
[----:B------:R0:W-:Y:S04]  /*c920*/  STL.64 [R1+0x10], R24 ;  /* 0x0000101801007387 */ /* 0x0001e80000100a00 */
[----:B------:R1:W-:Y:S01]  /*c930*/  STL.64 [R1+0x18], R26 ;  /* 0x0000181a01007387 */ /* 0x0003e20000100a00 */
[----:B0-----:R-:W-:Y:S02]  /*c940*/  IMAD.MOV.U32 R24, RZ, RZ, R8 ;  /* 0x000000ffff187224 */ /* 0x001fe400078e0008 */
[----:B------:R-:W-:Y:S02]  /*c950*/  IMAD.MOV.U32 R25, RZ, RZ, R9 ;  /* 0x000000ffff197224 */ /* 0x000fe400078e0009 */
[----:B-1----:R-:W-:Y:S02]  /*c960*/  IMAD.MOV.U32 R26, RZ, RZ, R10 ;  /* 0x000000ffff1a7224 */ /* 0x002fe400078e000a */
[----:B------:R-:W-:-:S02]  /*c970*/  IMAD.MOV.U32 R27, RZ, RZ, R11 ;  /* 0x000000ffff1b7224 */ /* 0x000fc400078e000b */
[----:B------:R-:W2:Y:S04]  /*c980*/  LDL.LU.64 R10, [R1+0xab0] ;  /* 0x000ab000010a7983 */ /* 0x000ea80000300a00 */
[----:B------:R-:W2:Y:S01]  /*c990*/  LDL.LU.64 R8, [R1+0xaa8] ;  /* 0x000aa80001087983 */ /* 0x000ea20000300a00 */
[----:B------:R-:W-:Y:S02]  /*c9a0*/  F2FP.F16.E5M2.UNPACK_B R2, R0 ;  /* 0x00000000ff02723e */ /* 0x000fe400020004ff */
[----:B------:R-:W-:Y:S01]  /*c9b0*/  F2FP.F16.E5M2.UNPACK_B R3, R6 ;  /* 0x00000006ff03723e */ /* 0x000fe200020004ff */
[----:B------:R-:W-:Y:S04]  /*c9c0*/  STL [R1+0x8f4], R27 ;  /* 0x0008f41b01007387 */ /* 0x000fe80000100800 */
[----:B------:R-:W-:Y:S04]  /*c9d0*/  STL [R1+0x8f0], R26 ;  /* 0x0008f01a01007387 */ /* 0x000fe80000100800 */
[----:B------:R-:W-:Y:S04]  /*c9e0*/  STL [R1+0x8ec], R25 ;  /* 0x0008ec1901007387 */ /* 0x000fe80000100800 */
[----:B------:R0:W-:Y:S04]  /*c9f0*/  STL [R1+0x8e8], R24 ;  /* 0x0008e81801007387 */ /* 0x0001e80000100800 */
[----:B0-----:R-:W3:Y:S01]  /*ca00*/  LDL.LU R24, [R1+0x80] ;  /* 0x0000800001187983 */ /* 0x001ee20000300800 */
[----:B--2---:R-:W-:-:S15]  /*ca10*/  HMMA.16816.F32 R8, R12, R2, R8 ;  /* 0x000000020c08723c */ /* 0x004fde0000001808 */
[----:B------:R-:W-:-:S04]  /*ca20*/  NOP ;  /* 0x0000000000007918 */ /* 0x000fc80000000000 */
[----:B------:R-:W-:Y:S04]  /*ca30*/  STL.64 [R1+0x60], R8 ;  /* 0x0000600801007387 */ /* 0x000fe80000100a00 */
[----:B------:R0:W-:Y:S04]  /*ca40*/  STL.64 [R1+0x68], R10 ;  /* 0x0000680a01007387 */ /* 0x0001e80000100a00 */
[----:B------:R-:W3:Y:S04]  /*ca50*/  LDL.LU R25, [R1+0x84] ;  /* 0x0000840001197983 */ /* 0x000ee80000300800 */
[----:B------:R-:W3:Y:S04]  /*ca60*/  LDL.LU R26, [R1+0x88] ;  /* 0x00008800011a7983 */ /* 0x000ee80000300800 */
[----:B------:R-:W3:Y:S04]  /*ca70*/  LDL.LU R27, [R1+0x8c] ;  /* 0x00008c00011b7983 */ /* 0x000ee80000300800 */
[----:B------:R-:W2:Y:S04]  /*ca80*/  LDL R16, [R1+0x268] ;  /* 0x0002680001107983 */ /* 0x000ea80000100800 */
[----:B------:R-:W2:Y:S04]  /*ca90*/  LDL R17, [R1+0x26c] ;  /* 0x00026c0001117983 */ /* 0x000ea80000100800 */
[----:B------:R-:W4:Y:S04]  /*caa0*/  LDL R6, [R1+0x238] ;  /* 0x0002380001067983 */ /* 0x000f280000100800 */
[----:B0-----:R-:W3:Y:S04]  /*cab0*/  LDL R11, [R1+0x25c] ;  /* 0x00025c00010b7983 */ /* 0x001ee80000100800 */
[----:B------:R-:W-:Y:S04]  /*cac0*/  STL.64 [R1+0xa80], R18 ;  /* 0x000a801201007387 */ /* 0x000fe80000100a00 */
[----:B--2---:R0:W-:Y:S04]  /*cad0*/  STL.64 [R1+0xa78], R16 ;  /* 0x000a781001007387 */ /* 0x0041e80000100a00 */
[----:B0-----:R-:W2:Y:S04]  /*cae0*/  LDL.LU R16, [R1+0xf0] ;  /* 0x0000f00001107983 */ /* 0x001ea80000300800 */
[----:B------:R-:W2:Y:S04]  /*caf0*/  LDL.LU R17, [R1+0xf4] ;  /* 0x0000f40001117983 */ /* 0x000ea80000300800 */
[----:B------:R-:W2:Y:S04]  /*cb00*/  LDL.LU R18, [R1+0xf8] ;  /* 0x0000f80001127983 */ /* 0x000ea80000300800 */
[----:B------:R-:W2:Y:S01]  /*cb10*/  LDL.LU R19, [R1+0xfc] ;  /* 0x0000fc0001137983 */ /* 0x000ea20000300800 */
[----:B------:R-:W-:-:S03]  /*cb20*/  F2FP.F16.E5M2.UNPACK_B R4, R7 ;  /* 0x00000007ff04723e */ /* 0x000fc600020004ff */
[----:B------:R-:W3:Y:S04]  /*cb30*/  LDL R7, [R1+0x23c] ;  /* 0x00023c0001077983 */ /* 0x000ee80000100800 */
[----:B------:R-:W3:Y:S04]  /*cb40*/  LDL R8, [R1+0x248] ;  /* 0x0002480001087983 */ /* 0x000ee80000100800 */
[----:B--2---:R-:W-:Y:S04]  /*cb50*/  STL.64 [R1+0xa90], R18 ;  /* 0x000a901201007387 */ /* 0x004fe80000100a00 */
[----:B------:R0:W-:Y:S04]  /*cb60*/  STL.64 [R1+0xa88], R16 ;  /* 0x000a881001007387 */ /* 0x0001e80000100a00 */
[----:B0-----:R-:W2:Y:S04]  /*cb70*/  LDL.LU R16, [R1+0xa0] ;  /* 0x0000a00001107983 */ /* 0x001ea80000300800 */
[----:B------:R-:W2:Y:S04]  /*cb80*/  LDL.LU R17, [R1+0xa4] ;  /* 0x0000a40001117983 */ /* 0x000ea80000300800 */
[----:B------:R-:W2:Y:S04]  /*cb90*/  LDL.LU R18, [R1+0xa8] ;  /* 0x0000a80001127983 */ /* 0x000ea80000300800 */
[----:B------:R-:W2:Y:S01]  /*cba0*/  LDL.LU R19, [R1+0xac] ;  /* 0x0000ac0001137983 */ /* 0x000ea20000300800 */
[----:B------:R-:W-:-:S03]  /*cbb0*/  F2FP.F16.E5M2.UNPACK_B R5, R29 ;  /* 0x0000001dff05723e */ /* 0x000fc600020004ff */
[----:B--2---:R-:W-:Y:S04]  /*cbc0*/  STL.64 [R1+0xaa0], R18 ;  /* 0x000aa01201007387 */ /* 0x004fe80000100a00 */
[----:B------:R3:W-:Y:S04]  /*cbd0*/  STL.64 [R1+0xa98], R16 ;  /* 0x000a981001007387 */ /* 0x0007e80000100a00 */
[----:B------:R-:W2:Y:S04]  /*cbe0*/  LDL R9, [R1+0x24c] ;  /* 0x00024c0001097983 */ /* 0x000ea80000100800 */
[----:B------:R-:W2:Y:S04]  /*cbf0*/  LDL R10, [R1+0x258] ;  /* 0x00025800010a7983 */ /* 0x000ea80000100800 */
[----:B------:R-:W2:Y:S04]  /*cc00*/  LDL.LU R29, [R1+0x478] ;  /* 0x00047800011d7983 */ /* 0x000ea80000300800 */
[----:B------:R-:W2:Y:S04]  /*cc10*/  LDL.LU R22, [R1+0x48c] ;  /* 0x00048c0001167983 */ /* 0x000ea80000300800 */
[----:B------:R-:W2:Y:S04]  /*cc20*/  LDL.LU R28, [R1+0x488] ;  /* 0x00048800011c7983 */ /* 0x000ea80000300800 */
[----:B------:R-:W2:Y:S01]  /*cc30*/  LDL.LU R23, [R1+0x494] ;  /* 0x0004940001177983 */ /* 0x000ea20000300800 */
[----:B---3--:R-:W-:-:S15]  /*cc40*/  HMMA.16816.F32 R16, R12, R4, R24 ;  /* 0x000000040c10723c */ /* 0x008fde0000001818 */
[----:B------:R-:W-:-:S04]  /*cc50*/  NOP ;  /* 0x0000000000007918 */ /* 0x000fc80000000000 */
[----:B------:R-:W-:Y:S02]  /*cc60*/  IMAD.MOV.U32 R25, RZ, RZ, R18 ;  /* 0x000000ffff197224 */ /* 0x000fe400078e0012 */
[----:B------:R-:W-:Y:S02]  /*cc70*/  IMAD.MOV.U32 R24, RZ, RZ, R19 ;  /* 0x000000ffff187224 */ /* 0x000fe400078e0013 */
[----:B------:R-:W-:Y:S02]  /*cc80*/  IMAD.MOV.U32 R27, RZ, RZ, R16 ;  /* 0x000000ffff1b7224 */ /* 0x000fe400078e0010 */
[----:B------:R-:W-:Y:S01]  /*cc90*/  IMAD.MOV.U32 R26, RZ, RZ, R17 ;  /* 0x000000ffff1a7224 */ /* 0x000fe200078e0011 */
[----:B--2---:R-:W-:Y:S04]  /*cca0*/  STL.64 [R1+0xa70], R22 ;  /* 0x000a701601007387 */ /* 0x004fe80000100a00 */
[----:B------:R0:W-:Y:S04]  /*ccb0*/  STL.64 [R1+0xa68], R20 ;  /* 0x000a681401007387 */ /* 0x0001e80000100a00 */
[----:B0-----:R-:W2:Y:S04]  /*ccc0*/  LDL.LU R20, [R1+0x1e0] ;  /* 0x0001e00001147983 */ /* 0x001ea80000300800 */
[----:B------:R-:W2:Y:S04]  /*ccd0*/  LDL.LU R21, [R1+0x1e4] ;  /* 0x0001e40001157983 */ /* 0x000ea80000300800 */
[----:B------:R-:W2:Y:S04]  /*cce0*/  LDL.LU R22, [R1+0x1e8] ;  /* 0x0001e80001167983 */ /* 0x000ea80000300800 */
[----:B------:R-:W2:Y:S04]  /*ccf0*/  LDL.LU R23, [R1+0x1ec] ;  /* 0x0001ec0001177983 */ /* 0x000ea80000300800 */
[----:B------:R-:W3:Y:S04]  /*cd00*/  LDL.LU R0, [R1+0x490] ;  /* 0x0004900001007983 */ /* 0x000ee80000300800 */
[----:B------:R-:W2:Y:S04]  /*cd10*/  LDL.LU.64 R18, [R1+0xaa0] ;  /* 0x000aa00001127983 */ /* 0x000ea80000300a00 */
[----:B------:R-:W2:Y:S01]  /*cd20*/  LDL.LU.64 R16, [R1+0xa98] ;  /* 0x000a980001107983 */ /* 0x000ea20000300a00 */
[----:B----4-:R-:W-:-:S02]  /*cd30*/  F2FP.F16.E5M2.UNPACK_B R6, R6 ;  /* 0x00000006ff06723e */ /* 0x010fc400020004ff */
[----:B------:R-:W-:Y:S01]  /*cd40*/  F2FP.F16.E5M2.UNPACK_B R7, R7 ;  /* 0x00000007ff07723e */ /* 0x000fe200020004ff */
[----:B------:R-:W-:Y:S04]  /*cd50*/  STL.64 [R1+0x900], R26 ;  /* 0x0009001a01007387 */ /* 0x000fe80000100a00 */
[----:B------:R0:W-:Y:S04]  /*cd60*/  STL.64 [R1+0x8f8], R24 ;  /* 0x0008f81801007387 */ /* 0x0001e80000100a00 */
[----:B0-----:R-:W4:Y:S04]  /*cd70*/  LDL.LU R24, [R1+0x1d0] ;  /* 0x0001d00001187983 */ /* 0x001f280000300800 */
[----:B------:R-:W4:Y:S04]  /*cd80*/  LDL.LU R25, [R1+0x1d4] ;  /* 0x0001d40001197983 */ /* 0x000f280000300800 */
[----:B------:R-:W4:Y:S04]  /*cd90*/  LDL.LU R26, [R1+0x1d8] ;  /* 0x0001d800011a7983 */ /* 0x000f280000300800 */
[----:B------:R-:W4:Y:S01]  /*cda0*/  LDL.LU R27, [R1+0x1dc] ;  /* 0x0001dc00011b7983 */ /* 0x000f220000300800 */
[----:B--2---:R-:W-:-:S15]  /*cdb0*/  HMMA.16816.F32 R16, R12, R6, R16 ;  /* 0x000000060c10723c */ /* 0x004fde0000001810 */
[----:B------:R-:W-:-:S04]  /*cdc0*/  NOP ;  /* 0x0000000000007918 */ /* 0x000fc80000000000 */
[----:B------:R-:W-:Y:S04]  /*cdd0*/  STL.64 [R1+0xa0], R16 ;  /* 0x0000a01001007387 */ /* 0x000fe80000100a00 */
[----:B------:R0:W-:Y:S04]  /*cde0*/  STL.64 [R1+0xa8], R18 ;  /* 0x0000a81201007387 */ /* 0x0001e80000100a00 */
[----:B0-----:R-:W2:Y:S04]  /*cdf0*/  LDL.LU.64 R18, [R1+0xa90] ;  /* 0x000a900001127983 */ /* 0x001ea80000300a00 */
[----:B------:R-:W2:Y:S01]  /*ce00*/  LDL.LU.64 R16, [R1+0xa88] ;  /* 0x000a880001107983 */ /* 0x000ea20000300a00 */
[----:B------:R-:W-:-:S02]  /*ce10*/  F2FP.F16.E5M2.UNPACK_B R8, R8 ;  /* 0x00000008ff08723e */ /* 0x000fc400020004ff */
[----:B------:R-:W-:Y:S02]  /*ce20*/  F2FP.F16.E5M2.UNPACK_B R9, R9 ;  /* 0x00000009ff09723e */ /* 0x000fe400020004ff */
[----:B------:R-:W-:Y:S02]  /*ce30*/  F2FP.F16.E5M2.UNPACK_B R10, R10 ;  /* 0x0000000aff0a723e */ /* 0x000fe400020004ff */
[----:B------:R-:W-:-:S07]  /*ce40*/  F2FP.F16.E5M2.UNPACK_B R11, R11 ;  /* 0x0000000bff0b723e */ /* 0x000fce00020004ff */
[C---:B------:R-:W-:Y:S01]  /*ce50*/  HMMA.16816.F32 R20, R12.reuse, R10, R20 ;  /* 0x0000000a0c14723c */ /* 0x040fe20000001814 */
[----:B------:R0:W-:Y:S04]  /*ce60*/  STL.64 [R1+0xa50], R6 ;  /* 0x000a500601007387 */ /* 0x0001e80000100a00 */
[----:B0-----:R-:W3:Y:S04]  /*ce70*/  LDL.LU R6, [R1+0x484] ;  /* 0x0004840001067983 */ /* 0x001ee80000300800 */
[----:B------:R-:W3:Y:S04]  /*ce80*/  LDL.LU R7, [R1+0x480] ;  /* 0x0004800001077983 */ /* 0x000ee80000300800 */
[----:B------:R0:W-:Y:S04]  /*ce90*/  STL.64 [R1+0xa48], R4 ;  /* 0x000a480401007387 */ /* 0x0001e80000100a00 */
[----:B0-----:R-:W3:Y:S01]  /*cea0*/  LDL.LU R5, [R1+0x47c] ;  /* 0x00047c0001057983 */ /* 0x001ee20000300800 */
        /* <DEDUP_REMOVED lines=9> */
[----:B------:R-:W4:Y:S04]  /*cf40*/  LDL.LU.64 R20, [R1+0xa68] ;  /* 0x000a680001147983 */ /* 0x000f280000300a00 */
[----:B------:R-:W-:Y:S04]  /*cf50*/  STL.64 [R1+0xa30], R10 ;  /* 0x000a300a01007387 */ /* 0x000fe80000100a00 */
[----:B------:R0:W-:Y:S04]  /*cf60*/  STL.64 [R1+0xa28], R8 ;  /* 0x000a280801007387 */ /* 0x0001e80000100a00 */
[----:B0-----:R-:W4:Y:S04]  /*cf70*/  LDL.LU R8, [R1+0xe0] ;  /* 0x0000e00001087983 */ /* 0x001f280000300800 */
[----:B------:R-:W4:Y:S04]  /*cf80*/  LDL.LU R9, [R1+0xe4] ;  /* 0x0000e40001097983 */ /* 0x000f280000300800 */
[----:B------:R-:W4:Y:S04]  /*cf90*/  LDL.LU R10, [R1+0xe8] ;  /* 0x0000e800010a7983 */ /* 0x000f280000300800 */
[----:B------:R-:W4:Y:S01]  /*cfa0*/  LDL.LU R11, [R1+0xec] ;  /* 0x0000ec00010b7983 */ /* 0x000f220000300800 */
[----:B---3--:R-:W-:-:S02]  /*cfb0*/  IMAD R29, R29, 0x100, R5 ;  /* 0x000001001d1d7824 */ /* 0x008fc400078e0205 */
[----:B------:R-:W-:Y:S01]  /*cfc0*/  IMAD R5, R7, 0x100, R6 ;  /* 0x0000010007057824 */ /* 0x000fe200078e0206 */
[----:B--2---:R-:W-:Y:S02]  /*cfd0*/  F2FP.F16.E5M2.UNPACK_B R16, R16 ;  /* 0x00000010ff10723e */ /* 0x004fe400020004ff */
[----:B------:R-:W-:Y:S01]  /*cfe0*/  F2FP.F16.E5M2.UNPACK_B R17, R17 ;  /* 0x00000011ff11723e */ /* 0x000fe200020004ff */
[----:B----4-:R-:W-:Y:S02]  /*cff0*/  IMAD R4, R28, 0x100, R22 ;  /* 0x000001001c047824 */ /* 0x010fe400078e0216 */
[----:B------:R-:W-:Y:S01]  /*d000*/  IMAD R0, R0, 0x100, R23 ;  /* 0x0000010000007824 */ /* 0x000fe200078e0217 */
[----:B------:R-:W-:Y:S04]  /*d010*/  STL [R1+0xa00], R16 ;  /* 0x000a001001007387 */ /* 0x000fe80000100800 */
[----:B------:R-:W-:Y:S01]  /*d020*/  STL [R1+0x9fc], R17 ;  /* 0x0009fc1101007387 */ /* 0x000fe20000100800 */
[----:B------:R-:W-:Y:S01]  /*d030*/  HMMA.16816.F32 R8, R12, R16, R8 ;  /* 0x000000100c08723c */ /* 0x000fe20000001808 */
[----:B------:R-:W-:-:S02]  /*d040*/  F2FP.F16.E5M2.UNPACK_B R12, R29 ;  /* 0x0000001dff0c723e */ /* 0x000fc400020004ff */
[----:B------:R-:W-:Y:S02]  /*d050*/  F2FP.F16.E5M2.UNPACK_B R13, R5 ;  /* 0x00000005ff0d723e */ /* 0x000fe400020004ff */
[----:B------:R-:W-:Y:S02]  /*d060*/  F2FP.F16.E5M2.UNPACK_B R14, R4 ;  /* 0x00000004ff0e723e */ /* 0x000fe400020004ff */
[----:B------:R-:W-:-:S07]  /*d070*/  F2FP.F16.E5M2.UNPACK_B R15, R0 ;  /* 0x00000000ff0f723e */ /* 0x000fce00020004ff */
[C---:B------:R-:W-:Y:S05]  /*d080*/  HMMA.16816.F32 R4, R12.reuse, R20, R24 ;  /* 0x000000140c04723c */ /* 0x040fea0000001818 */
[----:B------:R-:W-:Y:S04]  /*d090*/  STL.64 [R1+0xe0], R8 ;  /* 0x0000e00801007387 */ /* 0x000fe80000100a00 */
[----:B------:R-:W-:Y:S04]  /*d0a0*/  STL.64 [R1+0xe8], R10 ;  /* 0x0000e80a01007387 */ /* 0x000fe80000100a00 */
[----:B------:R-:W-:Y:S04]  /*d0b0*/  STL [R1+0xa04], R21 ;  /* 0x000a041501007387 */ /* 0x000fe80000100800 */
[----:B------:R-:W2:Y:S04]  /*d0c0*/  LDL.LU R24, [R1+0xc0] ;  /* 0x0000c00001187983 */ /* 0x000ea80000300800 */
[----:B------:R-:W-:Y:S04]  /*d0d0*/  STL.64 [R1+0x1d0], R4 ;  /* 0x0001d00401007387 */ /* 0x000fe80000100a00 */
[----:B------:R-:W-:Y:S04]  /*d0e0*/  STL.64 [R1+0x1d8], R6 ;  /* 0x0001d80601007387 */ /* 0x000fe80000100a00 */
        /* <DEDUP_REMOVED lines=35> */
[----:B----4-:R0:W-:Y:S04]  /*d320*/  STL.64 [R1+0xa08], R20 ;  /* 0x000a081401007387 */ /* 0x0101e80000100a00 */
[----:B0-----:R-:W2:Y:S04]  /*d330*/  LDL.LU R20, [R1+0x170] ;  /* 0x0001700001147983 */ /* 0x001ea80000300800 */
[----:B------:R-:W2:Y:S04]  /*d340*/  LDL.LU R21, [R1+0x174] ;  /* 0x0001740001157983 */ /* 0x000ea80000300800 */
[----:B------:R-:W4:Y:S04]  /*d350*/  LDL.LU R22, [R1+0x178] ;  /* 0x0001780001167983 */ /* 0x000f280000300800 */
[----:B------:R-:W4:Y:S04]  /*d360*/  LDL.LU R23, [R1+0x17c] ;  /* 0x00017c0001177983 */ /* 0x000f280000300800 */
        /* <DEDUP_REMOVED lines=10> */
[----:B--2---:R-:W-:Y:S04]  /*d410*/  STL.64 [R1+0xa60], R10 ;  /* 0x000a600a01007387 */ /* 0x004fe80000100a00 */
[----:B------:R0:W-:Y:S04]  /*d420*/  STL.64 [R1+0xa58], R8 ;  /* 0x000a580801007387 */ /* 0x0001e80000100a00 */
[----:B------:R-:W2:Y:S04]  /*d430*/  LDL.LU R4, [R1+0x1b0] ;  /* 0x0001b00001047983 */ /* 0x000ea80000300800 */
[----:B------:R-:W2:Y:S04]  /*d440*/  LDL.LU R5, [R1+0x1b4] ;  /* 0x0001b40001057983 */ /* 0x000ea80000300800 */
[----:B------:R-:W2:Y:S04]  /*d450*/  LDL.LU R6, [R1+0x1b8] ;  /* 0x0001b80001067983 */ /* 0x000ea80000300800 */
[----:B------:R-:W2:Y:S04]  /*d460*/  LDL.LU R7, [R1+0x1bc] ;  /* 0x0001bc0001077983 */ /* 0x000ea80000300800 */
[----:B0-----:R-:W2:Y:S04]  /*d470*/  LDL.LU R8, [R1+0x1c0] ;  /* 0x0001c00001087983 */ /* 0x001ea80000300800 */
[----:B------:R-:W2:Y:S04]  /*d480*/  LDL.LU R9, [R1+0x1c4] ;  /* 0x0001c40001097983 */ /* 0x000ea80000300800 */
[----:B------:R-:W2:Y:S04]  /*d490*/  LDL.LU R10, [R1+0x1c8] ;  /* 0x0001c800010a7983 */ /* 0x000ea80000300800 */
[----:B------:R-:W2:Y:S04]  /*d4a0*/  LDL.LU R11, [R1+0x1cc] ;  /* 0x0001cc00010b7983 */ /* 0x000ea80000300800 */
[----:B----4-:R-:W-:Y:S04]  /*d4b0*/  STL.64 [R1+0xa20], R22 ;  /* 0x000a201601007387 */ /* 0x010fe80000100a00 */
[----:B------:R0:W-:Y:S04]  /*d4c0*/  STL.64 [R1+0xa18], R20 ;  /* 0x000a181401007387 */ /* 0x0001e80000100a00 */
[----:B0-----:R-:W4:Y:S04]  /*d4d0*/  LDL.LU R20, [R1+0x180] ;  /* 0x0001800001147983 */ /* 0x001f280000300800 */
[----:B------:R-:W4:Y:S04]  /*d4e0*/  LDL.LU R21, [R1+0x184] ;  /* 0x0001840001157983 */ /* 0x000f280000300800 */
[----:B------:R-:W4:Y:S04]  /*d4f0*/  LDL.LU R22, [R1+0x188] ;  /* 0x0001880001167983 */ /* 0x000f280000300800 */
[----:B------:R-:W4:Y:S04]  /*d500*/  LDL.LU R23, [R1+0x18c] ;  /* 0x00018c0001177983 */ /* 0x000f280000300800 */
[----:B------:R-:W2:Y:S04]  /*d510*/  LDL.LU R28, [R1+0x4b0] ;  /* 0x0004b000011c7983 */ /* 0x000ea80000300800 */
[----:B---3--:R-:W-:Y:S04]  /*d520*/  STL.64 [R1+0x9b0], R26 ;  /* 0x0009b01a01007387 */ /* 0x008fe80000100a00 */
[----:B------:R0:W-:Y:S04]  /*d530*/  STL.64 [R1+0x9a8], R24 ;  /* 0x0009a81801007387 */ /* 0x0001e80000100a00 */
[----:B0-----:R-:W3:Y:S04]  /*d540*/  LDL.LU R24, [R1+0x140] ;  /* 0x0001400001187983 */ /* 0x001ee80000300800 */
[----:B------:R-:W3:Y:S04]  /*d550*/  LDL.LU R25, [R1+0x144] ;  /* 0x0001440001197983 */ /* 0x000ee80000300800 */
[----:B------:R-:W2:Y:S04]  /*d560*/  LDL.LU R26, [R1+0x148] ;  /* 0x00014800011a7983 */ /* 0x000ea80000300800 */
[----:B------:R-:W2:Y:S04]  /*d570*/  LDL.LU R27, [R1+0x14c] ;  /* 0x00014c00011b7983 */ /* 0x000ea80000300800 */
[----:B--2---:R-:W-:Y:S04]  /*d580*/  STL.64 [R1+0x9c0], R26 ;  /* 0x0009c01a01007387 */ /* 0x004fe80000100a00 */
[----:B---3--:R0:W-:Y:S04]  /*d590*/  STL.64 [R1+0x9b8], R24 ;  /* 0x0009b81801007387 */ /* 0x0081e80000100a00 */
[----:B0-----:R-:W2:Y:S04]  /*d5a0*/  LDL.LU R24, [R1+0x150] ;  /* 0x0001500001187983 */ /* 0x001ea80000300800 */
[----:B------:R-:W2:Y:S04]  /*d5b0*/  LDL.LU R25, [R1+0x154] ;  /* 0x0001540001197983 */ /* 0x000ea80000300800 */
[----:B------:R-:W3:Y:S04]  /*d5c0*/  LDL.LU R26, [R1+0x158] ;  /* 0x00015800011a7983 */ /* 0x000ee80000300800 */
[----:B------:R-:W3:Y:S01]  /*d5d0*/  LDL.LU R27, [R1+0x15c] ;  /* 0x00015c00011b7983 */ /* 0x000ee20000300800 */
[C---:B------:R-:W-:Y:S03]  /*d5e0*/  HMMA.16816.F32 R8, R12.reuse, R18, R8 ;  /* 0x000000120c08723c */ /* 0x040fe60000001808 */
[----:B---3--:R-:W-:Y:S04]  /*d5f0*/  STL.64 [R1+0x9d0], R26 ;  /* 0x0009d01a01007387 */ /* 0x008fe80000100a00 */
[----:B--2---:R0:W-:Y:S04]  /*d600*/  STL.64 [R1+0x9c8], R24 ;  /* 0x0009c81801007387 */ /* 0x0041e80000100a00 */
        /* <DEDUP_REMOVED lines=9> */
[----:B------:R-:W2:Y:S04]  /*d6a0*/  LDL.LU R26, [R1+0xd8] ;  /* 0x0000d800011a7983 */ /* 0x000ea80000300800 */
[----:B------:R-:W2:Y:S04]  /*d6b0*/  LDL.LU R27, [R1+0xdc] ;  /* 0x0000dc00011b7983 */ /* 0x000ea80000300800 */
[----:B------:R-:W-:Y:S04]  /*d6c0*/  STL.64 [R1+0x1c0], R8 ;  /* 0x0001c00801007387 */ /* 0x000fe80000100a00 */
[----:B------:R0:W-:Y:S04]  /*d6d0*/  STL.64 [R1+0x1c8], R10 ;  /* 0x0001c80a01007387 */ /* 0x0001e80000100a00 */
[----:B0-----:R-:W3:Y:S04]  /*d6e0*/  LDL.LU.64 R10, [R1+0xa60] ;  /* 0x000a6000010a7983 */ /* 0x001ee80000300a00 */
[----:B------:R-:W3:Y:S04]  /*d6f0*/  LDL.LU.64 R8, [R1+0xa58] ;  /* 0x000a580001087983 */ /* 0x000ee80000300a00 */
[----:B------:R-:W-:Y:S04]  /*d700*/  STL.64 [R1+0x1b0], R4 ;  /* 0x0001b00401007387 */ /* 0x000fe80000100a00 */
[----:B------:R0:W-:Y:S04]  /*d710*/  STL.64 [R1+0x1b8], R6 ;  /* 0x0001b80601007387 */ /* 0x0001e80000100a00 */
[----:B0-----:R-:W2:Y:S04]  /*d720*/  LDL.LU.64 R6, [R1+0xa50] ;  /* 0x000a500001067983 */ /* 0x001ea80000300a00 */
        /* <DEDUP_REMOVED lines=24> */
[----:B------:R-:W3:Y:S01]  /*d8b0*/  LDL.LU.64 R20, [R1+0xa08] ;  /* 0x000a080001147983 */ /* 0x000ee20000300a00 */
[----:B------:R-:W-:-:S02]  /*d8c0*/  IMAD R0, R0, 0x100, R16 ;  /* 0x0000010000007824 */ /* 0x000fc400078e0210 */
[----:B--2---:R-:W-:Y:S02]  /*d8d0*/  IMAD R23, R23, 0x100, R17 ;  /* 0x0000010017177824 */ /* 0x004fe400078e0211 */
[----:B---3--:R-:W-:Y:S02]  /*d8e0*/  IMAD R29, R29, 0x100, R21 ;  /* 0x000001001d1d7824 */ /* 0x008fe400078e0215 */
[----:B------:R-:W2:Y:S04]  /*d8f0*/  LDL.LU R21, [R1+0xa04] ;  /* 0x000a040001157983 */ /* 0x000ea80000300800 */
[----:B------:R-:W3:Y:S04]  /*d900*/  LDL.LU R16, [R1+0xa00] ;  /* 0x000a000001107983 */ /* 0x000ee80000300800 */
[----:B------:R-:W3:Y:S01]  /*d910*/  LDL.LU R17, [R1+0x9fc] ;  /* 0x0009fc0001117983 */ /* 0x000ee20000300800 */
[----:B------:R-:W-:-:S03]  /*d920*/  IMAD R28, R28, 0x100, R22 ;  /* 0x000001001c1c7824 */ /* 0x000fc600078e0216 */
[----:B------:R-:W4:Y:S01]  /*d930*/  LDL.LU R22, [R1+0x9f8] ;  /* 0x0009f80001167983 */ /* 0x000f220000300800 */
[----:B---3--:R-:W-:Y:S03]  /*d940*/  HMMA.16816.F32 R12, R12, R16, R24 ;  /* 0x000000100c0c723c */ /* 0x008fe60000001818 */
[----:B------:R-:W2:Y:S04]  /*d950*/  LDL.LU.64 R26, [R1+0x9f0] ;  /* 0x0009f000011a7983 */ /* 0x000ea80000300a00 */
[----:B------:R-:W2:-:S12]  /*d960*/  LDL.LU.64 R24, [R1+0x9e8] ;  /* 0x0009e80001187983 */ /* 0x000e980000300a00 */
[----:B------:R0:W-:Y:S04]  /*d970*/  STL.64 [R1+0xd0], R12 ;  /* 0x0000d00c01007387 */ /* 0x0001e80000100a00 */
[----:B------:R1:W-:Y:S01]  /*d980*/  STL.64 [R1+0xd8], R14 ;  /* 0x0000d80e01007387 */ /* 0x0003e20000100a00 */
[----:B0-----:R-:W-:Y:S02]  /*d990*/  F2FP.F16.E5M2.UNPACK_B R12, R29 ;  /* 0x0000001dff0c723e */ /* 0x001fe400020004ff */
[----:B------:R-:W-:Y:S01]  /*d9a0*/  F2FP.F16.E5M2.UNPACK_B R13, R0 ;  /* 0x00000000ff0d723e */ /* 0x000fe200020004ff */
[----:B------:R-:W3:Y:S01]  /*d9b0*/  LDL.LU R29, [R1+0x4b8] ;  /* 0x0004b800011d7983 */ /* 0x000ee20000300800 */
[----:B-1----:R-:W-:Y:S02]  /*d9c0*/  F2FP.F16.E5M2.UNPACK_B R14, R23 ;  /* 0x00000017ff0e723e */ /* 0x002fe400020004ff */
[----:B------:R-:W-:Y:S01]  /*d9d0*/  F2FP.F16.E5M2.UNPACK_B R15, R28 ;  /* 0x0000001cff0f723e */ /* 0x000fe200020004ff */
        /* <DEDUP_REMOVED lines=52> */
[----:B0-----:R-:W2:Y:S04]  /*dd20*/  LDL.LU R10, [R1+0x4c4] ;  /* 0x0004c400010a7983 */ /* 0x001ea80000300800 */
[----:B------:R-:W2:Y:S04]  /*dd30*/  LDL.LU R11, [R1+0x4c0] ;  /* 0x0004c000010b7983 */ /* 0x000ea80000300800 */
[----:B------:R0:W-:Y:S04]  /*dd40*/  STL.64 [R1+0x918], R8 ;  /* 0x0009180801007387 */ /* 0x0001e80000100a00 */
[----:B0-----:R-:W2:Y:S01]  /*dd50*/  LDL.LU R9, [R1+0x4bc] ;  /* 0x0004bc0001097983 */ /* 0x001ea20000300800 */
[----:B---3--:R-:W-:-:S03]  /*dd60*/  IMAD R8, R7, 0x100, R6 ;  /* 0x0000010007087824 */ /* 0x008fc600078e0206 */
[----:B------:R-:W-:Y:S04]  /*dd70*/  STL.64 [R1+0x950], R18 ;  /* 0x0009501201007387 */ /* 0x000fe80000100a00 */
[----:B------:R0:W-:Y:S01]  /*dd80*/  STL.64 [R1+0x948], R16 ;  /* 0x0009481001007387 */ /* 0x0001e20000100a00 */
[----:B--2---:R-:W-:Y:S02]  /*dd90*/  IMAD R29, R29, 0x100, R9 ;  /* 0x000001001d1d7824 */ /* 0x004fe400078e0209 */
[----:B------:R-:W-:Y:S02]  /*dda0*/  IMAD R9, R5, 0x100, R4 ;  /* 0x0000010005097824 */ /* 0x000fe400078e0204 */
[----:B------:R-:W-:Y:S01]  /*ddb0*/  HMMA.16816.F32 R4, R12, R16, R24 ;  /* 0x000000100c04723c */ /* 0x000fe20000001818 */
[----:B------:R-:W-:Y:S01]  /*ddc0*/  IMAD R10, R11, 0x100, R10 ;  /* 0x000001000b0a7824 */ /* 0x000fe200078e020a */
[----:B------:R-:W-:-:S02]  /*ddd0*/  F2FP.F16.E5M2.UNPACK_B R15, R8 ;  /* 0x00000008ff0f723e */ /* 0x000fc400020004ff */
[----:B------:R-:W-:Y:S02]  /*dde0*/  F2FP.F16.E5M2.UNPACK_B R14, R9 ;  /* 0x00000009ff0e723e */ /* 0x000fe400020004ff */
[----:B------:R-:W-:-:S13]  /*ddf0*/  F2FP.F16.E5M2.UNPACK_B R13, R10 ;  /* 0x0000000aff0d723e */ /* 0x000fda00020004ff */
[----:B------:R1:W-:Y:S04]  /*de00*/  STL.64 [R1+0xc0], R4 ;  /* 0x0000c00401007387 */ /* 0x0003e80000100a00 */
[----:B------:R2:W-:Y:S04]  /*de10*/  STL.64 [R1+0xc8], R6 ;  /* 0x0000c80601007387 */ /* 0x0005e80000100a00 */
[----:B0-----:R-:W3:Y:S04]  /*de20*/  LDL.LU R16, [R1+0xb0] ;  /* 0x0000b00001107983 */ /* 0x001ee80000300800 */
[----:B------:R-:W3:Y:S04]  /*de30*/  LDL.LU R17, [R1+0xb4] ;  /* 0x0000b40001117983 */ /* 0x000ee80000300800 */
[----:B------:R-:W3:Y:S04]  /*de40*/  LDL.LU R18, [R1+0xb8] ;  /* 0x0000b80001127983 */ /* 0x000ee80000300800 */
[----:B------:R-:W3:Y:S04]  /*de50*/  LDL.LU R19, [R1+0xbc] ;  /* 0x0000bc0001137983 */ /* 0x000ee80000300800 */
[----:B-1----:R-:W3:Y:S04]  /*de60*/  LDL.LU R4, [R1+0x70] ;  /* 0x0000700001047983 */ /* 0x002ee80000300800 */
[----:B------:R-:W3:Y:S04]  /*de70*/  LDL.LU R5, [R1+0x74] ;  /* 0x0000740001057983 */ /* 0x000ee80000300800 */
[----:B--2---:R-:W2:Y:S04]  /*de80*/  LDL.LU R6, [R1+0x78] ;  /* 0x0000780001067983 */ /* 0x004ea80000300800 */
[----:B------:R-:W2:Y:S04]  /*de90*/  LDL.LU R7, [R1+0x7c] ;  /* 0x00007c0001077983 */ /* 0x000ea80000300800 */
[----:B------:R-:W2:Y:S04]  /*dea0*/  LDL.LU R8, [R1+0x30] ;  /* 0x0000300001087983 */ /* 0x000ea80000300800 */
[----:B------:R-:W2:Y:S04]  /*deb0*/  LDL.LU R9, [R1+0x34] ;  /* 0x0000340001097983 */ /* 0x000ea80000300800 */
[----:B------:R-:W2:Y:S04]  /*dec0*/  LDL.LU R10, [R1+0x38] ;  /* 0x00003800010a7983 */ /* 0x000ea80000300800 */
[----:B------:R-:W2:Y:S01]  /*ded0*/  LDL.LU R11, [R1+0x3c] ;  /* 0x00003c00010b7983 */ /* 0x000ea20000300800 */
[----:B------:R-:W-:-:S03]  /*dee0*/  F2FP.F16.E5M2.UNPACK_B R12, R29 ;  /* 0x0000001dff0c723e */ /* 0x000fc600020004ff */
[----:B--2---:R-:W-:Y:S04]  /*def0*/  STL.64 [R1+0x930], R10 ;  /* 0x0009300a01007387 */ /* 0x004fe80000100a00 */
[----:B------:R0:W-:Y:S04]  /*df00*/  STL.64 [R1+0x928], R8 ;  /* 0x0009280801007387 */ /* 0x0001e80000100a00 */
[----:B0-----:R-:W2:Y:S04]  /*df10*/  LDL.LU R8, [R1+0x50] ;  /* 0x0000500001087983 */ /* 0x001ea80000300800 */
[----:B------:R-:W2:Y:S04]  /*df20*/  LDL.LU R9, [R1+0x54] ;  /* 0x0000540001097983 */ /* 0x000ea80000300800 */
[----:B------:R-:W2:Y:S04]  /*df30*/  LDL.LU R10, [R1+0x58] ;  /* 0x00005800010a7983 */ /* 0x000ea80000300800 */
[----:B------:R-:W2:Y:S04]  /*df40*/  LDL.LU R11, [R1+0x5c] ;  /* 0x00005c00010b7983 */ /* 0x000ea80000300800 */
[----:B------:R-:W2:Y:S04]  /*df50*/  LDL.LU R24, [R1] ;  /* 0x0000000001187983 */ /* 0x000ea80000300800 */
[----:B------:R-:W2:Y:S04]  /*df60*/  LDL.LU R25, [R1+0x4] ;  /* 0x0000040001197983 */ /* 0x000ea80000300800 */
[----:B------:R-:W2:Y:S01]  /*df70*/  LDL.LU R26, [R1+0x8] ;  /* 0x00000800011a7983 */ /* 0x000ea20000300800 */
[----:B---3--:R-:W-:Y:S01]  /*df80*/  HMMA.16816.F32 R16, R12, R20, R16 ;  /* 0x000000140c10723c */ /* 0x008fe20000001810 */
[----:B----4-:R-:W-:-:S02]  /*df90*/  IMAD.MOV.U32 R27, RZ, RZ, R22 ;  /* 0x000000ffff1b7224 */ /* 0x010fc400078e0016 */
[----:B------:R-:W3:Y:S04]  /*dfa0*/  LDL.LU R22, [R1+0x964] ;  /* 0x0009640001167983 */ /* 0x000ee80000300800 */
[----:B--2---:R0:W-:Y:S04]  /*dfb0*/  STL.64 [R1+0x910], R26 ;  /* 0x0009101a01007387 */ /* 0x0041e80000100a00 */
[----:B------:R1:W-:Y:S01]  /*dfc0*/  STL.64 [R1+0x908], R24 ;  /* 0x0009081801007387 */ /* 0x0003e20000100a00 */
[----:B0-----:R-:W-:Y:S02]  /*dfd0*/  IMAD.MOV.U32 R26, RZ, RZ, R0 ;  /* 0x000000ffff1a7224 */ /* 0x001fe400078e0000 */
[----:B-1----:R-:W-:-:S02]  /*dfe0*/  IMAD.MOV.U32 R24, RZ, RZ, R28 ;  /* 0x000000ffff187224 */ /* 0x002fc400078e001c */
[----:B------:R-:W2:Y:S01]  /*dff0*/  LDL.LU R28, [R1+0x960] ;  /* 0x00096000011c7983 */ /* 0x000ea20000300800 */
[----:B------:R-:W-:-:S03]  /*e000*/  IMAD.MOV.U32 R25, RZ, RZ, R23 ;  /* 0x000000ffff197224 */ /* 0x000fc600078e0017 */
[----:B------:R-:W4:Y:S04]  /*e010*/  LDL.LU R23, [R1+0x95c] ;  /* 0x00095c0001177983 */ /* 0x000f280000300800 */
[----:B------:R-:W3:Y:S04]  /*e020*/  LDL.LU R0, [R1+0x958] ;  /* 0x0009580001007983 */ /* 0x000ee80000300800 */
[----:B------:R-:W3:Y:S04]  /*e030*/  LDL.LU R27, [R1+0x2c] ;  /* 0x00002c00011b7983 */ /* 0x000ee80000300800 */
[----:B------:R-:W-:Y:S04]  /*e040*/  STL.64 [R1+0xb0], R16 ;  /* 0x0000b01001007387 */ /* 0x000fe80000100a00 */
[----:B------:R0:W-:Y:S04]  /*e050*/  STL.64 [R1+0xb8], R18 ;  /* 0x0000b81201007387 */ /* 0x0001e80000100a00 */
[----:B0-----:R-:W3:Y:S01]  /*e060*/  LDL.LU.64 R18, [R1+0x950] ;  /* 0x0009500001127983 */ /* 0x001ee20000300a00 */
[----:B------:R-:W-:Y:S03]  /*e070*/  HMMA.16816.F32 R4, R12, R2, R4 ;  /* 0x000000020c04723c */ /* 0x000fe60000001804 */
[----:B------:R-:W3:Y:S01]  /*e080*/  LDL.LU.64 R16, [R1+0x948] ;  /* 0x0009480001107983 */ /* 0x000ee20000300a00 */
[----:B--2---:R-:W-:-:S02]  /*e090*/  IMAD.MOV.U32 R20, RZ, RZ, R28 ;  /* 0x000000ffff147224 */ /* 0x004fc400078e001c */
[----:B----4-:R-:W-:Y:S02]  /*e0a0*/  IMAD.MOV.U32 R21, RZ, RZ, R23 ;  /* 0x000000ffff157224 */ /* 0x010fe400078e0017 */
[----:B---3--:R-:W-:-:S07]  /*e0b0*/  IMAD.MOV.U32 R23, RZ, RZ, R0 ;  /* 0x000000ffff177224 */ /* 0x008fce00078e0000 */
[----:B------:R-:W-:Y:S01]  /*e0c0*/  HMMA.16816.F32 R20, R12, R18, R20 ;  /* 0x000000120c14723c */ /* 0x000fe20000001814 */
[----:B------:R-:W2:Y:S04]  /*e0d0*/  LDL.LU R18, [R1+0x4e0] ;  /* 0x0004e00001127983 */ /* 0x000ea80000300800 */
[----:B------:R-:W3:Y:S01]  /*e0e0*/  LDL.LU R19, [R1+0x4ec] ;  /* 0x0004ec0001137983 */ /* 0x000ee20000300800 */
[----:B------:R-:W-:Y:S02]  /*e0f0*/  IMAD.MOV.U32 R0, RZ, RZ, R7 ;  /* 0x000000ffff007224 */ /* 0x000fe400078e0007 */
[----:B------:R-:W-:-:S11]  /*e100*/  IMAD.MOV.U32 R28, RZ, RZ, R4 ;  /* 0x000000ffff1c7224 */ /* 0x000fd600078e0004 */
[----:B------:R0:W-:Y:S04]  /*e110*/  STL.64 [R1+0x90], R20 ;  /* 0x0000901401007387 */ /* 0x0001e80000100a00 */
[----:B------:R1:W-:Y:S04]  /*e120*/  STL.64 [R1+0x98], R22 ;  /* 0x0000981601007387 */ /* 0x0003e80000100a00 */
[----:B0-----:R-:W3:Y:S04]  /*e130*/  LDL.LU R20, [R1+0x4e8] ;  /* 0x0004e80001147983 */ /* 0x001ee80000300800 */
[----:B------:R-:W4:Y:S01]  /*e140*/  LDL.LU R21, [R1+0x4f4] ;  /* 0x0004f40001157983 */ /* 0x000f220000300800 */
[----:B-1----:R-:W-:-:S02]  /*e150*/  IMAD.MOV.U32 R22, RZ, RZ, R6 ;  /* 0x000000ffff167224 */ /* 0x002fc400078e0006 */
[----:B------:R-:W-:Y:S01]  /*e160*/  IMAD.MOV.U32 R23, RZ, RZ, R5 ;  /* 0x000000ffff177224 */ /* 0x000fe200078e0005 */
[----:B------:R-:W4:Y:S04]  /*e170*/  LDL.LU R29, [R1+0x4f0] ;  /* 0x0004f000011d7983 */ /* 0x000f280000300800 */
[----:B------:R-:W2:Y:S04]  /*e180*/  LDL.LU.64 R6, [R1+0x940] ;  /* 0x0009400001067983 */ /* 0x000ea80000300a00 */
[----:B------:R-:W2:Y:S04]  /*e190*/  LDL.LU.64 R4, [R1+0x938] ;  /* 0x0009380001047983 */ /* 0x000ea80000300a00 */
[----:B------:R-:W3:Y:S04]  /*e1a0*/  LDL.LU R2, [R1+0x4d8] ;  /* 0x0004d80001027983 */ /* 0x000ee80000300800 */
[----:B------:R-:W3:Y:S04]  /*e1b0*/  LDL.LU R3, [R1+0x4e4] ;  /* 0x0004e40001037983 */ /* 0x000ee80000300800 */
        /* <DEDUP_REMOVED lines=9> */
[----:B------:R-:W2:Y:S04]  /*e250*/  LDL.LU.64 R8, [R1+0x928] ;  /* 0x0009280001087983 */ /* 0x000ea80000300a00 */
[----:B------:R-:W3:Y:S01]  /*e260*/  LDL.LU R5, [R1+0x4dc] ;  /* 0x0004dc0001057983 */ /* 0x000ee20000300800 */
[----:B--2---:R-:W-:-:S15]  /*e270*/  HMMA.16816.F32 R8, R12, R6, R8 ;  /* 0x000000060c08723c */ /* 0x004fde0000001808 */
[----:B------:R-:W-:-:S04]  /*e280*/  NOP ;  /* 0x0000000000007918 */ /* 0x000fc80000000000 */
[----:B------:R-:W-:Y:S02]  /*e290*/  IMAD.MOV.U32 R23, RZ, RZ, R10 ;  /* 0x000000ffff177224 */ /* 0x000fe400078e000a */
        /* <DEDUP_REMOVED lines=14> */
[----:B------:R-:W2:Y:S02]  /*e380*/  LDL.LU.64 R24, [R1+0x908] ;  /* 0x0009080001187983 */ /* 0x000ea40000300a00 */
[----:B--2---:R-:W-:Y:S02]  /*e390*/  HMMA.16816.F32 R8, R12, R10, R24 ;  /* 0x0000000a0c08723c */ /* 0x004fe40000001818 */
[----:B------:R-:W2:Y:S04]  /*e3a0*/  LDL.LU.64 R26, [R1+0x900] ;  /* 0x00090000011a7983 */ /* 0x000ea80000300a00 */
[----:B------:R-:W2:-:S13]  /*e3b0*/  LDL.LU.64 R24, [R1+0x8f8] ;  /* 0x0008f80001187983 */ /* 0x000e9a0000300a00 */
[----:B------:R-:W-:Y:S02]  /*e3c0*/  IMAD.MOV.U32 R0, RZ, RZ, R11 ;  /* 0x000000ffff007224 */ /* 0x000fe400078e000b */
[----:B------:R-:W-:Y:S02]  /*e3d0*/  IMAD.MOV.U32 R22, RZ, RZ, R10 ;  /* 0x000000ffff167224 */ /* 0x000fe400078e000a */
[----:B------:R-:W-:Y:S02]  /*e3e0*/  IMAD.MOV.U32 R23, RZ, RZ, R9 ;  /* 0x000000ffff177224 */ /* 0x000fe400078e0009 */
[----:B------:R-:W-:Y:S01]  /*e3f0*/  IMAD.MOV.U32 R28, RZ, RZ, R8 ;  /* 0x000000ffff1c7224 */ /* 0x000fe200078e0008 */
[----:B------:R-:W-:Y:S04]  /*e400*/  STL [R1+0x880], R0 ;  /* 0x0008800001007387 */ /* 0x000fe80000100800 */
[----:B------:R-:W-:Y:S04]  /*e410*/  STL [R1+0x868], R22 ;  /* 0x0008681601007387 */ /* 0x000fe80000100800 */
[----:B------:R-:W-:Y:S04]  /*e420*/  STL [R1+0x864], R23 ;  /* 0x0008641701007387 */ /* 0x000fe80000100800 */
[----:B------:R-:W-:Y:S04]  /*e430*/  STL [R1+0x860], R28 ;  /* 0x0008601c01007387 */ /* 0x000fe80000100800 */
[----:B------:R-:W2:Y:S04]  /*e440*/  LDL.LU R7, [R1+0x23c] ;  /* 0x00023c0001077983 */ /* 0x000ea80000300800 */
[----:B------:R-:W2:Y:S04]  /*e450*/  LDL.LU R8, [R1+0x248] ;  /* 0x0002480001087983 */ /* 0x000ea80000300800 */
[----:B------:R-:W2:Y:S01]  /*e460*/  LDL.LU R9, [R1+0x24c] ;  /* 0x00024c0001097983 */ /* 0x000ea20000300800 */
[----:B---3--:R-:W-:-:S02]  /*e470*/  IMAD R2, R2, 0x100, R5 ;  /* 0x0000010002027824 */ /* 0x008fc400078e0205 */
[----:B------:R-:W-:Y:S02]  /*e480*/  IMAD R4, R20, 0x100, R19 ;  /* 0x0000010014047824 */ /* 0x000fe400078e0213 */
[----:B----4-:R-:W-:Y:S02]  /*e490*/  IMAD R5, R29, 0x100, R21 ;  /* 0x000001001d057824 */ /* 0x010fe400078e0215 */
[----:B--2---:R-:W-:Y:S02]  /*e4a0*/  IMAD.MOV.U32 R10, RZ, RZ, R25 ;  /* 0x000000ffff0a7224 */ /* 0x004fe400078e0019 */
[----:B------:R-:W-:Y:S01]  /*e4b0*/  IMAD.MOV.U32 R11, RZ, RZ, R24 ;  /* 0x000000ffff0b7224 */ /* 0x000fe200078e0018 */
[----:B------:R0:W-:Y:S02]  /*e4c0*/  STL.64 [R1+0x8a0], R8 ;  /* 0x0008a00801007387 */ /* 0x0001e40000100a00 */
[----:B0-----:R-:W-:Y:S02]  /*e4d0*/  IMAD.MOV.U32 R8, RZ, RZ, R27 ;  /* 0x000000ffff087224 */ /* 0x001fe400078e001b */
[----:B------:R-:W2:Y:S01]  /*e4e0*/  LDL.LU R27, [R1+0x8f4] ;  /* 0x0008f400011b7983 */ /* 0x000ea20000300800 */
[----:B------:R-:W-:-:S03]  /*e4f0*/  IMAD.MOV.U32 R9, RZ, RZ, R26 ;  /* 0x000000ffff097224 */ /* 0x000fc600078e001a */
[----:B------:R-:W3:Y:S04]  /*e500*/  LDL.LU R26, [R1+0x8f0] ;  /* 0x0008f000011a7983 */ /* 0x000ee80000300800 */
[----:B------:R-:W4:Y:S04]  /*e510*/  LDL.LU R25, [R1+0x8ec] ;  /* 0x0008ec0001197983 */ /* 0x000f280000300800 */
[----:B------:R-:W2:Y:S04]  /*e520*/  LDL.LU R24, [R1+0x8e8] ;  /* 0x0008e80001187983 */ /* 0x000ea80000300800 */
[----:B------:R-:W2:Y:S04]  /*e530*/  LDL.LU R20, [R1+0x1f8] ;  /* 0x0001f80001147983 */ /* 0x000ea80000300800 */
[----:B------:R-:W2:Y:S04]  /*e540*/  LDL.LU R21, [R1+0x1fc] ;  /* 0x0001fc0001157983 */ /* 0x000ea80000300800 */
[----:B------:R-:W2:Y:S04]  /*e550*/  LDL.LU R28, [R1+0x228] ;  /* 0x00022800011c7983 */ /* 0x000ea80000300800 */
[----:B------:R-:W-:Y:S04]  /*e560*/  STL.64 [R1+0x8b0], R10 ;  /* 0x0008b00a01007387 */ /* 0x000fe80000100a00 */
[----:B------:R0:W-:Y:S04]  /*e570*/  STL.64 [R1+0x8a8], R8 ;  /* 0x0008a80801007387 */ /* 0x0001e80000100a00 */
[----:B0-----:R-:W2:Y:S04]  /*e580*/  LDL.LU R8, [R1+0x60] ;  /* 0x0000600001087983 */ /* 0x001ea80000300800 */
[----:B------:R-:W2:Y:S04]  /*e590*/  LDL.LU R9, [R1+0x64] ;  /* 0x0000640001097983 */ /* 0x000ea80000300800 */
[----:B------:R-:W2:Y:S04]  /*e5a0*/  LDL.LU R10, [R1+0x68] ;  /* 0x00006800010a7983 */ /* 0x000ea80000300800 */
[----:B------:R-:W2:Y:S01]  /*e5b0*/  LDL.LU R11, [R1+0x6c] ;  /* 0x00006c00010b7983 */ /* 0x000ea20000300800 */
[----:B------:R-:W-:-:S03]  /*e5c0*/  IMAD R3, R18, 0x100, R3 ;  /* 0x0000010012037824 */ /* 0x000fc600078e0203 */
[----:B------:R-:W3:Y:S04]  /*e5d0*/  LDL.LU R18, [R1+0x208] ;  /* 0x0002080001127983 */ /* 0x000ee80000300800 */
[----:B------:R-:W3:Y:S04]  /*e5e0*/  LDL.LU R19, [R1+0x20c] ;  /* 0x00020c0001137983 */ /* 0x000ee80000300800 */
[----:B--2---:R3:W-:Y:S04]  /*e5f0*/  STL.64 [R1+0x8c0], R10 ;  /* 0x0008c00a01007387 */ /* 0x0047e80000100a00 */
[----:B------:R0:W-:Y:S01]  /*e600*/  STL.64 [R1+0x8b8], R8 ;  /* 0x0008b80801007387 */ /* 0x0001e20000100a00 */
[----:B---3--:R-:W-:-:S02]  /*e610*/  IMAD.MOV.U32 R10, RZ, RZ, R26 ;  /* 0x000000ffff0a7224 */ /* 0x008fc400078e001a */
[----:B------:R-:W-:Y:S02]  /*e620*/  IMAD.MOV.U32 R11, RZ, RZ, R27 ;  /* 0x000000ffff0b7224 */ /* 0x000fe400078e001b */
[----:B0-----:R-:W-:Y:S02]  /*e630*/  IMAD.MOV.U32 R8, RZ, RZ, R24 ;  /* 0x000000ffff087224 */ /* 0x001fe400078e0018 */
[----:B------:R-:W2:Y:S01]  /*e640*/  LDL.LU R24, [R1+0x8e4] ;  /* 0x0008e40001187983 */ /* 0x000ea20000300800 */
[----:B----4-:R-:W-:-:S03]  /*e650*/  IMAD.MOV.U32 R9, RZ, RZ, R25 ;  /* 0x000000ffff097224 */ /* 0x010fc600078e0019 */
[----:B------:R-:W2:Y:S04]  /*e660*/  LDL.LU R25, [R1+0x8e0] ;  /* 0x0008e00001197983 */ /* 0x000ea80000300800 */
[----:B------:R-:W2:Y:S04]  /*e670*/  LDL.LU R26, [R1+0x8dc] ;  /* 0x0008dc00011a7983 */ /* 0x000ea80000300800 */
[----:B------:R-:W2:Y:S04]  /*e680*/  LDL.LU R27, [R1+0x8d8] ;  /* 0x0008d800011b7983 */ /* 0x000ea80000300800 */
[----:B------:R-:W-:Y:S04]  /*e690*/  STL.64 [R1+0x8d0], R10 ;  /* 0x0008d00a01007387 */ /* 0x000fe80000100a00 */
[----:B------:R0:W-:Y:S04]  /*e6a0*/  STL.64 [R1+0x8c8], R8 ;  /* 0x0008c80801007387 */ /* 0x0001e80000100a00 */
[----:B0-----:R-:W3:Y:S04]  /*e6b0*/  LDL.LU R8, [R1+0x10] ;  /* 0x0000100001087983 */ /* 0x001ee80000300800 */
[----:B------:R-:W3:Y:S04]  /*e6c0*/  LDL.LU R9, [R1+0x14] ;  /* 0x0000140001097983 */ /* 0x000ee80000300800 */
[----:B------:R-:W3:Y:S04]  /*e6d0*/  LDL.LU R10, [R1+0x18] ;  /* 0x00001800010a7983 */ /* 0x000ee80000300800 */
[----:B------:R-:W3:Y:S01]  /*e6e0*/  LDL.LU R11, [R1+0x1c] ;  /* 0x00001c00010b7983 */ /* 0x000ee20000300800 */
[----:B------:R-:W-:-:S02]  /*e6f0*/  F2FP.F16.E5M2.UNPACK_B R20, R20.H1 ;  /* 0x00000014ff14723e */ /* 0x000fc400030004ff */
[----:B------:R-:W-:Y:S01]  /*e700*/  F2FP.F16.E5M2.UNPACK_B R21, R21.H1 ;  /* 0x00000015ff15723e */ /* 0x000fe200030004ff */
[----:B------:R-:W4:Y:S04]  /*e710*/  LDL.LU R0, [R1+0x22c] ;  /* 0x00022c0001007983 */ /* 0x000f280000300800 */
[----:B------:R-:W4:Y:S04]  /*e720*/  LDL.LU R6, [R1+0x238] ;  /* 0x0002380001067983 */ /* 0x000f280000300800 */
[----:B------:R-:W4:Y:S01]  /*e730*/  LDL.LU R29, [R1+0x258] ;  /* 0x00025800011d7983 */ /* 0x000f220000300800 */
[----:B--2---:R-:W-:Y:S01]  /*e740*/  HMMA.16816.F32 R24, R12, R16, R24 ;  /* 0x000000100c18723c */ /* 0x004fe20000001818 */
[----:B------:R-:W-:-:S02]  /*e750*/  F2FP.F16.E5M2.UNPACK_B R12, R2 ;  /* 0x00000002ff0c723e */ /* 0x000fc400020004ff */
[----:B------:R-:W2:Y:S01]  /*e760*/  LDL.LU R16, [R1+0x218] ;  /* 0x0002180001107983 */ /* 0x000ea20000300800 */
[----:B------:R-:W-:Y:S02]  /*e770*/  F2FP.F16.E5M2.UNPACK_B R13, R3 ;  /* 0x00000003ff0d723e */ /* 0x000fe400020004ff */
[----:B------:R-:W-:Y:S01]  /*e780*/  F2FP.F16.E5M2.UNPACK_B R14, R4 ;  /* 0x00000004ff0e723e */ /* 0x000fe200020004ff */
[----:B------:R-:W2:Y:S01]  /*e790*/  LDL.LU R17, [R1+0x21c] ;  /* 0x00021c0001117983 */ /* 0x000ea20000300800 */
[----:B------:R-:W-:-:S11]  /*e7a0*/  F2FP.F16.E5M2.UNPACK_B R15, R5 ;  /* 0x00000005ff0f723e */ /* 0x000fd600020004ff */
[----:B------:R-:W-:Y:S01]  /*e7b0*/  STL.64 [R1+0x6c0], R26 ;  /* 0x0006c01a01007387 */ /* 0x000fe20000100a00 */
[----:B---3--:R-:W-:Y:S03]  /*e7c0*/  HMMA.16816.F32 R8, R12, R20, R8 ;  /* 0x000000140c08723c */ /* 0x008fe60000001808 */
[----:B------:R0:W-:Y:S04]  /*e7d0*/  STL.64 [R1+0x6b8], R24 ;  /* 0x0006b81801007387 */ /* 0x0001e80000100a00 */
[----:B0-----:R-:W3:Y:S04]  /*e7e0*/  LDL.LU R24, [R1+0xf0] ;  /* 0x0000f00001187983 */ /* 0x001ee80000300800 */
[----:B------:R-:W3:Y:S04]  /*e7f0*/  LDL.LU R25, [R1+0xf4] ;  /* 0x0000f40001197983 */ /* 0x000ee80000300800 */
[----:B------:R-:W3:Y:S04]  /*e800*/  LDL.LU R26, [R1+0xf8] ;  /* 0x0000f800011a7983 */ /* 0x000ee80000300800 */
[----:B------:R-:W3:Y:S04]  /*e810*/  LDL.LU R27, [R1+0xfc] ;  /* 0x0000fc00011b7983 */ /* 0x000ee80000300800 */
[----:B------:R-:W-:Y:S04]  /*e820*/  STL.64 [R1+0x10], R8 ;  /* 0x0000100801007387 */ /* 0x000fe80000100a00 */
[----:B------:R0:W-:Y:S04]  /*e830*/  STL.64 [R1+0x18], R10 ;  /* 0x0000180a01007387 */ /* 0x0001e80000100a00 */
[----:B0-----:R-:W2:Y:S04]  /*e840*/  LDL.LU.64 R10, [R1+0x8d0] ;  /* 0x0008d000010a7983 */ /* 0x001ea80000300a00 */
[----:B------:R-:W2:Y:S01]  /*e850*/  LDL.LU.64 R8, [R1+0x8c8] ;  /* 0x0008c80001087983 */ /* 0x000ea20000300a00 */
[----:B------:R-:W-:-:S02]  /*e860*/  F2FP.F16.E5M2.UNPACK_B R18, R18.H1 ;  /* 0x00000012ff12723e */ /* 0x000fc400030004ff */
[----:B------:R-:W-:Y:S01]  /*e870*/  F2FP.F16.E5M2.UNPACK_B R19, R19.H1 ;  /* 0x00000013ff13723e */ /* 0x000fe200030004ff */
[----:B------:R0:W-:Y:S04]  /*e880*/  STL [R1+0x888], R20 ;  /* 0x0008881401007387 */ /* 0x0001e80000100800 */
[----:B------:R1:W-:Y:S04]  /*e890*/  STL [R1+0x884], R21 ;  /* 0x0008841501007387 */ /* 0x0003e80000100800 */
[----:B0-----:R-:W3:Y:S04]  /*e8a0*/  LDL.LU R20, [R1+0xa0] ;  /* 0x0000a00001147983 */ /* 0x001ee80000300800 */
[----:B-1----:R-:W3:Y:S04]  /*e8b0*/  LDL.LU R21, [R1+0xa4] ;  /* 0x0000a40001157983 */ /* 0x002ee80000300800 */
        /* <DEDUP_REMOVED lines=9> */
[----:B------:R-:W-:Y:S01]  /*e950*/  F2FP.F16.E5M2.UNPACK_B R3, R17.H1 ;  /* 0x00000011ff03723e */ /* 0x000fe200030004ff */
[----:B------:R-:W-:Y:S06]  /*e960*/  STL [R1+0x88c], R19 ;  /* 0x00088c1301007387 */ /* 0x000fec0000100800 */
[----:B--2---:R-:W-:-:S15]  /*e970*/  HMMA.16816.F32 R8, R12, R2, R8 ;  /* 0x000000020c08723c */ /* 0x004fde0000001808 */
[----:B------:R-:W-:-:S04]  /*e980*/  NOP ;  /* 0x0000000000007918 */ /* 0x000fc80000000000 */
[----:B------:R-:W-:Y:S04]  /*e990*/  STL.64 [R1+0x60], R8 ;  /* 0x0000600801007387 */ /* 0x000fe80000100a00 */
[----:B------:R0:W-:Y:S04]  /*e9a0*/  STL.64 [R1+0x68], R10 ;  /* 0x0000680a01007387 */ /* 0x0001e80000100a00 */
[----:B0-----:R-:W2:Y:S04]  /*e9b0*/  LDL.LU.64 R10, [R1+0x8b0] ;  /* 0x0008b000010a7983 */ /* 0x001ea80000300a00 */
[----:B------:R-:W2:Y:S01]  /*e9c0*/  LDL.LU.64 R8, [R1+0x8a8] ;  /* 0x0008a80001087983 */ /* 0x000ea20000300a00 */
[----:B------:R-:W-:-:S02]  /*e9d0*/  F2FP.F16.E5M2.UNPACK_B R4, R28.H1 ;  /* 0x0000001cff04723e */ /* 0x000fc400030004ff */
[----:B----4-:R-:W-:-:S07]  /*e9e0*/  F2FP.F16.E5M2.UNPACK_B R5, R0.H1 ;  /* 0x00000000ff05723e */ /* 0x010fce00030004ff */
[----:B--2---:R-:W-:-:S15]  /*e9f0*/  HMMA.16816.F32 R8, R12, R4, R8 ;  /* 0x000000040c08723c */ /* 0x004fde0000001808 */
[----:B------:R-:W-:-:S04]  /*ea00*/  NOP ;  /* 0x0000000000007918 */ /* 0x000fc80000000000 */
[----:B------:R0:W-:Y:S04]  /*ea10*/  STL.64 [R1+0x80], R8 ;  /* 0x0000800801007387 */ /* 0x0001e80000100a00 */
[----:B------:R-:W-:Y:S04]  /*ea20*/  STL.64 [R1+0x88], R10 ;  /* 0x0000880a01007387 */ /* 0x000fe80000100a00 */
[----:B0-----:R-:W2:Y:S01]  /*ea30*/  LDL.LU.64 R8, [R1+0x8a0] ;  /* 0x0008a00001087983 */ /* 0x001ea20000300a00 */
[----:B------:R-:W-:Y:S02]  /*ea40*/  F2FP.F16.E5M2.UNPACK_B R6, R6.H1 ;  /* 0x00000006ff06723e */ /* 0x000fe400030004ff */
[----:B------:R-:W-:-:S05]  /*ea50*/  F2FP.F16.E5M2.UNPACK_B R7, R7.H1 ;  /* 0x00000007ff07723e */ /* 0x000fca00030004ff */
[----:B------:R-:W-:Y:S02]  /*ea60*/  STL.64 [R1+0x838], R6 ;  /* 0x0008380601007387 */ /* 0x000fe40000100a00 */
[----:B---3--:R-:W-:Y:S02]  /*ea70*/  HMMA.16816.F32 R20, R12, R6, R20 ;  /* 0x000000060c14723c */ /* 0x008fe40000001814 */
[----:B------:R0:W-:-:S15]  /*ea80*/  STL.64 [R1+0x830], R4 ;  /* 0x0008300401007387 */ /* 0x0001de0000100a00 */
[----:B------:R-:W-:Y:S02]  /*ea90*/  NOP ;  /* 0x0000000000007918 */ /* 0x000fe40000000000 */
[----:B------:R-:W-:Y:S04]  /*eaa0*/  STL.64 [R1+0xa0], R20 ;  /* 0x0000a01401007387 */ /* 0x000fe80000100a00 */
[----:B------:R-:W-:Y:S01]  /*eab0*/  STL.64 [R1+0xa8], R22 ;  /* 0x0000a81601007387 */ /* 0x000fe20000100a00 */
[----:B--2---:R-:W-:Y:S02]  /*eac0*/  F2FP.F16.E5M2.UNPACK_B R8, R8.H1 ;  /* 0x00000008ff08723e */ /* 0x004fe400030004ff */
[----:B------:R-:W-:-:S07]  /*ead0*/  F2FP.F16.E5M2.UNPACK_B R9, R9.H1 ;  /* 0x00000009ff09723e */ /* 0x000fce00030004ff */
[----:B0-----:R-:W-:Y:S01]  /*eae0*/  HMMA.16816.F32 R4, R12, R8, R24 ;  /* 0x000000080c04723c */ /* 0x001fe20000001818 */
[----:B------:R-:W2:-:S15]  /*eaf0*/  LDL.LU R24, [R1+0xd0] ;  /* 0x0000d00001187983 */ /* 0x000e9e0000300800 */
[----:B------:R-:W-:-:S03]  /*eb00*/  NOP ;  /* 0x0000000000007918 */ /* 0x000fc60000000000 */
        /* <DEDUP_REMOVED lines=12> */
[----:B------:R-:W4:Y:S04]  /*ebd0*/  LDL.LU R5, [R1+0x1b4] ;  /* 0x0001b40001057983 */ /* 0x000f280000300800 */
[----:B------:R-:W2:Y:S04]  /*ebe0*/  LDL.LU R6, [R1+0x1b8] ;  /* 0x0001b80001067983 */ /* 0x000ea80000300800 */
[----:B------:R-:W2:Y:S04]  /*ebf0*/  LDL.LU R7, [R1+0x1bc] ;  /* 0x0001bc0001077983 */ /* 0x000ea80000300800 */
[----:B--2---:R-:W-:Y:S04]  /*ec00*/  STL.64 [R1+0x848], R6 ;  /* 0x0008480601007387 */ /* 0x004fe80000100a00 */
[----:B----4-:R0:W-:Y:S04]  /*ec10*/  STL.64 [R1+0x840], R4 ;  /* 0x0008400401007387 */ /* 0x0101e80000100a00 */
[----:B0-----:R-:W2:Y:S04]  /*ec20*/  LDL.LU R4, [R1+0x1c0] ;  /* 0x0001c00001047983 */ /* 0x001ea80000300800 */
[----:B------:R-:W2:Y:S04]  /*ec30*/  LDL.LU R5, [R1+0x1c4] ;  /* 0x0001c40001057983 */ /* 0x000ea80000300800 */
[----:B------:R-:W4:Y:S04]  /*ec40*/  LDL.LU R6, [R1+0x1c8] ;  /* 0x0001c80001067983 */ /* 0x000f280000300800 */
[----:B------:R-:W4:Y:S01]  /*ec50*/  LDL.LU R7, [R1+0x1cc] ;  /* 0x0001cc0001077983 */ /* 0x000f220000300800 */
[----:B------:R-:W-:-:S03]  /*ec60*/  F2FP.F16.E5M2.UNPACK_B R10, R29.H1 ;  /* 0x0000001dff0a723e */ /* 0x000fc600030004ff */
[----:B----4-:R-:W-:Y:S04]  /*ec70*/  STL.64 [R1+0x858], R6 ;  /* 0x0008580601007387 */ /* 0x010fe80000100a00 */
[----:B--2---:R0:W-:Y:S04]  /*ec80*/  STL.64 [R1+0x850], R4 ;  /* 0x0008500401007387 */ /* 0x0041e80000100a00 */
        /* <DEDUP_REMOVED lines=27> */
[----:B---3--:R-:W-:Y:S04]  /*ee40*/  STL.64 [R1+0x808], R26 ;  /* 0x0008081a01007387 */ /* 0x008fe80000100a00 */
[----:B------:R0:W-:Y:S04]  /*ee50*/  STL.64 [R1+0x800], R24 ;  /* 0x0008001801007387 */ /* 0x0001e80000100a00 */
[----:B0-----:R-:W3:Y:S04]  /*ee60*/  LDL.LU R24, [R1+0x180] ;  /* 0x0001800001187983 */ /* 0x001ee80000300800 */
[----:B------:R-:W3:Y:S04]  /*ee70*/  LDL.LU R25, [R1+0x184] ;  /* 0x0001840001197983 */ /* 0x000ee80000300800 */
[----:B------:R-:W2:Y:S04]  /*ee80*/  LDL.LU R26, [R1+0x188] ;  /* 0x00018800011a7983 */ /* 0x000ea80000300800 */
[----:B------:R-:W2:Y:S01]  /*ee90*/  LDL.LU R27, [R1+0x18c] ;  /* 0x00018c00011b7983 */ /* 0x000ea20000300800 */
[----:B------:R-:W-:-:S03]  /*eea0*/  F2FP.F16.E5M2.UNPACK_B R11, R11.H1 ;  /* 0x0000000bff0b723e */ /* 0x000fc600030004ff */
[----:B--2---:R-:W-:Y:S04]  /*eeb0*/  STL.64 [R1+0x818], R26 ;  /* 0x0008181a01007387 */ /* 0x004fe80000100a00 */
[----:B---3--:R0:W-:Y:S04]  /*eec0*/  STL.64 [R1+0x810], R24 ;  /* 0x0008101801007387 */ /* 0x0081e80000100a00 */
[----:B0-----:R-:W2:Y:S04]  /*eed0*/  LDL.LU R24, [R1+0x190] ;  /* 0x0001900001187983 */ /* 0x001ea80000300800 */
[----:B------:R-:W2:Y:S04]  /*eee0*/  LDL.LU R25, [R1+0x194] ;  /* 0x0001940001197983 */ /* 0x000ea80000300800 */
[----:B------:R-:W3:Y:S04]  /*eef0*/  LDL.LU R26, [R1+0x198] ;  /* 0x00019800011a7983 */ /* 0x000ee80000300800 */
[----:B------:R-:W3:Y:S01]  /*ef00*/  LDL.LU R27, [R1+0x19c] ;  /* 0x00019c00011b7983 */ /* 0x000ee20000300800 */
[----:B------:R-:W-:Y:S03]  /*ef10*/  HMMA.16816.F32 R20, R12, R10, R20 ;  /* 0x0000000a0c14723c */ /* 0x000fe60000001814 */
        /* <DEDUP_REMOVED lines=9> */
[----:B------:R-:W3:Y:S01]  /*efb0*/  LDL.LU.64 R20, [R1+0x890] ;  /* 0x0008900001147983 */ /* 0x000ee20000300a00 */
[----:B------:R-:W-:-:S02]  /*efc0*/  F2FP.F16.E5M2.UNPACK_B R16, R16.H1 ;  /* 0x00000010ff10723e */ /* 0x000fc400030004ff */
[----:B------:R-:W-:Y:S01]  /*efd0*/  F2FP.F16.E5M2.UNPACK_B R17, R17.H1 ;  /* 0x00000011ff11723e */ /* 0x000fe200030004ff */
[----:B------:R-:W-:Y:S02]  /*efe0*/  IMAD R29, R29, 0x100, R19 ;  /* 0x000001001d1d7824 */ /* 0x000fe400078e0213 */
[----:B------:R-:W2:Y:S01]  /*eff0*/  LDL.LU R19, [R1+0x88c] ;  /* 0x00088c0001137983 */ /* 0x000ea20000300800 */
[----:B------:R-:W-:-:S03]  /*f000*/  IMAD R28, R28, 0x100, R0 ;  /* 0x000001001c1c7824 */ /* 0x000fc600078e0200 */
[----:B----4-:R-:W-:Y:S01]  /*f010*/  HMMA.16816.F32 R12, R12, R16, R4 ;  /* 0x000000100c0c723c */ /* 0x010fe20000001804 */
[----:B---3--:R-:W-:Y:S02]  /*f020*/  IMAD R22, R22, 0x100, R20 ;  /* 0x0000010016167824 */ /* 0x008fe400078e0214 */
[----:B------:R-:W3:Y:S01]  /*f030*/  LDL.LU R20, [R1+0x888] ;  /* 0x0008880001147983 */ /* 0x000ee20000300800 */
[----:B------:R-:W-:-:S03]  /*f040*/  IMAD R23, R23, 0x100, R21 ;  /* 0x0000010017177824 */ /* 0x000fc600078e0215 */
[----:B------:R-:W3:Y:S04]  /*f050*/  LDL.LU R21, [R1+0x884] ;  /* 0x0008840001157983 */ /* 0x000ee80000300800 */
[----:B------:R-:W4:Y:S04]  /*f060*/  LDL.LU R0, [R1+0x880] ;  /* 0x0008800001007983 */ /* 0x000f280000300800 */
[----:B------:R-:W3:Y:S04]  /*f070*/  LDL.LU.64 R6, [R1+0x878] ;  /* 0x0008780001067983 */ /* 0x000ee80000300a00 */
[----:B------:R-:W3:Y:S04]  /*f080*/  LDL.LU.64 R4, [R1+0x870] ;  /* 0x0008700001047983 */ /* 0x000ee80000300a00 */
[----:B------:R0:W-:Y:S04]  /*f090*/  STL.64 [R1+0xe0], R12 ;  /* 0x0000e00c01007387 */ /* 0x0001e80000100a00 */
[----:B------:R1:W-:Y:S01]  /*f0a0*/  STL.64 [R1+0xe8], R14 ;  /* 0x0000e80e01007387 */ /* 0x0003e20000100a00 */
[----:B0-----:R-:W-:-:S02]  /*f0b0*/  F2FP.F16.E5M2.UNPACK_B R12, R29 ;  /* 0x0000001dff0c723e */ /* 0x001fc400020004ff */
[----:B------:R-:W-:Y:S01]  /*f0c0*/  F2FP.F16.E5M2.UNPACK_B R13, R22 ;  /* 0x00000016ff0d723e */ /* 0x000fe200020004ff */
[----:B------:R-:W2:Y:S01]  /*f0d0*/  LDL.LU R29, [R1+0x518] ;  /* 0x00051800011d7983 */ /* 0x000ea20000300800 */
[----:B-1----:R-:W-:Y:S02]  /*f0e0*/  F2FP.F16.E5M2.UNPACK_B R14, R23 ;  /* 0x00000017ff0e723e */ /* 0x002fe400020004ff */
[----:B------:R-:W-:Y:S01]  /*f0f0*/  F2FP.F16.E5M2.UNPACK_B R15, R28 ;  /* 0x0000001cff0f723e */ /* 0x000fe200020004ff */
[----:B------:R-:W2:Y:S04]  /*f100*/  LDL.LU R22, [R1+0x868] ;  /* 0x0008680001167983 */ /* 0x000ea80000300800 */
[----:B------:R-:W2:Y:S04]  /*f110*/  LDL.LU R23, [R1+0x864] ;  /* 0x0008640001177983 */ /* 0x000ea80000300800 */
[----:B------:R-:W2:Y:S01]  /*f120*/  LDL.LU R28, [R1+0x860] ;  /* 0x00086000011c7983 */ /* 0x000ea20000300800 */
        /* <DEDUP_REMOVED lines=18> */
[----:B------:R0:W-:Y:S04]  /*f250*/  STL [R1+0x7cc], R2 ;  /* 0x0007cc0201007387 */ /* 0x0001e80000100800 */
[----:B0-----:R-:W2:Y:S04]  /*f260*/  LDL.LU R2, [R1+0x528] ;  /* 0x0005280001027983 */ /* 0x001ea80000300800 */
[----:B------:R0:W-:Y:S04]  /*f270*/  STL [R1+0x7c8], R3 ;  /* 0x0007c80301007387 */ /* 0x0001e80000100800 */
[----:B0-----:R-:W2:Y:S01]  /*f280*/  LDL.LU R3, [R1+0x530] ;  /* 0x0005300001037983 */ /* 0x001ea20000300800 */
        /* <DEDUP_REMOVED lines=29> */
[----:B------:R-:W2:Y:S01]  /*f460*/  LDL.LU.64 R24, [R1+0x7f0] ;  /* 0x0007f00001187983 */ /* 0x000ea20000300a00 */
[----:B---3--:R-:W-:-:S03]  /*f470*/  IMAD R4, R5, 0x100, R4 ;  /* 0x0000010005047824 */ /* 0x008fc600078e0204 */
[----:B------:R0:W-:Y:S01]  /*f480*/  STL.64 [R1+0x780], R10 ;  /* 0x0007800a01007387 */ /* 0x0001e20000100a00 */
[----:B------:R-:W-:Y:S02]  /*f490*/  IMAD R2, R2, 0x100, R6 ;  /* 0x0000010002027824 */ /* 0x000fe400078e0206 */
[----:B------:R-:W-:Y:S01]  /*f4a0*/  IMAD R3, R3, 0x100, R7 ;  /* 0x0000010003037824 */ /* 0x000fe200078e0207 */
[----:B0-----:R-:W3:Y:S04]  /*f4b0*/  LDL.LU R11, [R1+0x51c] ;  /* 0x00051c00010b7983 */ /* 0x001ee80000300800 */
[----:B------:R-:W-:Y:S04]  /*f4c0*/  STL.64 [R1+0x778], R8 ;  /* 0x0007780801007387 */ /* 0x000fe80000100a00 */
[----:B------:R2:W-:Y:S04]  /*f4d0*/  STL [R1+0x1f0], R4 ;  /* 0x0001f00401007387 */ /* 0x0005e80000100800 */
[----:B------:R-:W-:Y:S04]  /*f4e0*/  STL.64 [R1+0x7c0], R18 ;  /* 0x0007c01201007387 */ /* 0x000fe80000100a00 */
[----:B------:R-:W-:Y:S01]  /*f4f0*/  STL.64 [R1+0x7b8], R16 ;  /* 0x0007b81001007387 */ /* 0x000fe20000100a00 */
[----:B--2---:R-:W-:Y:S01]  /*f500*/  HMMA.16816.F32 R4, R12, R16, R24 ;  /* 0x000000100c04723c */ /* 0x004fe20000001818 */
[----:B------:R-:W-:-:S02]  /*f510*/  IMAD.MOV.U32 R24, RZ, RZ, R28 ;  /* 0x000000ffff187224 */ /* 0x000fc400078e001c */
[----:B------:R-:W-:Y:S02]  /*f520*/  IMAD.MOV.U32 R26, RZ, RZ, R22 ;  /* 0x000000ffff1a7224 */ /* 0x000fe400078e0016 */
[----:B----4-:R-:W-:Y:S02]  /*f530*/  IMAD.MOV.U32 R27, RZ, RZ, R0 ;  /* 0x000000ffff1b7224 */ /* 0x010fe400078e0000 */
[----:B------:R-:W-:-:S12]  /*f540*/  IMAD.MOV.U32 R25, RZ, RZ, R23 ;  /* 0x000000ffff197224 */ /* 0x000fd800078e0017 */
[----:B------:R-:W-:Y:S04]  /*f550*/  STL.64 [R1+0xd0], R4 ;  /* 0x0000d00401007387 */ /* 0x000fe80000100a00 */
[----:B------:R-:W-:Y:S04]  /*f560*/  STL.64 [R1+0xd8], R6 ;  /* 0x0000d80601007387 */ /* 0x000fe80000100a00 */
[----:B------:R-:W2:Y:S04]  /*f570*/  LDL.LU R28, [R1+0x7ec] ;  /* 0x0007ec00011c7983 */ /* 0x000ea80000300800 */
[----:B------:R-:W4:Y:S04]  /*f580*/  LDL.LU R23, [R1+0x7e8] ;  /* 0x0007e80001177983 */ /* 0x000f280000300800 */
[----:B------:R-:W2:Y:S04]  /*f590*/  LDL.LU R22, [R1+0x7e4] ;  /* 0x0007e40001167983 */ /* 0x000ea80000300800 */
[----:B------:R-:W2:Y:S04]  /*f5a0*/  LDL.LU R0, [R1+0x7e0] ;  /* 0x0007e00001007983 */ /* 0x000ea80000300800 */
[----:B------:R-:W-:Y:S04]  /*f5b0*/  STL.64 [R1+0x6d0], R26 ;  /* 0x0006d01a01007387 */ /* 0x000fe80000100a00 */
[----:B------:R0:W-:Y:S04]  /*f5c0*/  STL.64 [R1+0x6c8], R24 ;  /* 0x0006c81801007387 */ /* 0x0001e80000100a00 */
[----:B0-----:R-:W2:Y:S04]  /*f5d0*/  LDL.LU R24, [R1+0x20] ;  /* 0x0000200001187983 */ /* 0x001ea80000300800 */
[----:B------:R-:W2:Y:S04]  /*f5e0*/  LDL.LU R25, [R1+0x24] ;  /* 0x0000240001197983 */ /* 0x000ea80000300800 */
[----:B------:R-:W2:Y:S04]  /*f5f0*/  LDL.LU R26, [R1+0x28] ;  /* 0x00002800011a7983 */ /* 0x000ea80000300800 */
[----:B------:R-:W2:Y:S04]  /*f600*/  LDL.LU R27, [R1+0x2c] ;  /* 0x00002c00011b7983 */ /* 0x000ea80000300800 */
[----:B--2---:R4:W-:Y:S04]  /*f610*/  STL.64 [R1+0x6e0], R26 ;  /* 0x0006e01a01007387 */ /* 0x0049e80000100a00 */
[----:B------:R0:W-:Y:S01]  /*f620*/  STL.64 [R1+0x6d8], R24 ;  /* 0x0006d81801007387 */ /* 0x0001e20000100a00 */
[----:B----4-:R-:W-:-:S02]  /*f630*/  IMAD.MOV.U32 R26, RZ, RZ, R23 ;  /* 0x000000ffff1a7224 */ /* 0x010fc400078e0017 */
[----:B------:R-:W-:Y:S02]  /*f640*/  IMAD.MOV.U32 R27, RZ, RZ, R28 ;  /* 0x000000ffff1b7224 */ /* 0x000fe400078e001c */
[----:B0-----:R-:W-:Y:S02]  /*f650*/  IMAD.MOV.U32 R24, RZ, RZ, R0 ;  /* 0x000000ffff187224 */ /* 0x001fe400078e0000 */
[----:B------:R-:W2:Y:S01]  /*f660*/  LDL.LU R0, [R1+0x7dc] ;  /* 0x0007dc0001007983 */ /* 0x000ea20000300800 */
[----:B------:R-:W-:-:S03]  /*f670*/  IMAD.MOV.U32 R25, RZ, RZ, R22 ;  /* 0x000000ffff197224 */ /* 0x000fc600078e0016 */
        /* <DEDUP_REMOVED lines=9> */
[----:B---3--:R-:W-:-:S03]  /*f710*/  IMAD R29, R29, 0x100, R11 ;  /* 0x000001001d1d7824 */ /* 0x008fc600078e020b */
[----:B--2---:R4:W-:Y:S04]  /*f720*/  STL.64 [R1+0x700], R26 ;  /* 0x0007001a01007387 */ /* 0x0049e80000100a00 */
[----:B------:R0:W-:Y:S01]  /*f730*/  STL.64 [R1+0x6f8], R24 ;  /* 0x0006f81801007387 */ /* 0x0001e20000100a00 */
[----:B----4-:R-:W-:Y:S02]  /*f740*/  IMAD.MOV.U32 R26, RZ, RZ, R22 ;  /* 0x000000ffff1a7224 */ /* 0x010fe400078e0016 */
[----:B------:R-:W-:Y:S02]  /*f750*/  IMAD.MOV.U32 R27, RZ, RZ, R0 ;  /* 0x000000ffff1b7224 */ /* 0x000fe400078e0000 */
[----:B0-----:R-:W-:Y:S01]  /*f760*/  IMAD.MOV.U32 R24, RZ, RZ, R28 ;  /* 0x000000ffff187224 */ /* 0x001fe200078e001c */
[----:B------:R-:W2:Y:S01]  /*f770*/  LDL.LU R0, [R1+0x53c] ;  /* 0x00053c0001007983 */ /* 0x000ea20000300800 */
[----:B------:R-:W-:-:S03]  /*f780*/  IMAD.MOV.U32 R25, RZ, RZ, R23 ;  /* 0x000000ffff197224 */ /* 0x000fc600078e0017 */
[----:B------:R-:W3:Y:S04]  /*f790*/  LDL.LU R23, [R1+0x544] ;  /* 0x0005440001177983 */ /* 0x000ee80000300800 */
[----:B------:R-:W4:Y:S04]  /*f7a0*/  LDL.LU R22, [R1+0x54c] ;  /* 0x00054c0001167983 */ /* 0x000f280000300800 */
[----:B------:R-:W2:Y:S04]  /*f7b0*/  LDL.LU R28, [R1+0x554] ;  /* 0x00055400011c7983 */ /* 0x000ea80000300800 */
[----:B------:R-:W-:Y:S04]  /*f7c0*/  STL.64 [R1+0x710], R26 ;  /* 0x0007101a01007387 */ /* 0x000fe80000100a00 */
[----:B------:R0:W-:Y:S04]  /*f7d0*/  STL.64 [R1+0x708], R24 ;  /* 0x0007081801007387 */ /* 0x0001e80000100a00 */
[----:B0-----:R-:W2:Y:S04]  /*f7e0*/  LDL.LU R24, [R1+0x90] ;  /* 0x0000900001187983 */ /* 0x001ea80000300800 */
        /* <DEDUP_REMOVED lines=40> */
[----:B------:R-:W-:-:S02]  /*fa70*/  F2FP.F16.E5M2.UNPACK_B R13, R15 ;  /* 0x0000000fff0d723e */ /* 0x000fc400020004ff */
[----:B------:R-:W-:Y:S02]  /*fa80*/  F2FP.F16.E5M2.UNPACK_B R12, R29 ;  /* 0x0000001dff0c723e */ /* 0x000fe400020004ff */
[----:B------:R-:W-:Y:S02]  /*fa90*/  F2FP.F16.E5M2.UNPACK_B R14, R2 ;  /* 0x00000002ff0e723e */ /* 0x000fe400020004ff */
[----:B------:R-:W-:Y:S01]  /*faa0*/  F2FP.F16.E5M2.UNPACK_B R15, R3 ;  /* 0x00000003ff0f723e */ /* 0x000fe200020004ff */
[----:B--2---:R-:W-:Y:S04]  /*fab0*/  STL.64 [R1+0x760], R26 ;  /* 0x0007601a01007387 */ /* 0x004fe80000100a00 */
[----:B------:R0:W-:Y:S04]  /*fac0*/  STL.64 [R1+0x758], R24 ;  /* 0x0007581801007387 */ /* 0x0001e80000100a00 */
[----:B0-----:R-:W2:Y:S04]  /*fad0*/  LDL.LU R24, [R1+0x100] ;  /* 0x0001000001187983 */ /* 0x001ea80000300800 */
[----:B------:R-:W2:Y:S04]  /*fae0*/  LDL.LU R25, [R1+0x104] ;  /* 0x0001040001197983 */ /* 0x000ea80000300800 */
[----:B------:R-:W2:Y:S04]  /*faf0*/  LDL.LU R26, [R1+0x108] ;  /* 0x00010800011a7983 */ /* 0x000ea80000300800 */
[----:B------:R-:W2:Y:S01]  /*fb00*/  LDL.LU R27, [R1+0x10c] ;  /* 0x00010c00011b7983 */ /* 0x000ea20000300800 */
[C---:B------:R-:W-:Y:S03]  /*fb10*/  HMMA.16816.F32 R16, R12.reuse, R20, R16 ;  /* 0x000000140c10723c */ /* 0x040fe60000001810 */
        /* <DEDUP_REMOVED lines=11> */
[----:B0-----:R-:W3:Y:S04]  /*fbd0*/  LDL.LU.64 R18, [R1+0x7c0] ;  /* 0x0007c00001127983 */ /* 0x001ee80000300a00 */
[----:B------:R-:W4:Y:S01]  /*fbe0*/  LDL.LU.64 R16, [R1+0x7b8] ;  /* 0x0007b80001107983 */ /* 0x000f220000300a00 */
[C---:B--2---:R-:W-:Y:S08]  /*fbf0*/  HMMA.16816.F32 R4, R12.reuse, R2, R4 ;  /* 0x000000020c04723c */ /* 0x044ff00000001804 */
[----:B---3--:R-:W-:-:S15]  /*fc00*/  HMMA.16816.F32 R8, R12, R18, R8 ;  /* 0x000000120c08723c */ /* 0x008fde0000001808 */
[----:B------:R-:W-:-:S04]  /*fc10*/  NOP ;  /* 0x0000000000007918 */ /* 0x000fc80000000000 */
[----:B------:R-:W-:Y:S04]  /*fc20*/  STL.64 [R1+0x150], R8 ;  /* 0x0001500801007387 */ /* 0x000fe80000100a00 */
[----:B------:R0:W-:Y:S04]  /*fc30*/  STL.64 [R1+0x158], R10 ;  /* 0x0001580a01007387 */ /* 0x0001e80000100a00 */
[----:B0-----:R-:W2:Y:S04]  /*fc40*/  LDL.LU.64 R10, [R1+0x7b0] ;  /* 0x0007b000010a7983 */ /* 0x001ea80000300a00 */
[----:B------:R-:W2:Y:S04]  /*fc50*/  LDL.LU.64 R8, [R1+0x7a8] ;  /* 0x0007a80001087983 */ /* 0x000ea80000300a00 */
[----:B------:R-:W-:Y:S04]  /*fc60*/  STL.64 [R1+0x140], R4 ;  /* 0x0001400401007387 */ /* 0x000fe80000100a00 */
[----:B------:R0:W-:Y:S04]  /*fc70*/  STL.64 [R1+0x148], R6 ;  /* 0x0001480601007387 */ /* 0x0001e80000100a00 */
[----:B0-----:R-:W3:Y:S04]  /*fc80*/  LDL.LU.64 R6, [R1+0x7a0] ;  /* 0x0007a00001067983 */ /* 0x001ee80000300a00 */
        /* <DEDUP_REMOVED lines=26> */
[----:B------:R-:W3:Y:S02]  /*fe30*/  LDL.LU R0, [R1+0x754] ;  /* 0x0007540001007983 */ /* 0x000ee40000300800 */
[----:B---3--:R-:W-:-:S02]  /*fe40*/  IMAD R0, R0, 0x100, R23 ;  /* 0x0000010000007824 */ /* 0x008fc400078e0217 */
[----:B------:R-:W4:Y:S02]  /*fe50*/  LDL.LU R23, [R1+0x750] ;  /* 0x0007500001177983 */ /* 0x000f240000300800 */
[----:B----4-:R-:W-:Y:S02]  /*fe60*/  IMAD R23, R23, 0x100, R22 ;  /* 0x0000010017177824 */ /* 0x010fe400078e0216 */
[----:B------:R-:W3:Y:S01]  /*fe70*/  LDL.LU R22, [R1+0x74c] ;  /* 0x00074c0001167983 */ /* 0x000ee20000300800 */
[----:B--2---:R-:W-:Y:S01]  /*fe80*/  HMMA.16816.F32 R12, R12, R16, R24 ;  /* 0x000000100c0c723c */ /* 0x004fe20000001818 */
[----:B---3--:R-:W-:Y:S02]  /*fe90*/  IMAD R22, R22, 0x100, R28 ;  /* 0x0000010016167824 */ /* 0x008fe400078e021c */
[----:B------:R0:W5:Y:S04]  /*fea0*/  LDL.LU R28, [R1+0x748] ;  /* 0x00074800011c7983 */ /* 0x0001680000300800 */
[----:B------:R-:W2:Y:S04]  /*feb0*/  LDL.LU.64 R26, [R1+0x740] ;  /* 0x00074000011a7983 */ /* 0x000ea80000300a00 */
[----:B------:R-:W2:Y:S08]  /*fec0*/  LDL.LU.64 R24, [R1+0x738] ;  /* 0x0007380001187983 */ /* 0x000eb00000300a00 */
[----:B------:R1:W-:Y:S04]  /*fed0*/  STL.64 [R1+0xc0], R12 ;  /* 0x0000c00c01007387 */ /* 0x0003e80000100a00 */
[----:B------:R3:W-:Y:S01]  /*fee0*/  STL.64 [R1+0xc8], R14 ;  /* 0x0000c80e01007387 */ /* 0x0007e20000100a00 */
[----:B-1----:R-:W-:-:S02]  /*fef0*/  F2FP.F16.E5M2.UNPACK_B R12, R29 ;  /* 0x0000001dff0c723e */ /* 0x002fc400020004ff */
[----:B------:R-:W-:Y:S01]  /*ff00*/  F2FP.F16.E5M2.UNPACK_B R13, R0 ;  /* 0x00000000ff0d723e */ /* 0x000fe200020004ff */
[----:B------:R-:W4:Y:S01]  /*ff10*/  LDL.LU R29, [R1+0x388] ;  /* 0x00038800011d7983 */ /* 0x000f220000300800 */
[----:B---3--:R-:W-:Y:S02]  /*ff20*/  F2FP.F16.E5M2.UNPACK_B R14, R23 ;  /* 0x00000017ff0e723e */ /* 0x008fe400020004ff */
[----:B------:R-:W-:Y:S01]  /*ff30*/  F2FP.F16.E5M2.UNPACK_B R15, R22 ;  /* 0x00000016ff0f723e */ /* 0x000fe200020004ff */
[----:B------:R0:W5:Y:S04]  /*ff40*/  LDL.LU R0, [R1+0x730] ;  /* 0x0007300001007983 */ /* 0x0001680000300800 */
[----:B------:R-:W3:Y:S04]  /*ff50*/  LDL.LU R23, [R1+0x72c] ;  /* 0x00072c0001177983 */ /* 0x000ee80000300800 */
[----:B------:R-:W3:Y:S01]  /*ff60*/  LDL.LU R22, [R1+0x728] ;  /* 0x0007280001167983 */ /* 0x000ee20000300800 */
[----:B--2---:R-:W-:-:S15]  /*ff70*/  HMMA.16816.F32 R24, R12, R20, R24 ;  /* 0x000000140c18723c */ /* 0x004fde0000001818 */
[----:B------:R-:W-:-:S04]  /*ff80*/  NOP ;  /* 0x0000000000007918 */ /* 0x000fc80000000000 */
[----:B------:R-:W-:Y:S04]  /*ff90*/  STL.64 [R1+0xb0], R24 ;  /* 0x0000b01801007387 */ /* 0x000fe80000100a00 */
[----:B------:R1:W-:Y:S04]  /*ffa0*/  STL.64 [R1+0xb8], R26 ;  /* 0x0000b81a01007387 */ /* 0x0003e80000100a00 */
[----:B-1----:R-:W2:Y:S04]  /*ffb0*/  LDL.LU.64 R26, [R1+0x720] ;  /* 0x00072000011a7983 */ /* 0x002ea80000300a00 */
[----:B------:R-:W2:Y:S04]  /*ffc0*/  LDL.LU.64 R24, [R1+0x718] ;  /* 0x0007180001187983 */ /* 0x000ea80000300a00 */
[----:B------:R-:W3:Y:S04]  /*ffd0*/  LDL.LU R20, [R1+0x378] ;  /* 0x0003780001147983 */ /* 0x000ee80000300800 */
[----:B------:R-:W3:Y:S01]  /*ffe0*/  LDL.LU R21, [R1+0x380] ;  /* 0x0003800001157983 */ /* 0x000ee20000300800 */
[----:B--2---:R-:W-:-:S15]  /*fff0*/  HMMA.16816.F32 R24, R12, R18, R24 ;  /* 0x000000120c18723c */ /* 0x004fde0000001818 */
[----:B------:R-:W-:-:S04]  /*10000*/  NOP ;  /* 0x0000000000007918 */ /* 0x000fc80000000000 */
[----:B------:R-:W-:Y:S04]  /*10010*/  STL.64 [R1+0x90], R24 ;  /* 0x0000901801007387 */ /* 0x000fe80000100a00 */
[----:B------:R1:W-:Y:S04]  /*10020*/  STL.64 [R1+0x98], R26 ;  /* 0x0000981a01007387 */ /* 0x0003e80000100a00 */
[----:B-1----:R-:W2:Y:S04]  /*10030*/  LDL.LU.64 R26, [R1+0x710] ;  /* 0x00071000011a7983 */ /* 0x002ea80000300a00 */
[----:B------:R-:W2:Y:S02]  /*10040*/  LDL.LU.64 R24, [R1+0x708] ;  /* 0x0007080001187983 */ /* 0x000ea40000300a00 */
        /* <DEDUP_REMOVED lines=12> */
[----:B--2---:R-:W-:Y:S02]  /*10110*/  HMMA.16816.F32 R4, R12, R6, R24 ;  /* 0x000000060c04723c */ /* 0x004fe40000001818 */
[----:B------:R-:W2:Y:S04]  /*10120*/  LDL.LU.64 R26, [R1+0x6e0] ;  /* 0x0006e000011a7983 */ /* 0x000ea80000300a00 */
[----:B------:R-:W2:-:S13]  /*10130*/  LDL.LU.64 R24, [R1+0x6d8] ;  /* 0x0006d80001187983 */ /* 0x000e9a0000300a00 */
[----:B------:R-:W-:Y:S04]  /*10140*/  STL.64 [R1+0x30], R4 ;  /* 0x0000300401007387 */ /* 0x000fe80000100a00 */
[----:B------:R1:W-:Y:S04]  /*10150*/  STL.64 [R1+0x38], R6 ;  /* 0x0000380601007387 */ /* 0x0003e80000100a00 */
[----:B-1----:R-:W3:Y:S04]  /*10160*/  LDL.LU R7, [R1+0x390] ;  /* 0x0003900001077983 */ /* 0x002ee80000300800 */
[----:B------:R-:W3:Y:S01]  /*10170*/  LDL.LU R4, [R1+0x3a0] ;  /* 0x0003a00001047983 */ /* 0x000ee20000300800 */
        /* <DEDUP_REMOVED lines=8> */
[----:B------:R-:W2:Y:S04]  /*10200*/  LDL.LU.64 R24, [R1+0x6b8] ;  /* 0x0006b80001187983 */ /* 0x000ea80000300a00 */
[----:B------:R-:W2:Y:S04]  /*10210*/  LDL.LU R5, [R1+0x3b0] ;  /* 0x0003b00001057983 */ /* 0x000ea80000300800 */
[----:B------:R-:W2:Y:S01]  /*10220*/  LDL.LU R2, [R1+0x3c0] ;  /* 0x0003c00001027983 */ /* 0x000ea20000300800 */
[----:B---3--:R-:W-:-:S04]  /*10230*/  IADD3 R20, P1, PT, R20, UR4, RZ ;  /* 0x0000000414147c10 */ /* 0x008fc8000ff3e0ff */
[----:B------:R-:W-:Y:S04]  /*10240*/  STL.64 [R1], R8 ;  /* 0x0000000801007387 */ /* 0x000fe80000100a00 */
[----:B------:R1:W-:Y:S01]  /*10250*/  STL.64 [R1+0x8], R10 ;  /* 0x0000080a01007387 */ /* 0x0003e20000100a00 */
[----:B------:R-:W-:Y:S02]  /*10260*/  IADD3 R21, P2, PT, R21, UR4, RZ ;  /* 0x0000000415157c10 */ /* 0x000fe4000ff5e0ff */
[----:B----4-:R-:W-:Y:S01]  /*10270*/  IADD3 R29, P3, PT, R29, UR4, RZ ;  /* 0x000000041d1d7c10 */ /* 0x010fe2000ff7e0ff */
[----:B-1----:R-:W3:Y:S04]  /*10280*/  LDL.LU R10, [R1+0x38c] ;  /* 0x00038c00010a7983 */ /* 0x002ee80000300800 */
[----:B------:R-:W4:Y:S04]  /*10290*/  LDL.LU R3, [R1+0x3c8] ;  /* 0x0003c80001037983 */ /* 0x000f280000300800 */
[----:B------:R-:W3:Y:S04]  /*102a0*/  LDL.LU R18, [R1+0x3d0] ;  /* 0x0003d00001127983 */ /* 0x000ee80000300800 */
[----:B------:R-:W3:Y:S01]  /*102b0*/  LDL.LU R19, [R1+0x39c] ;  /* 0x00039c0001137983 */ /* 0x000ee20000300800 */
[----:B------:R-:W-:-:S02]  /*102c0*/  IADD3 R7, P4, PT, R7, UR4, RZ ;  /* 0x0000000407077c10 */ /* 0x000fc4000ff9e0ff */
[----:B------:R-:W-:Y:S02]  /*102d0*/  IADD3 R22, P5, PT, R22, UR4, RZ ;  /* 0x0000000416167c10 */ /* 0x000fe4000ffbe0ff */
[----:B------:R-:W-:Y:S02]  /*102e0*/  IADD3 R4, P6, PT, R4, UR4, RZ ;  /* 0x0000000404047c10 */ /* 0x000fe4000ffde0ff */
[----:B------:R-:W-:Y:S01]  /*102f0*/  IADD3.X R23, PT, PT, R23, UR10, RZ, P1, !PT ;  /* 0x0000000a17177c10 */ /* 0x000fe20008ffe4ff */
[----:B--2---:R-:W-:Y:S01]  /*10300*/  HMMA.16816.F32 R24, R12, R16, R24 ;  /* 0x000000100c18723c */ /* 0x004fe20000001818 */
[----:B------:R-:W2:Y:S04]  /*10310*/  LDL.LU R14, [R1+0x3a8] ;  /* 0x0003a800010e7983 */ /* 0x000ea80000300800 */
[----:B------:R-:W2:Y:S04]  /*10320*/  LDL.LU R15, [R1+0x37c] ;  /* 0x00037c00010f7983 */ /* 0x000ea80000300800 */
[----:B------:R-:W2:Y:S04]  /*10330*/  LDL.LU R16, [R1+0x3b8] ;  /* 0x0003b80001107983 */ /* 0x000ea80000300800 */
[----:B------:R-:W2:Y:S04]  /*10340*/  LDL.LU R17, [R1+0x384] ;  /* 0x0003840001117983 */ /* 0x000ea80000300800 */
[----:B------:R1:W-:Y:S04]  /*10350*/  STL [R1+0x378], R20 ;  /* 0x0003781401007387 */ /* 0x0003e80000100800 */
[----:B-1----:R-:W2:Y:S04]  /*10360*/  LDL.LU R20, [R1+0x3d8] ;  /* 0x0003d80001147983 */ /* 0x002ea80000300800 */
[----:B------:R1:W-:Y:S04]  /*10370*/  STL [R1+0x380], R21 ;  /* 0x0003801501007387 */ /* 0x0003e80000100800 */
[----:B-1----:R-:W2:Y:S04]  /*10380*/  LDL.LU R21, [R1+0x3a4] ;  /* 0x0003a40001157983 */ /* 0x002ea80000300800 */
[----:B------:R1:W-:Y:S04]  /*10390*/  STL [R1+0x388], R29 ;  /* 0x0003881d01007387 */ /* 0x0003e80000100800 */
[----:B-1----:R-:W2:Y:S04]  /*103a0*/  LDL.LU R29, [R1+0x3e0] ;  /* 0x0003e000011d7983 */ /* 0x002ea80000300800 */
[----:B------:R-:W2:Y:S04]  /*103b0*/  LDL.LU R11, [R1+0x3ac] ;  /* 0x0003ac00010b7983 */ /* 0x000ea80000300800 */
[----:B------:R-:W2:Y:S04]  /*103c0*/  LDL.LU R8, [R1+0x3e8] ;  /* 0x0003e80001087983 */ /* 0x000ea80000300800 */
[----:B------:R1:W-:Y:S04]  /*103d0*/  STL [R1+0x390], R7 ;  /* 0x0003900701007387 */ /* 0x0003e80000100800 */
[----:B------:R-:W2:Y:S04]  /*103e0*/  LDL.LU R9, [R1+0x3b4] ;  /* 0x0003b40001097983 */ /* 0x000ea80000300800 */
[----:B------:R0:W-:Y:S04]  /*103f0*/  STL [R1+0x398], R22 ;  /* 0x0003981601007387 */ /* 0x0001e80000100800 */
[----:B------:R-:W2:Y:S04]  /*10400*/  LDL.LU R6, [R1+0x474] ;  /* 0x0004740001067983 */ /* 0x000ea80000300800 */
[----:B-1----:R-:W2:Y:S04]  /*10410*/  LDL.LU R7, [R1+0x3bc] ;  /* 0x0003bc0001077983 */ /* 0x002ea80000300800 */
[----:B0-----:R-:W2:Y:S04]  /*10420*/  LDL.LU R22, [R1+0x3f8] ;  /* 0x0003f80001167983 */ /* 0x001ea80000300800 */
[----:B------:R0:W-:Y:S04]  /*10430*/  STL [R1+0x3a0], R4 ;  /* 0x0003a00401007387 */ /* 0x0001e80000100800 */
[----:B0-----:R-:W2:Y:S04]  /*10440*/  LDL.LU R4, [R1+0x3c4] ;  /* 0x0003c40001047983 */ /* 0x001ea80000300800 */
[----:B------:R0:W-:Y:S04]  /*10450*/  STL [R1+0x374], R23 ;  /* 0x0003741701007387 */ /* 0x0001e80000100800 */
[----:B0-----:R-:W2:Y:S01]  /*10460*/  LDL.LU R23, [R1+0x6b0] ;  /* 0x0006b00001177983 */ /* 0x001ea20000300800 */
[----:B------:R-:W-:-:S02]  /*10470*/  IADD3 R5, P1, PT, R5, UR4, RZ ;  /* 0x0000000405057c10 */ /* 0x000fc4000ff3e0ff */
[----:B---3--:R-:W-:Y:S02]  /*10480*/  IADD3.X R10, PT, PT, R10, UR10, RZ, P4, !PT ;  /* 0x0000000a0a0a7c10 */ /* 0x008fe4000a7fe4ff */
[----:B----4-:R-:W-:Y:S02]  /*10490*/  IADD3 R3, P4, PT, R3, UR4, RZ ;  /* 0x0000000403037c10 */ /* 0x010fe4000ff9e0ff */
[----:B------:R-:W-:Y:S02]  /*104a0*/  IADD3.X R19, PT, PT, R19, UR10, RZ, P6, !PT ;  /* 0x0000000a13137c10 */ /* 0x000fe4000b7fe4ff */
[----:B--2---:R-:W-:Y:S02]  /*104b0*/  IADD3 R14, P0, PT, R14, UR4, RZ ;  /* 0x000000040e0e7c10 */ /* 0x004fe4000ff1e0ff */
[----:B------:R-:W-:-:S03]  /*104c0*/  IADD3.X R15, PT, PT, R15, UR10, RZ, P2, !PT ;  /* 0x0000000a0f0f7c10 */ /* 0x000fc600097fe4ff */
[----:B------:R-:W-:Y:S01]  /*104d0*/  STL [R1+0x3a8], R14 ;  /* 0x0003a80e01007387 */ /* 0x000fe20000100800 */
[----:B------:R-:W-:-:S03]  /*104e0*/  IADD3 R16, P2, PT, R16, UR4, RZ ;  /* 0x0000000410107c10 */ /* 0x000fc6000ff5e0ff */
[----:B------:R0:W-:Y:S01]  /*104f0*/  STL [R1+0x3b0], R5 ;  /* 0x0003b00501007387 */ /* 0x0001e20000100800 */
[----:B------:R-:W-:Y:S02]  /*10500*/  IADD3.X R17, PT, PT, R17, UR10, RZ, P3, !PT ;  /* 0x0000000a11117c10 */ /* 0x000fe40009ffe4ff */
[----:B------:R-:W-:Y:S01]  /*10510*/  IADD3 R2, P3, PT, R2, UR4, RZ ;  /* 0x0000000402027c10 */ /* 0x000fe2000ff7e0ff */
[----:B0-----:R-:W2:Y:S04]  /*10520*/  LDL.LU R5, [R1+0x400] ;  /* 0x0004000001057983 */ /* 0x001ea80000300800 */
[----:B------:R-:W-:Y:S04]  /*10530*/  STL [R1+0x37c], R15 ;  /* 0x00037c0f01007387 */ /* 0x000fe80000100800 */
[----:B------:R0:W-:Y:S04]  /*10540*/  STL [R1+0x3c0], R2 ;  /* 0x0003c00201007387 */ /* 0x0001e80000100800 */
[----:B------:R-:W-:Y:S04]  /*10550*/  STL [R1+0x3b8], R16 ;  /* 0x0003b81001007387 */ /* 0x000fe80000100800 */
[----:B0-----:R-:W3:Y:S04]  /*10560*/  LDL.LU R2, [R1+0x3cc] ;  /* 0x0003cc0001027983 */ /* 0x001ee80000300800 */
[----:B------:R-:W-:Y:S01]  /*10570*/  STL [R1+0x384], R17 ;  /* 0x0003841101007387 */ /* 0x000fe20000100800 */
[----:B------:R-:W-:-:S02]  /*10580*/  IADD3 R20, P6, PT, R20, UR4, RZ ;  /* 0x0000000414147c10 */ /* 0x000fc4000ffde0ff */
[----:B------:R-:W-:Y:S02]  /*10590*/  IADD3.X R21, PT, PT, R21, UR10, RZ, P0, !PT ;  /* 0x0000000a15157c10 */ /* 0x000fe400087fe4ff */
[----:B------:R-:W-:Y:S02]  /*105a0*/  IADD3 R29, P0, PT, R29, UR4, RZ ;  /* 0x000000041d1d7c10 */ /* 0x000fe4000ff1e0ff */
[----:B------:R-:W-:Y:S02]  /*105b0*/  IADD3.X R11, PT, PT, R11, UR10, RZ, P1, !PT ;  /* 0x0000000a0b0b7c10 */ /* 0x000fe40008ffe4ff */
[----:B------:R-:W-:Y:S02]  /*105c0*/  IADD3 R8, P1, PT, R8, UR4, RZ ;  /* 0x0000000408087c10 */ /* 0x000fe4000ff3e0ff */
[----:B------:R-:W-:Y:S02]  /*105d0*/  IADD3.X R9, PT, PT, R9, UR10, RZ, P2, !PT ;  /* 0x0000000a09097c10 */ /* 0x000fe400097fe4ff */
[----:B------:R-:W-:-:S02]  /*105e0*/  IADD3 R6, P2, PT, R6, UR4, RZ ;  /* 0x0000000406067c10 */ /* 0x000fc4000ff5e0ff */
[----:B------:R-:W-:Y:S02]  /*105f0*/  IADD3.X R7, PT, PT, R7, UR10, RZ, P3, !PT ;  /* 0x0000000a07077c10 */ /* 0x000fe40009ffe4ff */
[----:B------:R-:W-:Y:S02]  /*10600*/  IADD3 R22, P3, PT, R22, UR4, RZ ;  /* 0x0000000416167c10 */ /* 0x000fe4000ff7e0ff */
[----:B------:R-:W-:Y:S02]  /*10610*/  IADD3.X R23, PT, PT, R23, UR10, RZ, P5, !PT ;  /* 0x0000000a17177c10 */ /* 0x000fe4000affe4ff */
[----:B------:R-:W-:-:S03]  /*10620*/  IADD3 R18, P5, PT, R18, UR4, RZ ;  /* 0x0000000412127c10 */ /* 0x000fc6000ffbe0ff */
[----:B------:R0:W-:Y:S04]  /*10630*/  STL [R1+0x394], R23 ;  /* 0x0003941701007387 */ /* 0x0001e80000100800 */
[----:B------:R-:W-:Y:S04]  /*10640*/  STL [R1+0x38c], R10 ;  /* 0x00038c0a01007387 */ /* 0x000fe80000100800 */
[----:B0-----:R-:W4:Y:S04]  /*10650*/  LDL.LU R23, [R1+0x6ac] ;  /* 0x0006ac0001177983 */ /* 0x001f280000300800 */
[----:B------:R0:W-:Y:S04]  /*10660*/  STL [R1+0x3c8], R3 ;  /* 0x0003c80301007387 */ /* 0x0001e80000100800 */
        /* <DEDUP_REMOVED lines=11> */
[----:B------:R-:W-:Y:S04]  /*10720*/  STL [R1+0x3ac], R11 ;  /* 0x0003ac0b01007387 */ /* 0x000fe80000100800 */
[----:B------:R-:W-:Y:S04]  /*10730*/  STL [R1+0x3e8], R8 ;  /* 0x0003e80801007387 */ /* 0x000fe80000100800 */
[----:B------:R-:W-:Y:S04]  /*10740*/  STL [R1+0x3b4], R9 ;  /* 0x0003b40901007387 */ /* 0x000fe80000100800 */
[----:B------:R0:W-:Y:S04]  /*10750*/  STL [R1+0x3f8], R22 ;  /* 0x0003f81601007387 */ /* 0x0001e80000100800 */
[----:B------:R1:W-:Y:S04]  /*10760*/  STL [R1+0x474], R6 ;  /* 0x0004740601007387 */ /* 0x0003e80000100800 */
[----:B0-----:R-:W4:Y:S01]  /*10770*/  LDL.LU R22, [R1+0x420] ;  /* 0x0004200001167983 */ /* 0x001f220000300800 */
[----:B------:R-:W-:-:S03]  /*10780*/  IADD3.X R4, PT, PT, R4, UR10, RZ, P4, !PT ;  /* 0x0000000a04047c10 */ /* 0x000fc6000a7fe4ff */
[----:B------:R0:W-:Y:S04]  /*10790*/  STL [R1+0x3bc], R7 ;  /* 0x0003bc0701007387 */ /* 0x0001e80000100800 */
[----:B------:R-:W4:Y:S04]  /*107a0*/  LDL.LU R12, [R1+0x428] ;  /* 0x00042800010c7983 */ /* 0x000f280000300800 */
[----:B------:R-:W4:Y:S04]  /*107b0*/  LDL.LU R13, [R1+0x3f4] ;  /* 0x0003f400010d7983 */ /* 0x000f280000300800 */
[----:B------:R-:W4:Y:S04]  /*107c0*/  LDL.LU R14, [R1+0x430] ;  /* 0x00043000010e7983 */ /* 0x000f280000300800 */
[----:B------:R-:W-:Y:S04]  /*107d0*/  STL [R1+0x3c4], R4 ;  /* 0x0003c40401007387 */ /* 0x000fe80000100800 */
[----:B------:R-:W4:Y:S04]  /*107e0*/  LDL.LU R15, [R1+0x438] ;  /* 0x00043800010f7983 */ /* 0x000f280000300800 */
[----:B------:R-:W4:Y:S04]  /*107f0*/  LDL.LU R16, [R1+0x404] ;  /* 0x0004040001107983 */ /* 0x000f280000300800 */
[----:B------:R-:W4:Y:S01]  /*10800*/  LDL.LU R17, [R1+0x440] ;  /* 0x0004400001117983 */ /* 0x000f220000300800 */
[----:B--2---:R-:W-:-:S05]  /*10810*/  IADD3 R5, P4, PT, R5, UR4, RZ ;  /* 0x0000000405057c10 */ /* 0x004fca000ff9e0ff */
[----:B------:R-:W-:Y:S04]  /*10820*/  STL [R1+0x400], R5 ;  /* 0x0004000501007387 */ /* 0x000fe80000100800 */
[----:B------:R-:W2:Y:S04]  /*10830*/  LDL.LU R10, [R1+0x40c] ;  /* 0x00040c00010a7983 */ /* 0x000ea80000300800 */
[----:B------:R-:W2:Y:S04]  /*10840*/  LDL.LU R11, [R1+0x414] ;  /* 0x00041400010b7983 */ /* 0x000ea80000300800 */
[----:B------:R-:W2:Y:S01]  /*10850*/  LDL.LU R8, [R1+0x450] ;  /* 0x0004500001087983 */ /* 0x000ea20000300800 */
[----:B---3--:R-:W-:-:S03]  /*10860*/  IADD3.X R2, PT, PT, R2, UR10, RZ, P5, !PT ;  /* 0x0000000a02027c10 */ /* 0x008fc6000affe4ff */
[----:B------:R-:W3:Y:S04]  /*10870*/  LDL.LU R9, [R1+0x41c] ;  /* 0x00041c0001097983 */ /* 0x000ee80000300800 */
[----:B------:R4:W-:Y:S04]  /*10880*/  STL [R1+0x3cc], R2 ;  /* 0x0003cc0201007387 */ /* 0x0009e80000100800 */
[----:B-1----:R-:W2:Y:S04]  /*10890*/  LDL.LU R6, [R1+0x424] ;  /* 0x0004240001067983 */ /* 0x002ea80000300800 */
[----:B0-----:R-:W2:Y:S01]  /*108a0*/  LDL.LU R7, [R1+0x460] ;  /* 0x0004600001077983 */ /* 0x001ea20000300800 */
[----:B----4-:R-:W-:-:S05]  /*108b0*/  IADD3 R3, P5, PT, R3, UR4, RZ ;  /* 0x0000000403037c10 */ /* 0x010fca000ffbe0ff */
[----:B------:R0:W-:Y:S04]  /*108c0*/  STL [R1+0x408], R3 ;  /* 0x0004080301007387 */ /* 0x0001e80000100800 */
[----:B------:R-:W4:Y:S01]  /*108d0*/  LDL.LU R2, [R1+0x468] ;  /* 0x0004680001027983 */ /* 0x000f220000300800 */
[----:B------:R-:W-:-:S05]  /*108e0*/  IADD3.X R18, PT, PT, R18, UR10, RZ, P6, !PT ;  /* 0x0000000a12127c10 */ /* 0x000fca000b7fe4ff */
[----:B------:R1:W-:Y:S04]  /*108f0*/  STL [R1+0x3d4], R18 ;  /* 0x0003d41201007387 */ /* 0x0003e80000100800 */
[----:B------:R-:W2:Y:S04]  /*10900*/  LDL.LU R4, [R1+0x434] ;  /* 0x0004340001047983 */ /* 0x000ea80000300800 */
[----:B------:R-:W2:Y:S01]  /*10910*/  LDL.LU R5, [R1+0x470] ;  /* 0x0004700001057983 */ /* 0x000ea20000300800 */
[----:B------:R-:W-:-:S05]  /*10920*/  IADD3 R19, P6, PT, R19, UR4, RZ ;  /* 0x0000000413137c10 */ /* 0x000fca000ffde0ff */
[----:B------:R0:W-:Y:S01]  /*10930*/  STL [R1+0x410], R19 ;  /* 0x0004101301007387 */ /* 0x0001e20000100800 */
[----:B------:R-:W-:-:S05]  /*10940*/  IADD3.X R20, PT, PT, R20, UR10, RZ, P0, !PT ;  /* 0x0000000a14147c10 */ /* 0x000fca00087fe4ff */
[----:B------:R1:W-:Y:S04]  /*10950*/  STL [R1+0x3dc], R20 ;  /* 0x0003dc1401007387 */ /* 0x0003e80000100800 */
[----:B0-----:R-:W2:Y:S04]  /*10960*/  LDL.LU R3, [R1+0x444] ;  /* 0x0004440001037983 */ /* 0x001ea80000300800 */
[----:B-1----:R-:W2:Y:S01]  /*10970*/  LDL.LU R18, [R1+0x44c] ;  /* 0x00044c0001127983 */ /* 0x002ea20000300800 */
[----:B------:R-:W-:-:S05]  /*10980*/  IADD3 R21, P0, PT, R21, UR4, RZ ;  /* 0x0000000415157c10 */ /* 0x000fca000ff1e0ff */
[----:B------:R0:W-:Y:S04]  /*10990*/  STL [R1+0x418], R21 ;  /* 0x0004181501007387 */ /* 0x0001e80000100800 */
[----:B------:R-:W2:Y:S01]  /*109a0*/  LDL.LU R19, [R1+0x454] ;  /* 0x0004540001137983 */ /* 0x000ea20000300800 */
[----:B------:R-:W-:-:S05]  /*109b0*/  IADD3.X R29, PT, PT, R29, UR10, RZ, P1, !PT ;  /* 0x0000000a1d1d7c10 */ /* 0x000fca0008ffe4ff */
[----:B------:R1:W-:Y:S04]  /*109c0*/  STL [R1+0x3e4], R29 ;  /* 0x0003e41d01007387 */ /* 0x0003e80000100800 */
[----:B------:R-:W2:Y:S04]  /*109d0*/  LDL.LU R20, [R1+0x45c] ;  /* 0x00045c0001147983 */ /* 0x000ea80000300800 */
[----:B0-----:R-:W2:Y:S04]  /*109e0*/  LDL.LU R21, [R1+0x464] ;  /* 0x0004640001157983 */ /* 0x001ea80000300800 */
[----:B-1----:R-:W2:Y:S01]  /*109f0*/  LDL.LU R29, [R1+0x46c] ;  /* 0x00046c00011d7983 */ /* 0x002ea20000300800 */
[----:B------:R-:W-:-:S05]  /*10a00*/  IADD3 R22, P1, PT, R22, UR4, RZ ;  /* 0x0000000416167c10 */ /* 0x000fca000ff3e0ff */
[----:B------:R0:W-:Y:S04]  /*10a10*/  STL [R1+0x420], R22 ;  /* 0x0004201601007387 */ /* 0x0001e80000100800 */
[----:B0-----:R-:W2:Y:S01]  /*10a20*/  LDL.LU R22, [R1+0x6a8] ;  /* 0x0006a80001167983 */ /* 0x001ea20000300800 */
[----:B------:R-:W-:Y:S02]  /*10a30*/  IADD3.X R23, PT, PT, R23, UR10, RZ, P2, !PT ;  /* 0x0000000a17177c10 */ /* 0x000fe400097fe4ff */
[----:B------:R-:W-:Y:S02]  /*10a40*/  IADD3 R12, P2, PT, R12, UR4, RZ ;  /* 0x000000040c0c7c10 */ /* 0x000fe4000ff5e0ff */
[----:B------:R-:W-:Y:S01]  /*10a50*/  IADD3.X R13, PT, PT, R13, UR10, RZ, P3, !PT ;  /* 0x0000000a0d0d7c10 */ /* 0x000fe20009ffe4ff */
[----:B------:R0:W-:Y:S04]  /*10a60*/  STL [R1+0x3f0], R23 ;  /* 0x0003f01701007387 */ /* 0x0001e80000100800 */
[----:B0-----:R-:W3:Y:S04]  /*10a70*/  LDL.LU R23, [R1+0x6a4] ;  /* 0x0006a40001177983 */ /* 0x001ee80000300800 */
[----:B------:R-:W-:Y:S01]  /*10a80*/  STL [R1+0x428], R12 ;  /* 0x0004280c01007387 */ /* 0x000fe20000100800 */
[----:B--2---:R-:W-:-:S05]  /*10a90*/  IADD3.X R22, PT, PT, R22, UR10, RZ, P4, !PT ;  /* 0x0000000a16167c10 */ /* 0x004fca000a7fe4ff */
[----:B------:R0:W-:Y:S04]  /*10aa0*/  STL [R1+0x3fc], R22 ;  /* 0x0003fc1601007387 */ /* 0x0001e80000100800 */
[----:B------:R-:W-:Y:S04]  /*10ab0*/  STL [R1+0x3f4], R13 ;  /* 0x0003f40d01007387 */ /* 0x000fe80000100800 */
[----:B0-----:R-:W2:Y:S01]  /*10ac0*/  LDL.LU R22, [R1+0x6a0] ;  /* 0x0006a00001167983 */ /* 0x001ea20000300800 */
[----:B------:R-:W-:Y:S02]  /*10ad0*/  IADD3 R14, P3, PT, R14, UR4, RZ ;  /* 0x000000040e0e7c10 */ /* 0x000fe4000ff7e0ff */
[----:B------:R-:W-:-:S02]  /*10ae0*/  IADD3 R15, P4, PT, R15, UR4, RZ ;  /* 0x000000040f0f7c10 */ /* 0x000fc4000ff9e0ff */
[----:B------:R-:W-:Y:S02]  /*10af0*/  IADD3.X R16, PT, PT, R16, UR10, RZ, P5, !PT ;  /* 0x0000000a10107c10 */ /* 0x000fe4000affe4ff */
[----:B------:R-:W-:Y:S02]  /*10b00*/  IADD3.X R10, PT, PT, R10, UR10, RZ, P6, !PT ;  /* 0x0000000a0a0a7c10 */ /* 0x000fe4000b7fe4ff */
[----:B---3--:R-:W-:Y:S01]  /*10b10*/  IADD3 R23, P6, PT, R23, UR4, RZ ;  /* 0x0000000417177c10 */ /* 0x008fe2000ffde0ff */
[----:B------:R-:W-:Y:S01]  /*10b20*/  STL [R1+0x430], R14 ;  /* 0x0004300e01007387 */ /* 0x000fe20000100800 */
[----:B------:R-:W-:Y:S02]  /*10b30*/  IADD3 R17, P5, PT, R17, UR4, RZ ;  /* 0x0000000411117c10 */ /* 0x000fe4000ffbe0ff */
[----:B------:R-:W-:Y:S01]  /*10b40*/  IADD3.X R11, PT, PT, R11, UR10, RZ, P0, !PT ;  /* 0x0000000a0b0b7c10 */ /* 0x000fe200087fe4ff */
[----:B------:R-:W-:Y:S01]  /*10b50*/  STL [R1+0x438], R15 ;  /* 0x0004380f01007387 */ /* 0x000fe20000100800 */
[----:B------:R-:W-:-:S03]  /*10b60*/  IADD3.X R9, PT, PT, R9, UR10, RZ, P1, !PT ;  /* 0x0000000a09097c10 */ /* 0x000fc60008ffe4ff */
[----:B------:R-:W-:Y:S01]  /*10b70*/  STL [R1+0x404], R16 ;  /* 0x0004041001007387 */ /* 0x000fe20000100800 */
[----:B------:R-:W-:-:S03]  /*10b80*/  IADD3 R8, P0, PT, R8, UR4, RZ ;  /* 0x0000000408087c10 */ /* 0x000fc6000ff1e0ff */
[----:B------:R0:W-:Y:S04]  /*10b90*/  STL [R1+0x448], R23 ;  /* 0x0004481701007387 */ /* 0x0001e80000100800 */
[----:B------:R-:W-:Y:S04]  /*10ba0*/  STL [R1+0x440], R17 ;  /* 0x0004401101007387 */ /* 0x000fe80000100800 */
[----:B0-----:R-:W3:Y:S04]  /*10bb0*/  LDL.LU R23, [R1+0x69c] ;  /* 0x00069c0001177983 */ /* 0x001ee80000300800 */
[----:B------:R-:W-:Y:S04]  /*10bc0*/  STL [R1+0x40c], R10 ;  /* 0x00040c0a01007387 */ /* 0x000fe80000100800 */
[----:B------:R-:W-:Y:S01]  /*10bd0*/  STL [R1+0x414], R11 ;  /* 0x0004140b01007387 */ /* 0x000fe20000100800 */
[----:B--2---:R-:W-:-:S05]  /*10be0*/  IADD3 R22, P1, PT, R22, UR4, RZ ;  /* 0x0000000416167c10 */ /* 0x004fca000ff3e0ff */
[----:B------:R0:W-:Y:S04]  /*10bf0*/  STL [R1+0x458], R22 ;  /* 0x0004581601007387 */ /* 0x0001e80000100800 */
[----:B------:R-:W-:Y:S04]  /*10c00*/  STL [R1+0x450], R8 ;  /* 0x0004500801007387 */ /* 0x000fe80000100800 */
[----:B0-----:R-:W2:Y:S01]  /*10c10*/  LDL.LU R22, [R1+0x698] ;  /* 0x0006980001167983 */ /* 0x001ea20000300800 */
[----:B------:R-:W-:Y:S02]  /*10c20*/  IADD3.X R6, PT, PT, R6, UR10, RZ, P2, !PT ;  /* 0x0000000a06067c10 */ /* 0x000fe400097fe4ff */
[----:B------:R-:W-:Y:S01]  /*10c30*/  IADD3 R7, P2, PT, R7, UR4, RZ ;  /* 0x0000000407077c10 */ /* 0x000fe2000ff5e0ff */
[----:B------:R-:W-:Y:S01]  /*10c40*/  STL [R1+0x41c], R9 ;  /* 0x00041c0901007387 */ /* 0x000fe20000100800 */
[----:B------:R-:W-:-:S02]  /*10c50*/  IADD3.X R4, PT, PT, R4, UR10, RZ, P4, !PT ;  /* 0x0000000a04047c10 */ /* 0x000fc4000a7fe4ff */
[----:B---3--:R-:W-:Y:S02]  /*10c60*/  IADD3.X R23, PT, PT, R23, UR10, RZ, P3, !PT ;  /* 0x0000000a17177c10 */ /* 0x008fe40009ffe4ff */
[----:B----4-:R-:W-:-:S03]  /*10c70*/  IADD3 R2, P3, PT, R2, UR4, RZ ;  /* 0x0000000402027c10 */ /* 0x010fc6000ff7e0ff */
[----:B------:R0:W-:Y:S04]  /*10c80*/  STL [R1+0x42c], R23 ;  /* 0x00042c1701007387 */ /* 0x0001e80000100800 */
[----:B------:R-:W-:Y:S04]  /*10c90*/  STL [R1+0x424], R6 ;  /* 0x0004240601007387 */ /* 0x000fe80000100800 */
[----:B0-----:R-:W3:Y:S04]  /*10ca0*/  LDL.LU R23, [R1+0x694] ;  /* 0x0006940001177983 */ /* 0x001ee80000300800 */
[----:B------:R-:W-:Y:S04]  /*10cb0*/  STL [R1+0x460], R7 ;  /* 0x0004600701007387 */ /* 0x000fe80000100800 */
[----:B------:R0:W-:Y:S01]  /*10cc0*/  STL [R1+0x468], R2 ;  /* 0x0004680201007387 */ /* 0x0001e20000100800 */
[----:B--2---:R-:W-:Y:S01]  /*10cd0*/  IADD3.X R22, PT, PT, R22, UR10, RZ, P5, !PT ;  /* 0x0000000a16167c10 */ /* 0x004fe2000affe4ff */
[----:B0-----:R-:W0:Y:S04]  /*10ce0*/  LDC R2, c[0x0][0x3a8] ;  /* 0x0000ea00ff027b82 */ /* 0x001e280000000800 */
[----:B------:R1:W-:Y:S04]  /*10cf0*/  STL [R1+0x43c], R22 ;  /* 0x00043c1601007387 */ /* 0x0003e80000100800 */
[----:B------:R2:W-:Y:S04]  /*10d00*/  STL [R1+0x434], R4 ;  /* 0x0004340401007387 */ /* 0x0005e80000100800 */
[----:B-1----:R-:W4:Y:S01]  /*10d10*/  LDL.LU R22, [R1+0x690] ;  /* 0x0006900001167983 */ /* 0x002f220000300800 */
[----:B------:R-:W-:-:S02]  /*10d20*/  IADD3 R5, P4, PT, R5, UR4, RZ ;  /* 0x0000000405057c10 */ /* 0x000fc4000ff9e0ff */
[----:B------:R-:W-:Y:S02]  /*10d30*/  IADD3.X R3, PT, PT, R3, UR10, RZ, P6, !PT ;  /* 0x0000000a03037c10 */ /* 0x000fe4000b7fe4ff */
[----:B------:R-:W-:Y:S02]  /*10d40*/  IADD3.X R18, PT, PT, R18, UR10, RZ, P0, !PT ;  /* 0x0000000a12127c10 */ /* 0x000fe400087fe4ff */
[----:B------:R-:W-:Y:S01]  /*10d50*/  IADD3.X R19, PT, PT, R19, UR10, RZ, P1, !PT ;  /* 0x0000000a13137c10 */ /* 0x000fe20008ffe4ff */
[----:B------:R2:W-:Y:S01]  /*10d60*/  STL [R1+0x470], R5 ;  /* 0x0004700501007387 */ /* 0x0005e20000100800 */
[----:B------:R-:W-:Y:S02]  /*10d70*/  IADD3.X R20, PT, PT, R20, UR10, RZ, P2, !PT ;  /* 0x0000000a14147c10 */ /* 0x000fe400097fe4ff */
[----:B------:R-:W-:Y:S01]  /*10d80*/  IADD3.X R29, PT, PT, R29, UR10, RZ, P4, !PT ;  /* 0x0000000a1d1d7c10 */ /* 0x000fe2000a7fe4ff */
[----:B------:R2:W-:Y:S01]  /*10d90*/  STL [R1+0x444], R3 ;  /* 0x0004440301007387 */ /* 0x0005e20000100800 */
[----:B------:R-:W-:-:S03]  /*10da0*/  IADD3.X R21, PT, PT, R21, UR10, RZ, P3, !PT ;  /* 0x0000000a15157c10 */ /* 0x000fc60009ffe4ff */
[----:B------:R2:W-:Y:S04]  /*10db0*/  STL [R1+0x44c], R18 ;  /* 0x00044c1201007387 */ /* 0x0005e80000100800 */
[----:B------:R2:W-:Y:S04]  /*10dc0*/  STL [R1+0x454], R19 ;  /* 0x0004541301007387 */ /* 0x0005e80000100800 */
[----:B------:R2:W-:Y:S04]  /*10dd0*/  STL [R1+0x45c], R20 ;  /* 0x00045c1401007387 */ /* 0x0005e80000100800 */
[----:B------:R2:W-:Y:S04]  /*10de0*/  STL [R1+0x46c], R29 ;  /* 0x00046c1d01007387 */ /* 0x0005e80000100800 */
[----:B------:R2:W-:Y:S01]  /*10df0*/  STL [R1+0x464], R21 ;  /* 0x0004641501007387 */ /* 0x0005e20000100800 */
[----:B------:R-:W-:Y:S01]  /*10e00*/  UIADD3 UR6, UPT, UPT, UR6, -0x1, URZ ;  /* 0xffffffff06067890 */ /* 0x000fe2000fffe0ff */
[----:B0-----:R-:W-:-:S03]  /*10e10*/  IMAD.SHL.U32 R2, R2, 0x40, RZ ;  /* 0x0000004002027824 */ /* 0x001fc600078e00ff */
[----:B------:R-:W-:Y:S02]  /*10e20*/  UISETP.NE.U32.AND UP0, UPT, UR6, URZ, UPT ;  /* 0x000000ff0600728c */ /* 0x000fe4000bf05070 */
[----:B---3--:R-:W-:Y:S01]  /*10e30*/  IADD3 R23, P5, PT, R2, R23, RZ ;  /* 0x0000001702177210 */ /* 0x008fe20007fbe0ff */
[----:B------:R-:W-:-:S03]  /*10e40*/  UIADD3 UR7, UPT, UPT, UR7, -0x40, URZ ;  /* 0xffffffc007077890 */ /* 0x000fc6000fffe0ff */
[----:B----4-:R-:W-:-:S03]  /*10e50*/  LEA.HI.X.SX32 R22, R2, R22, 0x1, P5 ;  /* 0x0000001602167211 */ /* 0x010fc600028f0eff */
[----:B--2---:R-:W-:Y:S06]  /*10e60*/  BRA.U UP0, `(.L_x_2) ;  /* 0xffffff4100147547 */ /* 0x004fec000b83ffff */
.L_x_1:
[----:B------:R-:W2:Y:S01]  /*10e70*/  LDL.LU R17, [R1+0x44] ;  /* 0x0000440001117983 */ /* 0x000ea20000300800 */
[----:B------:R-:W1:Y:S01]  /*10e80*/  S2UR UR5, SR_CgaCtaId ;  /* 0x00000000000579c3 */ /* 0x000e620000008800 */
[----:B------:R-:W-:Y:S01]  /*10e90*/  UMOV UR4, 0x400 ;  /* 0x0000040000047882 */ /* 0x000fe20000000000 */
[----:B------:R-:W3:Y:S01]  /*10ea0*/  LDCU.64 UR6, c[0x0][0x398] ;  /* 0x00007300ff0677ac */ /* 0x000ee20008000a00 */
[----:B------:R-:W4:Y:S01]  /*10eb0*/  LDCU UR10, c[0x0][0x3b4] ;  /* 0x00007680ff0a77ac */ /* 0x000f220008000800 */
[----:B------:R-:W0:Y:S01]  /*10ec0*/  LDCU UR45, c[0x0][0x39c] ;  /* 0x00007380ff2d77ac */ /* 0x000e220008000800 */
        /* <DEDUP_REMOVED lines=34> */
[----:B--2---:R2:W-:Y:S04]  /*110f0*/  STL [R1+0x7a8], R17 ;  /* 0x0007a81101007387 */ /* 0x0045e80000100800 */
[----:B--2---:R-:W2:Y:S01]  /*11100*/  LDL.LU R17, [R1+0x18] ;  /* 0x0000180001117983 */ /* 0x004ea20000300800 */
[----:B------:R-:W-:Y:S06]  /*11110*/  BAR.SYNC.DEFER_BLOCKING 0x0 ;  /* 0x0000000000007b1d */ /* 0x000fec0000010000 */
[----:B--2---:R2:W-:Y:S04]  /*11120*/  STL [R1+0x7ac], R17 ;  /* 0x0007ac1101007387 */ /* 0x0045e80000100800 */
[----:B--2---:R-:W2:Y:S04]  /*11130*/  LDL.LU R17, [R1+0x14] ;  /* 0x0000140001117983 */ /* 0x004ea80000300800 */
[----:B------:R-:W2:Y:S04]  /*11140*/  LDL.LU R16, [R1+0x4c] ;  /* 0x00004c0001107983 */ /* 0x000ea80000300800 */
[----:B--2---:R2:W-:Y:S04]  /*11150*/  STL [R1+0x7a4], R16 ;  /* 0x0007a41001007387 */ /* 0x0045e80000100800 */
[----:B--2---:R-:W2:Y:S04]  /*11160*/  LDL.LU R16, [R1+0x40] ;  /* 0x0000400001107983 */ /* 0x004ea80000300800 */
[----:B--2---:R2:W-:Y:S04]  /*11170*/  STL [R1+0x7b0], R16 ;  /* 0x0007b01001007387 */ /* 0x0045e80000100800 */
[----:B--2---:R-:W2:Y:S04]  /*11180*/  LDL.LU R16, [R1+0x10] ;  /* 0x0000100001107983 */ /* 0x004ea80000300800 */
[----:B------:R-:W2:Y:S04]  /*11190*/  LDL.LU R22, [R1+0x64] ;  /* 0x0000640001167983 */ /* 0x000ea80000300800 */
[----:B--2---:R2:W-:Y:S04]  /*111a0*/  STL [R1+0x7a0], R22 ;  /* 0x0007a01601007387 */ /* 0x0045e80000100800 */
[----:B--2---:R-:W2:Y:S04]  /*111b0*/  LDL.LU R22, [R1+0x48] ;  /* 0x0000480001167983 */ /* 0x004ea80000300800 */
[----:B------:R-:W2:Y:S04]  /*111c0*/  LDL.LU R23, [R1+0x6c] ;  /* 0x00006c0001177983 */ /* 0x000ea80000300800 */
[----:B0----5:R-:W2:Y:S04]  /*111d0*/  LDL.LU R0, [R1+0xa0] ;  /* 0x0000a00001007983 */ /* 0x021ea80000300800 */
        /* <DEDUP_REMOVED lines=19> */
[----:B------:R0:W-:Y:S01]  /*11310*/  STL [R1+0x6fc], R24 ;  /* 0x0006fc1801007387 */ /* 0x0001e20000100800 */
[----:B------:R-:W-:-:S03]  /*11320*/  F2FP.SATFINITE.E5M2.F32.PACK_AB_MERGE_C R17, R17, R16, RZ ;  /* 0x000000101111723e */ /* 0x000fc600048060ff */
[----:B0-----:R-:W2:Y:S04]  /*11330*/  LDL.LU R24, [R1+0x8c] ;  /* 0x00008c0001187983 */ /* 0x001ea80000300800 */
[----:B------:R0:W-:Y:S04]  /*11340*/  STL [R1+0x6f8], R25 ;  /* 0x0006f81901007387 */ /* 0x0001e80000100800 */
[----:B0-----:R-:W2:Y:S04]  /*11350*/  LDL.LU R25, [R1+0x88] ;  /* 0x0000880001197983 */ /* 0x001ea80000300800 */
[----:B------:R0:W-:Y:S04]  /*11360*/  STL [R1+0x6f4], R27 ;  /* 0x0006f41b01007387 */ /* 0x0001e80000100800 */
[----:B0-----:R-:W2:Y:S04]  /*11370*/  LDL.LU R27, [R1+0x84] ;  /* 0x00008400011b7983 */ /* 0x001ea80000300800 */
[----:B------:R0:W-:Y:S04]  /*11380*/  STL [R1+0x6f0], R26 ;  /* 0x0006f01a01007387 */ /* 0x0001e80000100800 */
[----:B0-----:R-:W2:Y:S04]  /*11390*/  LDL.LU R26, [R1+0x80] ;  /* 0x00008000011a7983 */ /* 0x001ea80000300800 */
[----:B------:R0:W-:Y:S04]  /*113a0*/  STL [R1+0x6ec], R15 ;  /* 0x0006ec0f01007387 */ /* 0x0001e80000100800 */
[----:B0-----:R-:W2:Y:S04]  /*113b0*/  LDL.LU R15, [R1+0x1c] ;  /* 0x00001c00010f7983 */ /* 0x001ea80000300800 */
[----:B------:R-:W2:Y:S04]  /*113c0*/  LDL.LU R16, [R1+0x7b0] ;  /* 0x0007b00001107983 */ /* 0x000ea80000300800 */
[----:B------:R0:W-:Y:S04]  /*113d0*/  STL [R1+0x1f4], R17 ;  /* 0x0001f41101007387 */ /* 0x0001e80000100800 */
[----:B0-----:R-:W2:Y:S02]  /*113e0*/  LDL.LU R17, [R1+0x7ac] ;  /* 0x0007ac0001117983 */ /* 0x001ea40000300800 */
[----:B--2---:R-:W-:-:S02]  /*113f0*/  F2FP.SATFINITE.E5M2.F32.PACK_AB_MERGE_C R15, R15, R17, RZ ;  /* 0x000000110f0f723e */ /* 0x004fc400048060ff */
[----:B------:R-:W2:Y:S04]  /*11400*/  LDL.LU R17, [R1+0x7a8] ;  /* 0x0007a80001117983 */ /* 0x000ea80000300800 */
[----:B------:R0:W-:Y:S04]  /*11410*/  STL [R1+0x700], R15 ;  /* 0x0007000f01007387 */ /* 0x0001e80000100800 */
[----:B0-----:R-:W3:Y:S01]  /*11420*/  LDL.LU R15, [R1+0x68] ;  /* 0x00006800010f7983 */ /* 0x001ee20000300800 */
[----:B--2---:R-:W-:-:S03]  /*11430*/  F2FP.SATFINITE.E5M2.F32.PACK_AB_MERGE_C R17, R17, R16, RZ ;  /* 0x000000101111723e */ /* 0x004fc600048060ff */
[----:B------:R-:W2:Y:S04]  /*11440*/  LDL.LU R16, [R1+0x7a4] ;  /* 0x0007a40001107983 */ /* 0x000ea80000300800 */
[----:B------:R0:W-:Y:S04]  /*11450*/  STL [R1+0x704], R17 ;  /* 0x0007041101007387 */ /* 0x0001e80000100800 */
[----:B0-----:R-:W4:Y:S01]  /*11460*/  LDL.LU R17, [R1+0x60] ;  /* 0x0000600001117983 */ /* 0x001f220000300800 */
[----:B--2---:R-:W-:-:S03]  /*11470*/  F2FP.SATFINITE.E5M2.F32.PACK_AB_MERGE_C R16, R16, R22, RZ ;  /* 0x000000161010723e */ /* 0x004fc600048060ff */
[----:B------:R-:W4:Y:S01]  /*11480*/  LDL.LU R22, [R1+0x7a0] ;  /* 0x0007a00001167983 */ /* 0x000f220000300800 */
[----:B---3--:R-:W-:Y:S02]  /*11490*/  F2FP.SATFINITE.E5M2.F32.PACK_AB_MERGE_C R23, R23, R15, RZ ;  /* 0x0000000f1717723e */ /* 0x008fe400048060ff */
[----:B------:R-:W-:Y:S01]  /*114a0*/  F2FP.SATFINITE.E5M2.F32.PACK_AB_MERGE_C R15, R24, R25, RZ ;  /* 0x00000019180f723e */ /* 0x000fe200048060ff */
[----:B------:R0:W-:Y:S01]  /*114b0*/  STL [R1+0x708], R16 ;  /* 0x0007081001007387 */ /* 0x0001e20000100800 */
[----:B------:R-:W-:Y:S02]  /*114c0*/  F2FP.SATFINITE.E5M2.F32.PACK_AB_MERGE_C R14, R14, R18, RZ ;  /* 0x000000120e0e723e */ /* 0x000fe400048060ff */
[----:B------:R-:W-:Y:S02]  /*114d0*/  F2FP.SATFINITE.E5M2.F32.PACK_AB_MERGE_C R10, R10, R11, RZ ;  /* 0x0000000b0a0a723e */ /* 0x000fe400048060ff */
[----:B------:R-:W-:Y:S02]  /*114e0*/  F2FP.SATFINITE.E5M2.F32.PACK_AB_MERGE_C R8, R8, R9, RZ ;  /* 0x000000090808723e */ /* 0x000fe400048060ff */
[----:B0-----:R-:W-:-:S02]  /*114f0*/  F2FP.SATFINITE.E5M2.F32.PACK_AB_MERGE_C R16, R28, R0, RZ ;  /* 0x000000001c10723e */ /* 0x001fc400048060ff */
[----:B------:R-:W-:Y:S02]  /*11500*/  F2FP.SATFINITE.E5M2.F32.PACK_AB_MERGE_C R0, R21, R29, RZ ;  /* 0x0000001d1500723e */ /* 0x000fe400048060ff */
[----:B----4-:R-:W-:Y:S02]  /*11510*/  F2FP.SATFINITE.E5M2.F32.PACK_AB_MERGE_C R22, R22, R17, RZ ;  /* 0x000000111616723e */ /* 0x010fe400048060ff */
[----:B------:R-:W-:-:S03]  /*11520*/  F2FP.SATFINITE.E5M2.F32.PACK_AB_MERGE_C R17, R27, R26, RZ ;  /* 0x0000001a1b11723e */ /* 0x000fc600048060ff */
[----:B------:R-:W-:Y:S04]  /*11530*/  STL [R1+0x70c], R22 ;  /* 0x00070c1601007387 */ /* 0x000fe80000100800 */
[----:B------:R-:W-:Y:S04]  /*11540*/  STL [R1+0x710], R23 ;  /* 0x0007101701007387 */ /* 0x000fe80000100800 */
[----:B------:R-:W-:Y:S04]  /*11550*/  STL [R1+0x1fc], R17 ;  /* 0x0001fc1101007387 */ /* 0x000fe80000100800 */
[----:B------:R0:W-:Y:S04]  /*11560*/  STL [R1+0x1f8], R15 ;  /* 0x0001f80f01007387 */ /* 0x0001e80000100800 */
[----:B------:R-:W-:Y:S04]  /*11570*/  STL [R1+0x8c], R16 ;  /* 0x00008c1001007387 */ /* 0x000fe80000100800 */
[----:B------:R2:W-:Y:S01]  /*11580*/  STL [R1+0x88], R0 ;  /* 0x0000880001007387 */ /* 0x0005e20000100800 */
[----:B0-----:R-:W-:-:S05]  /*11590*/  F2FP.SATFINITE.E5M2.F32.PACK_AB_MERGE_C R15, R19, R20, RZ ;  /* 0x00000014130f723e */ /* 0x001fca00048060ff */
[----:B------:R-:W-:Y:S01]  /*115a0*/  STL [R1+0x84], R15 ;  /* 0x0000840f01007387 */ /* 0x000fe20000100800 */
[----:B--2---:R-:W-:-:S03]  /*115b0*/  F2FP.SATFINITE.E5M2.F32.PACK_AB_MERGE_C R0, R12, R13, RZ ;  /* 0x0000000d0c00723e */ /* 0x004fc600048060ff */
[----:B------:R0:W-:Y:S04]  /*115c0*/  STL [R1+0x80], R14 ;  /* 0x0000800e01007387 */ /* 0x0001e80000100800 */
[----:B------:R2:W-:Y:S04]  /*115d0*/  STL [R1+0x6c], R0 ;  /* 0x00006c0001007387 */ /* 0x0005e80000100800 */
[----:B------:R-:W-:Y:S01]  /*115e0*/  STL [R1+0x68], R10 ;  /* 0x0000680a01007387 */ /* 0x000fe20000100800 */
[----:B0-----:R-:W-:-:S03]  /*115f0*/  F2FP.SATFINITE.E5M2.F32.PACK_AB_MERGE_C R14, R4, R5, RZ ;  /* 0x00000005040e723e */ /* 0x001fc600048060ff */
[----:B------:R-:W-:Y:S01]  /*11600*/  STL [R1+0xf0], R8 ;  /* 0x0000f00801007387 */ /* 0x000fe20000100800 */
[----:B--2---:R-:W-:-:S03]  /*11610*/  F2FP.SATFINITE.E5M2.F32.PACK_AB_MERGE_C R0, R6, R7, RZ ;  /* 0x000000070600723e */ /* 0x004fc600048060ff */
[----:B------:R-:W-:Y:S04]  /*11620*/  STL [R1+0x714], R14 ;  /* 0x0007140e01007387 */ /* 0x000fe80000100800 */
[----:B------:R0:W-:Y:S04]  /*11630*/  STL [R1+0xec], R0 ;  /* 0x0000ec0001007387 */ /* 0x0001e80000100800 */
[----:B------:R-:W2:Y:S04]  /*11640*/  LDL.LU R12, [R1+0x1c4] ;  /* 0x0001c400010c7983 */ /* 0x000ea80000300800 */
[----:B------:R-:W3:Y:S01]  /*11650*/  LDL.LU R19, [R1+0x1cc] ;  /* 0x0001cc0001137983 */ /* 0x000ee20000300800 */
[----:B0-----:R-:W-:-:S05]  /*11660*/  F2FP.SATFINITE.E5M2.F32.PACK_AB_MERGE_C R0, R2, R3, RZ ;  /* 0x000000030200723e */ /* 0x001fca00048060ff */
[----:B------:R-:W-:Y:S04]  /*11670*/  STL [R1+0x44], R0 ;  /* 0x0000440001007387 */ /* 0x000fe80000100800 */
[----:B---3--:R0:W-:Y:S04]  /*11680*/  STL [R1+0x79c], R19 ;  /* 0x00079c1301007387 */ /* 0x0081e80000100800 */
[----:B0-----:R-:W2:Y:S04]  /*11690*/  LDL.LU R19, [R1+0x1c0] ;  /* 0x0001c00001137983 */ /* 0x001ea80000300800 */
[----:B------:R-:W3:Y:S04]  /*116a0*/  LDL.LU R10, [R1+0x1b4] ;  /* 0x0001b400010a7983 */ /* 0x000ee80000300800 */
[----:B---3--:R0:W-:Y:S04]  /*116b0*/  STL [R1+0x798], R10 ;  /* 0x0007980a01007387 */ /* 0x0081e80000100800 */
[----:B0-----:R-:W3:Y:S04]  /*116c0*/  LDL.LU R10, [R1+0x1c8] ;  /* 0x0001c800010a7983 */ /* 0x001ee80000300800 */
[----:B------:R-:W4:Y:S04]  /*116d0*/  LDL.LU R20, [R1+0x1bc] ;  /* 0x0001bc0001147983 */ /* 0x000f280000300800 */
[----:B----4-:R0:W-:Y:S04]  /*116e0*/  STL [R1+0x794], R20 ;  /* 0x0007941401007387 */ /* 0x0101e80000100800 */
[----:B0-----:R-:W4:Y:S04]  /*116f0*/  LDL.LU R20, [R1+0x1b0] ;  /* 0x0001b00001147983 */ /* 0x001f280000300800 */
[----:B------:R-:W2:Y:S04]  /*11700*/  LDL.LU R14, [R1+0x184] ;  /* 0x00018400010e7983 */ /* 0x000ea80000300800 */
[----:B--2---:R0:W-:Y:S04]  /*11710*/  STL [R1+0x77c], R14 ;  /* 0x00077c0e01007387 */ /* 0x0041e80000100800 */
[----:B0-----:R-:W2:Y:S04]  /*11720*/  LDL.LU R14, [R1+0x190] ;  /* 0x00019000010e7983 */ /* 0x001ea80000300800 */
[----:B--2---:R0:W-:Y:S04]  /*11730*/  STL [R1+0x780], R14 ;  /* 0x0007800e01007387 */ /* 0x0041e80000100800 */
[----:B0-----:R-:W2:Y:S04]  /*11740*/  LDL.LU R14, [R1+0x1ac] ;  /* 0x0001ac00010e7983 */ /* 0x001ea80000300800 */
[----:B--2---:R0:W-:Y:S04]  /*11750*/  STL [R1+0x788], R14 ;  /* 0x0007880e01007387 */ /* 0x0041e80000100800 */
[----:B0-----:R-:W2:Y:S04]  /*11760*/  LDL.LU R14, [R1+0x1a4] ;  /* 0x0001a400010e7983 */ /* 0x001ea80000300800 */
[----:B--2---:R0:W-:Y:S04]  /*11770*/  STL [R1+0x790], R14 ;  /* 0x0007900e01007387 */ /* 0x0041e80000100800 */
[----:B0-----:R-:W2:Y:S04]  /*11780*/  LDL.LU R14, [R1+0x1b8] ;  /* 0x0001b800010e7983 */ /* 0x001ea80000300800 */
[----:B------:R-:W2:Y:S04]  /*11790*/  LDL.LU R23, [R1+0x188] ;  /* 0x0001880001177983 */ /* 0x000ea80000300800 */
[----:B--2---:R0:W-:Y:S04]  /*117a0*/  STL [R1+0x784], R23 ;  /* 0x0007841701007387 */ /* 0x0041e80000100800 */
[----:B0-----:R-:W2:Y:S01]  /*117b0*/  LDL.LU R23, [R1+0x1a8] ;  /* 0x0001a80001177983 */ /* 0x001ea20000300800 */
[----:B------:R-:W-:-:S03]  /*117c0*/  F2FP.SATFINITE.E5M2.F32.PACK_AB_MERGE_C R12, R12, R19, RZ ;  /* 0x000000130c0c723e */ /* 0x000fc600048060ff */
[----:B--2---:R0:W-:Y:S04]  /*117d0*/  STL [R1+0x78c], R23 ;  /* 0x00078c1701007387 */ /* 0x0041e80000100800 */
        /* <DEDUP_REMOVED lines=24> */
[----:B------:R-:W3:Y:S04]  /*11960*/  LDL.LU R19, [R1+0x79c] ;  /* 0x00079c0001137983 */ /* 0x000ee80000300800 */
[----:B------:R0:W-:Y:S04]  /*11970*/  STL [R1+0x718], R12 ;  /* 0x0007180c01007387 */ /* 0x0001e80000100800 */
[----:B0-----:R-:W2:Y:S01]  /*11980*/  LDL.LU R12, [R1+0x180] ;  /* 0x00018000010c7983 */ /* 0x001ea20000300800 */
[----:B---3--:R-:W-:-:S03]  /*11990*/  F2FP.SATFINITE.E5M2.F32.PACK_AB_MERGE_C R19, R19, R10, RZ ;  /* 0x0000000a1313723e */ /* 0x008fc600048060ff */
[----:B------:R-:W4:Y:S04]  /*119a0*/  LDL.LU R10, [R1+0x798] ;  /* 0x00079800010a7983 */ /* 0x000f280000300800 */
[----:B------:R0:W-:Y:S04]  /*119b0*/  STL [R1+0x71c], R19 ;  /* 0x00071c1301007387 */ /* 0x0001e80000100800 */
[----:B0-----:R-:W3:Y:S01]  /*119c0*/  LDL.LU R19, [R1+0x19c] ;  /* 0x00019c0001137983 */ /* 0x001ee20000300800 */
[----:B----4-:R-:W-:-:S03]  /*119d0*/  F2FP.SATFINITE.E5M2.F32.PACK_AB_MERGE_C R10, R10, R20, RZ ;  /* 0x000000140a0a723e */ /* 0x010fc600048060ff */
[----:B------:R-:W4:Y:S04]  /*119e0*/  LDL.LU R20, [R1+0x794] ;  /* 0x0007940001147983 */ /* 0x000f280000300800 */
[----:B------:R0:W-:Y:S04]  /*119f0*/  STL [R1+0x720], R10 ;  /* 0x0007200a01007387 */ /* 0x0001e80000100800 */
[----:B0-----:R-:W3:Y:S01]  /*11a00*/  LDL.LU R10, [R1+0x198] ;  /* 0x00019800010a7983 */ /* 0x001ee20000300800 */
[----:B----4-:R-:W-:-:S03]  /*11a10*/  F2FP.SATFINITE.E5M2.F32.PACK_AB_MERGE_C R20, R20, R14, RZ ;  /* 0x0000000e1414723e */ /* 0x010fc600048060ff */
[----:B------:R-:W2:Y:S04]  /*11a20*/  LDL.LU R14, [R1+0x790] ;  /* 0x00079000010e7983 */ /* 0x000ea80000300800 */
[----:B------:R0:W-:Y:S04]  /*11a30*/  STL [R1+0x724], R20 ;  /* 0x0007241401007387 */ /* 0x0001e80000100800 */
[----:B0-----:R-:W4:Y:S01]  /*11a40*/  LDL.LU R20, [R1+0x194] ;  /* 0x0001940001147983 */ /* 0x001f220000300800 */
[----:B--2---:R-:W-:-:S03]  /*11a50*/  F2FP.SATFINITE.E5M2.F32.PACK_AB_MERGE_C R14, R14, R23, RZ ;  /* 0x000000170e0e723e */ /* 0x004fc600048060ff */
[----:B------:R-:W2:Y:S04]  /*11a60*/  LDL.LU R23, [R1+0x78c] ;  /* 0x00078c0001177983 */ /* 0x000ea80000300800 */
[----:B------:R0:W-:Y:S04]  /*11a70*/  STL [R1+0xe4], R14 ;  /* 0x0000e40e01007387 */ /* 0x0001e80000100800 */
[----:B0-----:R-:W2:Y:S02]  /*11a80*/  LDL.LU R14, [R1+0x788] ;  /* 0x00078800010e7983 */ /* 0x001ea40000300800 */
[----:B--2---:R-:W-:-:S02]  /*11a90*/  F2FP.SATFINITE.E5M2.F32.PACK_AB_MERGE_C R14, R14, R23, RZ ;  /* 0x000000170e0e723e */ /* 0x004fc400048060ff */
[----:B------:R-:W2:Y:S04]  /*11aa0*/  LDL.LU R23, [R1+0x784] ;  /* 0x0007840001177983 */ /* 0x000ea80000300800 */
[----:B------:R0:W-:Y:S04]  /*11ab0*/  STL [R1+0xe0], R14 ;  /* 0x0000e00e01007387 */ /* 0x0001e80000100800 */
[----:B0-----:R-:W4:Y:S02]  /*11ac0*/  LDL.LU R14, [R1+0x780] ;  /* 0x00078000010e7983 */ /* 0x001f240000300800 */
[----:B----4-:R-:W-:-:S02]  /*11ad0*/  F2FP.SATFINITE.E5M2.F32.PACK_AB_MERGE_C R20, R20, R14, RZ ;  /* 0x0000000e1414723e */ /* 0x010fc400048060ff */
[----:B------:R-:W4:Y:S01]  /*11ae0*/  LDL.LU R14, [R1+0x77c] ;  /* 0x00077c00010e7983 */ /* 0x000f220000300800 */
[----:B---3--:R-:W-:Y:S02]  /*11af0*/  F2FP.SATFINITE.E5M2.F32.PACK_AB_MERGE_C R19, R19, R10, RZ ;  /* 0x0000000a1313723e */ /* 0x008fe400048060ff */
[----:B--2---:R-:W-:Y:S01]  /*11b00*/  F2FP.SATFINITE.E5M2.F32.PACK_AB_MERGE_C R10, R22, R23, RZ ;  /* 0x00000017160a723e */ /* 0x004fe200048060ff */
[----:B------:R-:W-:Y:S04]  /*11b10*/  STL [R1+0x48], R20 ;  /* 0x0000481401007387 */ /* 0x000fe80000100800 */
[----:B------:R-:W-:Y:S01]  /*11b20*/  STL [R1+0x64], R19 ;  /* 0x0000641301007387 */ /* 0x000fe20000100800 */
[----:B------:R-:W-:Y:S02]  /*11b30*/  F2FP.SATFINITE.E5M2.F32.PACK_AB_MERGE_C R21, R21, R28, RZ ;  /* 0x0000001c1515723e */ /* 0x000fe400048060ff */
[----:B------:R-:W-:-:S02]  /*11b40*/  F2FP.SATFINITE.E5M2.F32.PACK_AB_MERGE_C R0, R0, R24, RZ ;  /* 0x000000180000723e */ /* 0x000fc400048060ff */
[----:B------:R-:W-:Y:S02]  /*11b50*/  F2FP.SATFINITE.E5M2.F32.PACK_AB_MERGE_C R18, R18, R29, RZ ;  /* 0x0000001d1212723e */ /* 0x000fe400048060ff */
[----:B------:R-:W-:Y:S02]  /*11b60*/  F2FP.SATFINITE.E5M2.F32.PACK_AB_MERGE_C R9, R9, R13, RZ ;  /* 0x0000000d0909723e */ /* 0x000fe400048060ff */
[----:B------:R-:W-:Y:S02]  /*11b70*/  F2FP.SATFINITE.E5M2.F32.PACK_AB_MERGE_C R11, R8, R11, RZ ;  /* 0x0000000b080b723e */ /* 0x000fe400048060ff */
[----:B------:R-:W-:Y:S02]  /*11b80*/  F2FP.SATFINITE.E5M2.F32.PACK_AB_MERGE_C R13, R6, R7, RZ ;  /* 0x00000007060d723e */ /* 0x000fe400048060ff */
[----:B------:R-:W-:Y:S02]  /*11b90*/  F2FP.SATFINITE.E5M2.F32.PACK_AB_MERGE_C R8, R4, R5, RZ ;  /* 0x000000050408723e */ /* 0x000fe400048060ff */
[----:B----4-:R-:W-:-:S02]  /*11ba0*/  F2FP.SATFINITE.E5M2.F32.PACK_AB_MERGE_C R12, R14, R12, RZ ;  /* 0x0000000c0e0c723e */ /* 0x010fc400048060ff */
[----:B------:R-:W-:-:S03]  /*11bb0*/  F2FP.SATFINITE.E5M2.F32.PACK_AB_MERGE_C R14, R17, R16, RZ ;  /* 0x00000010110e723e */ /* 0x000fc600048060ff */
[----:B------:R0:W-:Y:S04]  /*11bc0*/  STL [R1+0x40], R12 ;  /* 0x0000400c01007387 */ /* 0x0001e80000100800 */
[----:B------:R2:W-:Y:S01]  /*11bd0*/  STL [R1+0x60], R10 ;  /* 0x0000600a01007387 */ /* 0x0005e20000100800 */
[----:B0-----:R-:W-:-:S03]  /*11be0*/  F2FP.SATFINITE.E5M2.F32.PACK_AB_MERGE_C R12, R26, R15, RZ ;  /* 0x0000000f1a0c723e */ /* 0x001fc600048060ff */
[----:B------:R-:W-:Y:S01]  /*11bf0*/  STL [R1+0x1c], R14 ;  /* 0x00001c0e01007387 */ /* 0x000fe20000100800 */
[----:B--2---:R-:W-:-:S03]  /*11c00*/  F2FP.SATFINITE.E5M2.F32.PACK_AB_MERGE_C R10, R25, R27, RZ ;  /* 0x0000001b190a723e */ /* 0x004fc600048060ff */
[----:B------:R-:W-:Y:S04]  /*11c10*/  STL [R1+0x4c], R12 ;  /* 0x00004c0c01007387 */ /* 0x000fe80000100800 */
[----:B------:R-:W-:Y:S04]  /*11c20*/  STL [R1+0xe8], R10 ;  /* 0x0000e80a01007387 */ /* 0x000fe80000100800 */
[----:B------:R-:W-:Y:S04]  /*11c30*/  STL [R1+0x728], R21 ;  /* 0x0007281501007387 */ /* 0x000fe80000100800 */
[----:B------:R0:W-:Y:S04]  /*11c40*/  STL [R1+0xd8], R0 ;  /* 0x0000d80001007387 */ /* 0x0001e80000100800 */
[----:B------:R-:W-:Y:S04]  /*11c50*/  STL [R1+0x72c], R18 ;  /* 0x00072c1201007387 */ /* 0x000fe80000100800 */
[----:B------:R-:W-:Y:S04]  /*11c60*/  STL [R1+0x730], R9 ;  /* 0x0007300901007387 */ /* 0x000fe80000100800 */
[----:B------:R-:W-:Y:S04]  /*11c70*/  STL [R1+0x734], R11 ;  /* 0x0007340b01007387 */ /* 0x000fe80000100800 */
[----:B------:R-:W-:Y:S04]  /*11c80*/  STL [R1+0x738], R13 ;  /* 0x0007380d01007387 */ /* 0x000fe80000100800 */
[----:B------:R-:W-:Y:S04]  /*11c90*/  STL [R1+0x73c], R8 ;  /* 0x00073c0801007387 */ /* 0x000fe80000100800 */
[----:B------:R-:W2:Y:S01]  /*11ca0*/  LDL.LU R29, [R1+0x11c] ;  /* 0x00011c00011d7983 */ /* 0x000ea20000300800 */
[----:B0-----:R-:W-:-:S03]  /*11cb0*/  F2FP.SATFINITE.E5M2.F32.PACK_AB_MERGE_C R0, R2, R3, RZ ;  /* 0x000000030200723e */ /* 0x001fc600048060ff */
[----:B--2---:R0:W-:Y:S04]  /*11cc0*/  STL [R1+0x75c], R29 ;  /* 0x00075c1d01007387 */ /* 0x0041e80000100800 */
[----:B------:R-:W-:Y:S04]  /*11cd0*/  STL [R1+0xd0], R0 ;  /* 0x0000d00001007387 */ /* 0x000fe80000100800 */
[----:B0-----:R-:W2:Y:S04]  /*11ce0*/  LDL.LU R29, [R1+0x114] ;  /* 0x00011400011d7983 */ /* 0x001ea80000300800 */
[----:B--2---:R0:W-:Y:S04]  /*11cf0*/  STL [R1+0x764], R29 ;  /* 0x0007641d01007387 */ /* 0x0041e80000100800 */
[----:B0-----:R-:W2:Y:S04]  /*11d00*/  LDL.LU R29, [R1+0x12c] ;  /* 0x00012c00011d7983 */ /* 0x001ea80000300800 */
[----:B--2---:R0:W-:Y:S04]  /*11d10*/  STL [R1+0x76c], R29 ;  /* 0x00076c1d01007387 */ /* 0x0041e80000100800 */
[----:B0-----:R-:W2:Y:S04]  /*11d20*/  LDL.LU R29, [R1+0x124] ;  /* 0x00012400011d7983 */ /* 0x001ea80000300800 */
[----:B--2---:R0:W-:Y:S04]  /*11d30*/  STL [R1+0x774], R29 ;  /* 0x0007741d01007387 */ /* 0x0041e80000100800 */
[----:B0-----:R-:W2:Y:S04]  /*11d40*/  LDL.LU R29, [R1+0x13c] ;  /* 0x00013c00011d7983 */ /* 0x001ea80000300800 */
[----:B------:R-:W3:Y:S04]  /*11d50*/  LDL.LU R28, [R1+0x104] ;  /* 0x00010400011c7983 */ /* 0x000ee80000300800 */
[----:B---3--:R0:W-:Y:S04]  /*11d60*/  STL [R1+0x758], R28 ;  /* 0x0007581c01007387 */ /* 0x0081e80000100800 */
[----:B0-----:R-:W3:Y:S04]  /*11d70*/  LDL.LU R28, [R1+0x118] ;  /* 0x00011800011c7983 */ /* 0x001ee80000300800 */
[----:B---3--:R0:W-:Y:S04]  /*11d80*/  STL [R1+0x760], R28 ;  /* 0x0007601c01007387 */ /* 0x0081e80000100800 */
[----:B0-----:R-:W3:Y:S04]  /*11d90*/  LDL.LU R28, [R1+0x110] ;  /* 0x00011000011c7983 */ /* 0x001ee80000300800 */
[----:B---3--:R0:W-:Y:S04]  /*11da0*/  STL [R1+0x768], R28 ;  /* 0x0007681c01007387 */ /* 0x0081e80000100800 */
[----:B0-----:R-:W3:Y:S04]  /*11db0*/  LDL.LU R28, [R1+0x128] ;  /* 0x00012800011c7983 */ /* 0x001ee80000300800 */
[----:B---3--:R0:W-:Y:S04]  /*11dc0*/  STL [R1+0x770], R28 ;  /* 0x0007701c01007387 */ /* 0x0081e80000100800 */
[----:B0-----:R-:W3:Y:S04]  /*11dd0*/  LDL.LU R28, [R1+0x120] ;  /* 0x00012000011c7983 */ /* 0x001ee80000300800 */
        /* <DEDUP_REMOVED lines=8> */
[----:B----4-:R0:W-:Y:S04]  /*11e60*/  STL [R1+0x748], R8 ;  /* 0x0007480801007387 */ /* 0x0101e80000100800 */
[----:B0-----:R-:W4:Y:S04]  /*11e70*/  LDL.LU R8, [R1+0xc4] ;  /* 0x0000c40001087983 */ /* 0x001f280000300800 */
[----:B----4-:R0:W-:Y:S04]  /*11e80*/  STL [R1+0x750], R8 ;  /* 0x0007500801007387 */ /* 0x0101e80000100800 */
[----:B0-----:R-:W4:Y:S04]  /*11e90*/  LDL.LU R8, [R1+0x108] ;  /* 0x0001080001087983 */ /* 0x001f280000300800 */
        /* <DEDUP_REMOVED lines=26> */
[----:B------:R-:W2:Y:S04]  /*12040*/  LDL.LU R24, [R1] ;  /* 0x0000000001187983 */ /* 0x000ea80000300800 */
[----:B------:R-:W2:Y:S04]  /*12050*/  LDL.LU R25, [R1+0x4] ;  /* 0x0000040001197983 */ /* 0x000ea80000300800 */
[----:B------:R-:W2:Y:S04]  /*12060*/  LDL.LU R27, [R1+0x8] ;  /* 0x00000800011b7983 */ /* 0x000ea80000300800 */
[----:B------:R-:W2:Y:S04]  /*12070*/  LDL.LU R26, [R1+0xc] ;  /* 0x00000c00011a7983 */ /* 0x000ea80000300800 */
[----:B------:R-:W2:Y:S04]  /*12080*/  LDL.LU R28, [R1+0x778] ;  /* 0x00077800011c7983 */ /* 0x000ea80000300800 */
[----:B------:R0:W-:Y:S04]  /*12090*/  STL [R1+0xd4], R29 ;  /* 0x0000d41d01007387 */ /* 0x0001e80000100800 */
[----:B0-----:R-:W2:Y:S02]  /*120a0*/  LDL.LU R29, [R1+0x774] ;  /* 0x00077400011d7983 */ /* 0x001ea40000300800 */
[----:B--2---:R-:W-:-:S02]  /*120b0*/  F2FP.SATFINITE.E5M2.F32.PACK_AB_MERGE_C R29, R29, R28, RZ ;  /* 0x0000001c1d1d723e */ /* 0x004fc400048060ff */
        /* <DEDUP_REMOVED lines=22> */
[----:B0-----:R-:W2:Y:S01]  /*12220*/  LDL.LU R6, [R1+0xb8] ;  /* 0x0000b80001067983 */ /* 0x001ea20000300800 */
[----:B----4-:R-:W-:-:S03]  /*12230*/  F2FP.SATFINITE.E5M2.F32.PACK_AB_MERGE_C R8, R8, R4, RZ ;  /* 0x000000040808723e */ /* 0x010fc600048060ff */
[----:B------:R-:W4:Y:S04]  /*12240*/  LDL.LU R4, [R1+0x74c] ;  /* 0x00074c0001047983 */ /* 0x000f280000300800 */
[----:B------:R0:W-:Y:S04]  /*12250*/  STL [R1+0xc4], R8 ;  /* 0x0000c40801007387 */ /* 0x0001e80000100800 */
[----:B0-----:R-:W4:Y:S02]  /*12260*/  LDL.LU R8, [R1+0x748] ;  /* 0x0007480001087983 */ /* 0x001f240000300800 */
[----:B----4-:R-:W-:-:S02]  /*12270*/  F2FP.SATFINITE.E5M2.F32.PACK_AB_MERGE_C R8, R8, R4, RZ ;  /* 0x000000040808723e */ /* 0x010fc400048060ff */
[----:B------:R-:W4:Y:S04]  /*12280*/  LDL.LU R4, [R1+0x744] ;  /* 0x0007440001047983 */ /* 0x000f280000300800 */
[----:B------:R0:W-:Y:S04]  /*12290*/  STL [R1+0xc0], R8 ;  /* 0x0000c00801007387 */ /* 0x0001e80000100800 */
[----:B0-----:R-:W4:Y:S01]  /*122a0*/  LDL.LU R8, [R1+0x740] ;  /* 0x0007400001087983 */ /* 0x001f220000300800 */
[----:B--2---:R-:W-:Y:S02]  /*122b0*/  F2FP.SATFINITE.E5M2.F32.PACK_AB_MERGE_C R2, R2, R6, RZ ;  /* 0x000000060202723e */ /* 0x004fe400048060ff */
[----:B------:R-:W-:-:S02]  /*122c0*/  F2FP.SATFINITE.E5M2.F32.PACK_AB_MERGE_C R0, R0, R13, RZ ;  /* 0x0000000d0000723e */ /* 0x000fc400048060ff */
[----:B------:R-:W-:Y:S02]  /*122d0*/  F2FP.SATFINITE.E5M2.F32.PACK_AB_MERGE_C R3, R3, R11, RZ ;  /* 0x0000000b0303723e */ /* 0x000fe400048060ff */
[----:B------:R-:W-:Y:S02]  /*122e0*/  F2FP.SATFINITE.E5M2.F32.PACK_AB_MERGE_C R20, R20, R21, RZ ;  /* 0x000000151414723e */ /* 0x000fe400048060ff */
[----:B------:R-:W-:Y:S02]  /*122f0*/  F2FP.SATFINITE.E5M2.F32.PACK_AB_MERGE_C R5, R5, R9, RZ ;  /* 0x000000090505723e */ /* 0x000fe400048060ff */
[----:B------:R-:W-:Y:S02]  /*12300*/  F2FP.SATFINITE.E5M2.F32.PACK_AB_MERGE_C R7, R7, R18, RZ ;  /* 0x000000120707723e */ /* 0x000fe400048060ff */
        /* <DEDUP_REMOVED lines=8> */
[----:B------:R-:W2:Y:S04]  /*12390*/  LDL.LU R8, [R1+0x73c] ;  /* 0x00073c0001087983 */ /* 0x000ea80000300800 */
[----:B------:R-:W4:Y:S04]  /*123a0*/  LDL.LU R6, [R1+0x5e4] ;  /* 0x0005e40001067983 */ /* 0x000f280000300800 */
[----:B------:R-:W2:Y:S04]  /*123b0*/  LDL.LU R13, [R1+0x738] ;  /* 0x00073800010d7983 */ /* 0x000ea80000300800 */
[----:B------:R-:W2:Y:S04]  /*123c0*/  LDL.LU R11, [R1+0x734] ;  /* 0x00073400010b7983 */ /* 0x000ea80000300800 */
[----:B------:R-:W2:Y:S04]  /*123d0*/  LDL.LU R9, [R1+0x730] ;  /* 0x0007300001097983 */ /* 0x000ea80000300800 */
[----:B------:R-:W2:Y:S04]  /*123e0*/  LDL.LU R18, [R1+0x72c] ;  /* 0x00072c0001127983 */ /* 0x000ea80000300800 */
[----:B------:R-:W2:Y:S04]  /*123f0*/  LDL.LU R21, [R1+0x728] ;  /* 0x0007280001157983 */ /* 0x000ea80000300800 */
[----:B------:R0:W-:Y:S04]  /*12400*/  STL [R1+0x90], R20 ;  /* 0x0000901401007387 */ /* 0x0001e80000100800 */
[----:B0-----:R-:W2:Y:S04]  /*12410*/  LDL.LU R20, [R1+0x724] ;  /* 0x0007240001147983 */ /* 0x001ea80000300800 */
        /* <DEDUP_REMOVED lines=18> */
[----:B------:R-:W3:Y:S04]  /*12540*/  LDL.LU R27, [R1+0x6f4] ;  /* 0x0006f400011b7983 */ /* 0x000ee80000300800 */
[----:B------:R0:W-:Y:S04]  /*12550*/  STL [R1+0x148], R26 ;  /* 0x0001481a01007387 */ /* 0x0001e80000100800 */
[----:B0-----:R-:W3:Y:S01]  /*12560*/  LDL.LU R26, [R1+0x6f0] ;  /* 0x0006f000011a7983 */ /* 0x001ee20000300800 */
[----:B--2---:R-:W-:-:S05]  /*12570*/  F2FP.SATFINITE.E5M2.F32.PACK_AB_MERGE_C R24, R25, R24, RZ ;  /* 0x000000181918723e */ /* 0x004fca00048060ff */
[----:B------:R-:W-:Y:S01]  /*12580*/  STL [R1+0x160], R24 ;  /* 0x0001601801007387 */ /* 0x000fe20000100800 */
[----:B---3--:R-:W-:Y:S02]  /*12590*/  F2FP.SATFINITE.E5M2.F32.PACK_AB_MERGE_C R25, R27, R26, RZ ;  /* 0x0000001a1b19723e */ /* 0x008fe400048060ff */
[----:B------:R-:W-:-:S03]  /*125a0*/  LOP3.LUT R27, R15, 0xffff, RZ, 0xc0, !PT ;  /* 0x0000ffff0f1b7812 */ /* 0x000fc600078ec0ff */
[----:B------:R0:W-:Y:S04]  /*125b0*/  STL [R1+0x164], R25 ;  /* 0x0001641901007387 */ /* 0x0001e80000100800 */
[----:B------:R-:W2:Y:S01]  /*125c0*/  LDL.LU R15, [R1+0x6ec] ;  /* 0x0006ec00010f7983 */ /* 0x000ea20000300800 */
[----:B0-----:R-:W0:Y:S01]  /*125d0*/  S2R R25, SR_TID.X ;  /* 0x0000000000197919 */ /* 0x001e220000002100 */
[----:B------:R-:W-:Y:S02]  /*125e0*/  LOP3.LUT R28, R28, 0xffff, RZ, 0xc0, !PT ;  /* 0x0000ffff1c1c7812 */ /* 0x000fe400078ec0ff */
[----:B------:R-:W-:Y:S02]  /*125f0*/  LOP3.LUT R17, R17, 0xffff, RZ, 0xc0, !PT ;  /* 0x0000ffff11117812 */ /* 0x000fe400078ec0ff */
[----:B----4-:R-:W-:-:S02]  /*12600*/  LOP3.LUT R24, R6, 0x80, RZ, 0xc0, !PT ;  /* 0x0000008006187812 */ /* 0x010fc400078ec0ff */
[----:B------:R-:W-:Y:S01]  /*12610*/  LOP3.LUT R6, R14, 0xffff, RZ, 0xc0, !PT ;  /* 0x0000ffff0e067812 */ /* 0x000fe200078ec0ff */
[----:B------:R-:W-:Y:S01]  /*12620*/  STL [R1+0x8], R28 ;  /* 0x0000081c01007387 */ /* 0x000fe20000100800 */
[----:B------:R-:W-:Y:S02]  /*12630*/  LOP3.LUT R22, R22, 0xffff, RZ, 0xc0, !PT ;  /* 0x0000ffff16167812 */ /* 0x000fe400078ec0ff */
[----:B------:R-:W-:Y:S01]  /*12640*/  LOP3.LUT R12, R12, 0xffff, RZ, 0xc0, !PT ;  /* 0x0000ffff0c0c7812 */ /* 0x000fe200078ec0ff */
[----:B------:R3:W-:Y:S01]  /*12650*/  STL [R1], R17 ;  /* 0x0000001101007387 */ /* 0x0007e20000100800 */
[----:B------:R-:W-:Y:S02]  /*12660*/  LOP3.LUT R26, R16, 0xffff, RZ, 0xc0, !PT ;  /* 0x0000ffff101a7812 */ /* 0x000fe400078ec0ff */
[----:B------:R-:W-:Y:S02]  /*12670*/  LOP3.LUT R23, R23, 0xffff, RZ, 0xc0, !PT ;  /* 0x0000ffff17177812 */ /* 0x000fe400078ec0ff */
[----:B------:R-:W-:Y:S01]  /*12680*/  LOP3.LUT R10, R10, 0xffff, RZ, 0xc0, !PT ;  /* 0x0000ffff0a0a7812 */ /* 0x000fe200078ec0ff */
[----:B------:R-:W-:Y:S01]  /*12690*/  STL [R1+0x4], R27 ;  /* 0x0000041b01007387 */ /* 0x000fe20000100800 */
[----:B------:R-:W-:-:S02]  /*126a0*/  PRMT R14, R22, 0x3340, R1 ;  /* 0x00003340160e7816 */ /* 0x000fc40000000001 */
[----:B------:R-:W-:Y:S01]  /*126b0*/  PRMT R16, R28, 0x3340, R17 ;  /* 0x000033401c107816 */ /* 0x000fe20000000011 */
[----:B------:R-:W-:Y:S01]  /*126c0*/  STL [R1+0x2c], R6 ;  /* 0x00002c0601007387 */ /* 0x000fe20000100800 */
[----:B---3--:R-:W-:-:S03]  /*126d0*/  PRMT R17, R27, 0x3340, R26 ;  /* 0x000033401b117816 */ /* 0x008fc6000000001a */
[----:B------:R3:W-:Y:S01]  /*126e0*/  STL [R1+0x28], R12 ;  /* 0x0000280c01007387 */ /* 0x0007e20000100800 */
[----:B------:R-:W-:-:S03]  /*126f0*/  PRMT R14, R16, 0x5410, R14 ;  /* 0x00005410100e7816 */ /* 0x000fc6000000000e */
[----:B------:R4:W-:Y:S01]  /*12700*/  STL [R1+0x24], R10 ;  /* 0x0000240a01007387 */ /* 0x0009e20000100800 */
[----:B0-----:R-:W-:Y:S01]  /*12710*/  IMAD.SHL.U32 R25, R25, 0x200, RZ ;  /* 0x0000020019197824 */ /* 0x001fe200078e00ff */
[----:B---3--:R-:W-:Y:S02]  /*12720*/  PRMT R12, R6, 0x3340, R12 ;  /* 0x00003340060c7816 */ /* 0x008fe4000000000c */
[----:B----4-:R-:W-:Y:S01]  /*12730*/  PRMT R10, R10, 0x3340, R1 ;  /* 0x000033400a0a7816 */ /* 0x010fe20000000001 */
[----:B-1----:R-:W-:Y:S01]  /*12740*/  ULEA UR4, UR5, UR4, 0x18 ;  /* 0x0000000405047291 */ /* 0x002fe2000f8ec0ff */
[----:B------:R-:W-:Y:S01]  /*12750*/  STL [R1+0x6dc], R22 ;  /* 0x0006dc1601007387 */ /* 0x000fe20000100800 */
[----:B------:R-:W-:Y:S01]  /*12760*/  LOP3.LUT R25, R25, 0x1000, RZ, 0xc0, !PT ;  /* 0x0000100019197812 */ /* 0x000fe200078ec0ff */
[----:B------:R-:W0:Y:S01]  /*12770*/  LDCU UR5, c[0x0][0x39c] ;  /* 0x00007380ff0577ac */ /* 0x000e220008000800 */
[----:B------:R-:W-:Y:S01]  /*12780*/  PRMT R12, R12, 0x5410, R10 ;  /* 0x000054100c0c7816 */ /* 0x000fe2000000000a */
[----:B------:R1:W-:Y:S01]  /*12790*/  STL [R1+0xac], R14 ;  /* 0x0000ac0e01007387 */ /* 0x0003e20000100800 */
[----:B------:R-:W-:-:S02]  /*127a0*/  LOP3.LUT R10, R29, 0xffff, RZ, 0xc0, !PT ;  /* 0x0000ffff1d0a7812 */ /* 0x000fc400078ec0ff */
[----:B------:R-:W-:Y:S02]  /*127b0*/  LOP3.LUT R19, R19, 0xffff, RZ, 0xc0, !PT ;  /* 0x0000ffff13137812 */ /* 0x000fe400078ec0ff */
[----:B------:R-:W-:Y:S02]  /*127c0*/  LOP3.LUT R20, R20, 0xffff, RZ, 0xc0, !PT ;  /* 0x0000ffff14147812 */ /* 0x000fe400078ec0ff */
[----:B------:R-:W-:Y:S02]  /*127d0*/  IADD3 R24, PT, PT, R24, UR4, R25 ;  /* 0x0000000418187c10 */ /* 0x000fe4000fffe019 */
[----:B-1----:R-:W-:Y:S02]  /*127e0*/  LOP3.LUT R14, R21, 0xffff, RZ, 0xc0, !PT ;  /* 0x0000ffff150e7812 */ /* 0x002fe400078ec0ff */
[----:B------:R-:W-:Y:S02]  /*127f0*/  LOP3.LUT R22, R4, 0xffff, RZ, 0xc0, !PT ;  /* 0x0000ffff04167812 */ /* 0x000fe400078ec0ff */
[----:B------:R-:W-:-:S02]  /*12800*/  LOP3.LUT R27, R0, 0xffff, RZ, 0xc0, !PT ;  /* 0x0000ffff001b7812 */ /* 0x000fc400078ec0ff */
[----:B------:R-:W-:Y:S02]  /*12810*/  PRMT R0, R20, 0x3340, R1 ;  /* 0x0000334014007816 */ /* 0x000fe40000000001 */
[----:B------:R-:W-:Y:S02]  /*12820*/  LOP3.LUT R9, R9, 0xffff, RZ, 0xc0, !PT ;  /* 0x0000ffff09097812 */ /* 0x000fe400078ec0ff */
[----:B------:R-:W-:-:S04]  /*12830*/  LOP3.LUT R13, R13, 0xffff, RZ, 0xc0, !PT ;  /* 0x0000ffff0d0d7812 */ /* 0x000fc800078ec0ff */
[----:B------:R-:W-:Y:S02]  /*12840*/  PRMT R4, R13, 0x3340, R1 ;  /* 0x000033400d047816 */ /* 0x000fe40000000001 */
[----:B--2---:R-:W-:-:S04]  /*12850*/  PRMT R15, R23, 0x3340, R15 ;  /* 0x00003340170f7816 */ /* 0x004fc8000000000f */
[----:B------:R-:W-:Y:S02]  /*12860*/  PRMT R6, R17, 0x5410, R15 ;  /* 0x0000541011067816 */ /* 0x000fe4000000000f */
[----:B------:R-:W-:-:S03]  /*12870*/  LOP3.LUT R17, R18, 0xffff, RZ, 0xc0, !PT ;  /* 0x0000ffff12117812 */ /* 0x000fc600078ec0ff */
[----:B------:R1:W-:Y:S01]  /*12880*/  STL [R1+0xa8], R6 ;  /* 0x0000a80601007387 */ /* 0x0003e20000100800 */
[----:B------:R-:W-:-:S03]  /*12890*/  PRMT R18, R22, 0x3340, R27 ;  /* 0x0000334016127816 */ /* 0x000fc6000000001b */
[----:B-1----:R-:W2:Y:S04]  /*128a0*/  LDL.LU R6, [R1+0x8c] ;  /* 0x00008c0001067983 */ /* 0x002ea80000300800 */
[----:B------:R1:W-:Y:S04]  /*128b0*/  STL [R1+0xb0], R12 ;  /* 0x0000b00c01007387 */ /* 0x0003e80000100800 */
[----:B------:R-:W3:Y:S04]  /*128c0*/  LDL.LU R28, [R1+0x80] ;  /* 0x00008000011c7983 */ /* 0x000ee80000300800 */
[----:B------:R-:W4:Y:S01]  /*128d0*/  LDL.LU R25, [R1+0x48] ;  /* 0x0000480001197983 */ /* 0x000f220000300800 */
[----:B-1----:R-:W-:-:S03]  /*128e0*/  PRMT R12, R10, 0x3340, R19 ;  /* 0x000033400a0c7816 */ /* 0x002fc60000000013 */
[----:B------:R-:W4:Y:S04]  /*128f0*/  LDL.LU R29, [R1+0x40] ;  /* 0x00004000011d7983 */ /* 0x000f280000300800 */
[----:B------:R-:W4:Y:S04]  /*12900*/  LDL.LU R21, [R1+0x1c] ;  /* 0x00001c0001157983 */ /* 0x000f280000300800 */
[----:B------:R1:W-:Y:S04]  /*12910*/  STL [R1+0x20], R14 ;  /* 0x0000200e01007387 */ /* 0x0003e80000100800 */
[----:B------:R-:W-:Y:S04]  /*12920*/  STL [R1+0xc], R17 ;  /* 0x00000c1101007387 */ /* 0x000fe80000100800 */
[----:B------:R0:W-:Y:S01]  /*12930*/  STL [R1+0x34], R22 ;  /* 0x0000341601007387 */ /* 0x0001e20000100800 */
[----:B-1----:R-:W-:-:S03]  /*12940*/  PRMT R14, R14, 0x3340, R9 ;  /* 0x000033400e0e7816 */ /* 0x002fc60000000009 */
[----:B------:R-:W-:Y:S01]  /*12950*/  STL [R1+0x30], R27 ;  /* 0x0000301b01007387 */ /* 0x000fe20000100800 */
[----:B0-----:R-:W-:-:S03]  /*12960*/  PRMT R22, R12, 0x5410, R0 ;  /* 0x000054100c167816 */ /* 0x001fc60000000000 */
[----:B------:R-:W4:Y:S04]  /*12970*/  LDL.LU R12, [R1+0x84] ;  /* 0x00008400010c7983 */ /* 0x000f280000300800 */
[----:B------:R-:W4:Y:S04]  /*12980*/  LDL.LU R0, [R1+0x68] ;  /* 0x0000680001007983 */ /* 0x000f280000300800 */
[----:B------:R0:W-:Y:S02]  /*12990*/  STL [R1+0x98], R22 ;  /* 0x0000981601007387 */ /* 0x0001e40000100800 */
[----:B0-----:R-:W-:-:S02]  /*129a0*/  PRMT R22, R14, 0x5410, R4 ;  /* 0x000054100e167816 */ /* 0x001fc40000000004 */
[----:B------:R-:W4:Y:S04]  /*129b0*/  LDL.LU R14, [R1+0x88] ;  /* 0x00008800010e7983 */ /* 0x000f280000300800 */
[----:B------:R-:W4:Y:S01]  /*129c0*/  LDL.LU R4, [R1+0x6c] ;  /* 0x00006c0001047983 */ /* 0x000f220000300800 */
[----:B------:R-:W-:Y:S02]  /*129d0*/  LOP3.LUT R11, R11, 0xffff, RZ, 0xc0, !PT ;  /* 0x0000ffff0b0b7812 */ /* 0x000fe400078ec0ff */
[----:B------:R-:W-:Y:S02]  /*129e0*/  LOP3.LUT R16, R8, 0xffff, RZ, 0xc0, !PT ;  /* 0x0000ffff08107812 */ /* 0x000fe400078ec0ff */
[----:B------:R-:W-:Y:S02]  /*129f0*/  LOP3.LUT R15, R5, 0xffff, RZ, 0xc0, !PT ;  /* 0x0000ffff050f7812 */ /* 0x000fe400078ec0ff */
[----:B------:R-:W-:-:S02]  /*12a00*/  PRMT R5, R16, 0x3340, R1 ;  /* 0x0000334010057816 */ /* 0x000fc40000000001 */
[----:B------:R-:W-:Y:S02]  /*12a10*/  PRMT R17, R17, 0x3340, R11 ;  /* 0x0000334011117816 */ /* 0x000fe4000000000b */
[----:B------:R-:W-:Y:S02]  /*12a20*/  PRMT R8, R15, 0x3340, R1 ;  /* 0x000033400f087816 */ /* 0x000fe40000000001 */
[----:B------:R-:W-:Y:S01]  /*12a30*/  PRMT R17, R17, 0x5410, R5 ;  /* 0x0000541011117816 */ /* 0x000fe20000000005 */
[----:B------:R0:W-:Y:S01]  /*12a40*/  STL [R1+0x9c], R22 ;  /* 0x00009c1601007387 */ /* 0x0001e20000100800 */
[----:B------:R-:W-:-:S03]  /*12a50*/  PRMT R5, R18, 0x5410, R8 ;  /* 0x0000541012057816 */ /* 0x000fc60000000008 */
[----:B------:R-:W4:Y:S04]  /*12a60*/  LDL.LU R27, [R1+0x14] ;  /* 0x00001400011b7983 */ /* 0x000f280000300800 */
[----:B------:R1:W-:Y:S04]  /*12a70*/  STL [R1+0xa0], R17 ;  /* 0x0000a01101007387 */ /* 0x0003e80000100800 */
[----:B0-----:R-:W4:Y:S01]  /*12a80*/  LDL.LU R22, [R1+0x10] ;  /* 0x0000100001167983 */ /* 0x001f220000300800 */
[----:B------:R-:W-:-:S03]  /*12a90*/  LOP3.LUT R18, R2, 0xffff, RZ, 0xc0, !PT ;  /* 0x0000ffff02127812 */ /* 0x000fc600078ec0ff */
[----:B------:R0:W-:Y:S01]  /*12aa0*/  STL [R1+0xa4], R5 ;  /* 0x0000a40501007387 */ /* 0x0001e20000100800 */
[----:B-1----:R-:W-:Y:S02]  /*12ab0*/  LOP3.LUT R17, R7, 0xffff, RZ, 0xc0, !PT ;  /* 0x0000ffff07117812 */ /* 0x002fe400078ec0ff */
[----:B--2---:R-:W-:-:S05]  /*12ac0*/  LOP3.LUT R6, R6, 0xffff, RZ, 0xc0, !PT ;  /* 0x0000ffff06067812 */ /* 0x004fca00078ec0ff */
[----:B------:R-:W-:Y:S01]  /*12ad0*/  STL [R1+0x3c], R6 ;  /* 0x00003c0601007387 */ /* 0x000fe20000100800 */
[----:B---3--:R-:W-:Y:S02]  /*12ae0*/  LOP3.LUT R28, R28, 0xffff, RZ, 0xc0, !PT ;  /* 0x0000ffff1c1c7812 */ /* 0x008fe400078ec0ff */
[----:B----4-:R-:W-:Y:S02]  /*12af0*/  LOP3.LUT R25, R25, 0xffff, RZ, 0xc0, !PT ;  /* 0x0000ffff19197812 */ /* 0x010fe400078ec0ff */
[----:B------:R-:W-:Y:S02]  /*12b00*/  LOP3.LUT R29, R29, 0xffff, RZ, 0xc0, !PT ;  /* 0x0000ffff1d1d7812 */ /* 0x000fe400078ec0ff */
[----:B0-----:R-:W-:Y:S02]  /*12b10*/  LOP3.LUT R5, R0, 0xffff, RZ, 0xc0, !PT ;  /* 0x0000ffff00057812 */ /* 0x001fe400078ec0ff */
[----:B------:R-:W-:Y:S02]  /*12b20*/  LOP3.LUT R12, R12, 0xffff, RZ, 0xc0, !PT ;  /* 0x0000ffff0c0c7812 */ /* 0x000fe400078ec0ff */
[----:B------:R-:W-:-:S02]  /*12b30*/  PRMT R0, R17, 0x3340, R1 ;  /* 0x0000334011007816 */ /* 0x000fc40000000001 */
[----:B------:R-:W-:Y:S02]  /*12b40*/  LOP3.LUT R8, R14, 0xffff, RZ, 0xc0, !PT ;  /* 0x0000ffff0e087812 */ /* 0x000fe400078ec0ff */
[----:B------:R-:W-:Y:S02]  /*12b50*/  LOP3.LUT R14, R4, 0xffff, RZ, 0xc0, !PT ;  /* 0x0000ffff040e7812 */ /* 0x000fe400078ec0ff */
[----:B------:R-:W-:Y:S01]  /*12b60*/  LOP3.LUT R4, R21, 0xffff, RZ, 0xc0, !PT ;  /* 0x0000ffff15047812 */ /* 0x000fe200078ec0ff */
[----:B------:R0:W-:Y:S01]  /*12b70*/  STL [R1+0x50], R8 ;  /* 0x0000500801007387 */ /* 0x0001e20000100800 */
[----:B------:R-:W-:Y:S02]  /*12b80*/  LOP3.LUT R21, R3, 0xffff, RZ, 0xc0, !PT ;  /* 0x0000ffff03157812 */ /* 0x000fe400078ec0ff */
[----:B------:R-:W-:Y:S01]  /*12b90*/  PRMT R3, R5, 0x3340, R1 ;  /* 0x0000334005037816 */ /* 0x000fe20000000001 */
[----:B------:R-:W-:Y:S04]  /*12ba0*/  STL [R1+0x44], R28 ;  /* 0x0000441c01007387 */ /* 0x000fe80000100800 */
[----:B------:R1:W-:Y:S01]  /*12bb0*/  STL [R1+0x38], R5 ;  /* 0x0000380501007387 */ /* 0x0003e20000100800 */
[----:B------:R-:W-:-:S03]  /*12bc0*/  PRMT R7, R6, 0x3340, R12 ;  /* 0x0000334006077816 */ /* 0x000fc6000000000c */
[----:B------:R2:W-:Y:S01]  /*12bd0*/  STL [R1+0x6c], R25 ;  /* 0x00006c1901007387 */ /* 0x0005e20000100800 */
[----:B0-----:R-:W-:Y:S02]  /*12be0*/  PRMT R8, R8, 0x3340, R28 ;  /* 0x0000334008087816 */ /* 0x001fe4000000001c */
[----:B-1----:R-:W-:Y:S01]  /*12bf0*/  PRMT R5, R18, 0x3340, R21 ;  /* 0x0000334012057816 */ /* 0x002fe20000000015 */
[----:B------:R0:W-:Y:S03]  /*12c00*/  STL [R1+0x68], R29 ;  /* 0x0000681d01007387 */ /* 0x0001e60000100800 */
[----:B------:R-:W-:Y:S01]  /*12c10*/  PRMT R5, R5, 0x5410, R0 ;  /* 0x0000541005057816 */ /* 0x000fe20000000000 */
[----:B------:R-:W-:Y:S01]  /*12c20*/  STL [R1+0x5c], R4 ;  /* 0x00005c0401007387 */ /* 0x000fe20000100800 */
[----:B--2---:R-:W-:-:S03]  /*12c30*/  PRMT R25, R25, 0x3340, R29 ;  /* 0x0000334019197816 */ /* 0x004fc6000000001d */
[----:B------:R-:W2:Y:S04]  /*12c40*/  LDL.LU R6, [R1+0x6e8] ;  /* 0x0006e80001067983 */ /* 0x000ea80000300800 */
[----:B------:R-:W3:Y:S04]  /*12c50*/  LDL.LU R28, [R1+0x6e4] ;  /* 0x0006e400011c7983 */ /* 0x000ee80000300800 */
[----:B0-----:R-:W4:Y:S04]  /*12c60*/  LDL.LU R29, [R1+0x6e0] ;  /* 0x0006e000011d7983 */ /* 0x001f280000300800 */
[----:B------:R-:W2:Y:S04]  /*12c70*/  LDL.LU R0, [R1+0x64] ;  /* 0x0000640001007983 */ /* 0x000ea80000300800 */
[----:B------:R0:W-:Y:S04]  /*12c80*/  STL [R1+0x7c], R5 ;  /* 0x00007c0501007387 */ /* 0x0001e80000100800 */
[----:B0-----:R-:W2:Y:S01]  /*12c90*/  LDL.LU R5, [R1+0x18] ;  /* 0x0000180001057983 */ /* 0x001ea20000300800 */
[----:B------:R-:W-:-:S02]  /*12ca0*/  PRMT R2, R14, 0x3340, R1 ;  /* 0x000033400e027816 */ /* 0x000fc40000000001 */
[----:B------:R-:W-:Y:S02]  /*12cb0*/  PRMT R4, R4, 0x3340, R1 ;  /* 0x0000334004047816 */ /* 0x000fe40000000001 */
[----:B------:R-:W-:Y:S02]  /*12cc0*/  PRMT R7, R7, 0x5410, R2 ;  /* 0x0000541007077816 */ /* 0x000fe40000000002 */
[----:B------:R-:W-:Y:S01]  /*12cd0*/  PRMT R8, R8, 0x5410, R3 ;  /* 0x0000541008087816 */ /* 0x000fe20000000003 */
[----:B------:R-:W4:Y:S01]  /*12ce0*/  LDL.LU R2, [R1+0x5e8] ;  /* 0x0005e80001027983 */ /* 0x000f220000300800 */
[----:B------:R-:W-:-:S03]  /*12cf0*/  PRMT R4, R25, 0x5410, R4 ;  /* 0x0000541019047816 */ /* 0x000fc60000000004 */
[----:B------:R0:W-:Y:S01]  /*12d00*/  STL [R1+0x78], R7 ;  /* 0x0000780701007387 */ /* 0x0001e20000100800 */
[----:B------:R-:W-:Y:S02]  /*12d10*/  LOP3.LUT R22, R22, 0xffff, RZ, 0xc0, !PT ;  /* 0x0000ffff16167812 */ /* 0x000fe400078ec0ff */
[----:B------:R-:W-:Y:S01]  /*12d20*/  LOP3.LUT R27, R27, 0xffff, RZ, 0xc0, !PT ;  /* 0x0000ffff1b1b7812 */ /* 0x000fe200078ec0ff */
[----:B0-----:R-:W4:Y:S04]  /*12d30*/  LDL.LU R7, [R1+0x4c] ;  /* 0x00004c0001077983 */ /* 0x001f280000300800 */
[----:B------:R-:W4:Y:S04]  /*12d40*/  LDL.LU R3, [R1+0x60] ;  /* 0x0000600001037983 */ /* 0x000f280000300800 */
[----:B------:R3:W-:Y:S04]  /*12d50*/  STL [R1+0x74], R8 ;  /* 0x0000740801007387 */ /* 0x0007e80000100800 */
[----:B------:R0:W-:Y:S01]  /*12d60*/  STL [R1+0x70], R4 ;  /* 0x0000700401007387 */ /* 0x0001e20000100800 */
[----:B---3--:R-:W-:-:S02]  /*12d70*/  LOP3.LUT R8, R28, 0xffff, RZ, 0xc0, !PT ;  /* 0x0000ffff1c087812 */ /* 0x008fc400078ec0ff */
[----:B--2---:R-:W-:Y:S02]  /*12d80*/  LOP3.LUT R25, R5, 0xffff, RZ, 0xc0, !PT ;  /* 0x0000ffff05197812 */ /* 0x004fe400078ec0ff */
[----:B----4-:R-:W-:-:S03]  /*12d90*/  LOP3.LUT R5, R29, 0xffff, RZ, 0xc0, !PT ;  /* 0x0000ffff1d057812 */ /* 0x010fc600078ec0ff */
[----:B------:R-:W-:Y:S04]  /*12da0*/  STL [R1+0x1c], R25 ;  /* 0x00001c1901007387 */ /* 0x000fe80000100800 */
[----:B------:R-:W2:Y:S04]  /*12db0*/  LDL.LU R29, [R1+0x4] ;  /* 0x00000400011d7983 */ /* 0x000ea80000300800 */
[----:B------:R1:W-:Y:S04]  /*12dc0*/  STL [R1+0x40], R5 ;  /* 0x0000400501007387 */ /* 0x0003e80000100800 */
[----:B------:R-:W-:Y:S04]  /*12dd0*/  STL [R1+0x14], R22 ;  /* 0x0000141601007387 */ /* 0x000fe80000100800 */
[----:B------:R-:W-:Y:S04]  /*12de0*/  STL [R1+0x48], R27 ;  /* 0x0000481b01007387 */ /* 0x000fe80000100800 */
[----:B------:R-:W3:Y:S01]  /*12df0*/  LDL R28, [R1+0x40] ;  /* 0x00004000011c7983 */ /* 0x000ee20000100800 */
[----:B------:R-:W-:-:S02]  /*12e00*/  LOP3.LUT R0, R0, 0xffff, RZ, 0xc0, !PT ;  /* 0x0000ffff00007812 */ /* 0x000fc400078ec0ff */
[----:B------:R-:W-:Y:S02]  /*12e10*/  LOP3.LUT R3, R3, 0xffff, RZ, 0xc0, !PT ;  /* 0x0000ffff03037812 */ /* 0x000fe400078ec0ff */
[----:B0-----:R-:W-:Y:S01]  /*12e20*/  LOP3.LUT R4, R7, 0xffff, RZ, 0xc0, !PT ;  /* 0x0000ffff07047812 */ /* 0x001fe200078ec0ff */
[----:B------:R0:W-:Y:S01]  /*12e30*/  STL [R1+0x10], R8 ;  /* 0x0000100801007387 */ /* 0x0001e20000100800 */
[----:B------:R-:W-:Y:S02]  /*12e40*/  LOP3.LUT R7, R6, 0xffff, RZ, 0xc0, !PT ;  /* 0x0000ffff06077812 */ /* 0x000fe400078ec0ff */
[--C-:B------:R-:W-:Y:S02]  /*12e50*/  PRMT R6, R8, 0x3340, R1.reuse ;  /* 0x0000334008067816 */ /* 0x100fe40000000001 */
[----:B-1----:R-:W-:Y:S02]  /*12e60*/  PRMT R5, R4, 0x3340, R1 ;  /* 0x0000334004057816 */ /* 0x002fe40000000001 */
[----:B------:R-:W-:-:S02]  /*12e70*/  PRMT R25, R25, 0x3340, R22 ;  /* 0x0000334019197816 */ /* 0x000fc40000000016 */
[----:B0-----:R-:W-:Y:S01]  /*12e80*/  PRMT R8, R0, 0x3340, R3 ;  /* 0x0000334000087816 */ /* 0x001fe20000000003 */
[----:B------:R-:W-:Y:S03]  /*12e90*/  STL [R1+0x18], R7 ;  /* 0x0000180701007387 */ /* 0x000fe60000100800 */
[----:B------:R-:W-:Y:S01]  /*12ea0*/  PRMT R8, R8, 0x5410, R5 ;  /* 0x0000541008087816 */ /* 0x000fe20000000005 */
[----:B------:R-:W4:Y:S01]  /*12eb0*/  LDL.LU R22, [R1+0x6dc] ;  /* 0x0006dc0001167983 */ /* 0x000f220000300800 */
[----:B------:R-:W-:Y:S02]  /*12ec0*/  PRMT R25, R25, 0x5410, R6 ;  /* 0x0000541019197816 */ /* 0x000fe40000000006 */
[----:B------:R-:W-:Y:S01]  /*12ed0*/  LOP3.LUT R2, R2, 0x70, RZ, 0xc0, !PT ;  /* 0x0000007002027812 */ /* 0x000fe200078ec0ff */
[----:B------:R-:W2:Y:S04]  /*12ee0*/  LDL.LU R5, [R1+0x8] ;  /* 0x0000080001057983 */ /* 0x000ea80000300800 */
[----:B------:R0:W-:Y:S04]  /*12ef0*/  STL [R1+0x54], R8 ;  /* 0x0000540801007387 */ /* 0x0001e80000100800 */
[----:B0-----:R-:W2:Y:S04]  /*12f00*/  LDL.LU R8, [R1+0x2c] ;  /* 0x00002c0001087983 */ /* 0x001ea80000300800 */
[----:B------:R-:W2:Y:S04]  /*12f10*/  LDL.LU R6, [R1] ;  /* 0x0000000001067983 */ /* 0x000ea80000300800 */
[----:B------:R0:W-:Y:S04]  /*12f20*/  STL [R1+0x4c], R25 ;  /* 0x00004c1901007387 */ /* 0x0001e80000100800 */
[----:B0-----:R-:W2:Y:S01]  /*12f30*/  LDL.LU R25, [R1+0x24] ;  /* 0x0000240001197983 */ /* 0x001ea20000300800 */
[----:B---3--:R-:W-:-:S02]  /*12f40*/  PRMT R27, R27, 0x3340, R28 ;  /* 0x000033401b1b7816 */ /* 0x008fc4000000001c */
[----:B------:R-:W0:Y:S02]  /*12f50*/  S2R R28, SR_TID.X ;  /* 0x00000000001c7919 */ /* 0x000e240000002100 */
[----:B0-----:R-:W-:-:S05]  /*12f60*/  IMAD.SHL.U32 R28, R28, 0x100, RZ ;  /* 0x000001001c1c7824 */ /* 0x001fca00078e00ff */
[----:B------:R-:W-:-:S04]  /*12f70*/  LOP3.LUT R28, R28, 0x6000, RZ, 0xc0, !PT ;  /* 0x000060001c1c7812 */ /* 0x000fc800078ec0ff */
[----:B------:R-:W-:Y:S02]  /*12f80*/  IADD3 R2, PT, PT, R2, R24, R28 ;  /* 0x0000001802027210 */ /* 0x000fe40007ffe01c */
[----:B------:R-:W3:Y:S01]  /*12f90*/  LDL.LU R28, [R1+0x28] ;  /* 0x00002800011c7983 */ /* 0x000ee20000300800 */
[----:B------:R-:W-:-:S04]  /*12fa0*/  PRMT R7, R7, 0x3340, R1 ;  /* 0x0000334007077816 */ /* 0x000fc80000000001 */
[----:B------:R-:W-:Y:S02]  /*12fb0*/  PRMT R7, R27, 0x5410, R7 ;  /* 0x000054101b077816 */ /* 0x000fe40000000007 */
[----:B------:R-:W-:-:S03]  /*12fc0*/  SHF.R.U32.HI R26, RZ, 0x8, R26 ;  /* 0x00000008ff1a7819 */ /* 0x000fc6000001161a */
[----:B------:R0:W-:Y:S04]  /*12fd0*/  STL [R1+0x58], R7 ;  /* 0x0000580701007387 */ /* 0x0001e80000100800 */
[----:B------:R1:W-:Y:S01]  /*12fe0*/  STL [R1+0x6d8], R2 ;  /* 0x0006d80201007387 */ /* 0x0003e20000100800 */
[----:B--2---:R-:W-:-:S03]  /*12ff0*/  SHF.R.U32.HI R5, RZ, 0x8, R5 ;  /* 0x00000008ff057819 */ /* 0x004fc60000011605 */
[----:B------:R-:W2:Y:S01]  /*13000*/  LDL.LU R24, [R1+0x20] ;  /* 0x0000200001187983 */ /* 0x000ea20000300800 */
[----:B0-----:R-:W-:Y:S02]  /*13010*/  SHF.R.U32.HI R7, RZ, 0x8, R29 ;  /* 0x00000008ff077819 */ /* 0x001fe4000001161d */
[----:B------:R-:W-:Y:S01]  /*13020*/  LOP3.LUT R26, R26, 0xffff, RZ, 0xc0, !PT ;  /* 0x0000ffff1a1a7812 */ /* 0x000fe200078ec0ff */
[----:B------:R-:W2:Y:S01]  /*13030*/  LDL.LU R27, [R1+0xc] ;  /* 0x00000c00011b7983 */ /* 0x000ea20000300800 */
[----:B----4-:R-:W-:Y:S02]  /*13040*/  SHF.R.U32.HI R22, RZ, 0x8, R22 ;  /* 0x00000008ff167819 */ /* 0x010fe40000011616 */
[----:B------:R-:W-:Y:S02]  /*13050*/  LOP3.LUT R7, R7, 0xffff, RZ, 0xc0, !PT ;  /* 0x0000ffff07077812 */ /* 0x000fe400078ec0ff */
[----:B------:R-:W-:Y:S02]  /*13060*/  LOP3.LUT R29, R5, 0xffff, RZ, 0xc0, !PT ;  /* 0x0000ffff051d7812 */ /* 0x000fe400078ec0ff */
[----:B------:R-:W-:-:S02]  /*13070*/  LOP3.LUT R5, R22, 0xffff, RZ, 0xc0, !PT ;  /* 0x0000ffff16057812 */ /* 0x000fc400078ec0ff */
[----:B-1----:R-:W-:Y:S02]  /*13080*/  PRMT R2, R7, 0x3340, R26 ;  /* 0x0000334007027816 */ /* 0x002fe4000000001a */
[----:B------:R-:W4:Y:S01]  /*13090*/  LDL.LU R26, [R1+0x34] ;  /* 0x00003400011a7983 */ /* 0x000f220000300800 */
[----:B---3--:R-:W-:-:S03]  /*130a0*/  SHF.R.U32.HI R22, RZ, 0x8, R28 ;  /* 0x00000008ff167819 */ /* 0x008fc6000001161c */
[----:B------:R-:W3:Y:S01]  /*130b0*/  LDL.LU R28, [R1+0x30] ;  /* 0x00003000011c7983 */ /* 0x000ee20000300800 */
[----:B------:R-:W-:-:S04]  /*130c0*/  SHF.R.U32.HI R6, RZ, 0x8, R6 ;  /* 0x00000008ff067819 */ /* 0x000fc80000011606 */
[----:B------:R-:W-:-:S04]  /*130d0*/  LOP3.LUT R6, R6, 0xffff, RZ, 0xc0, !PT ;  /* 0x0000ffff06067812 */ /* 0x000fc800078ec0ff */
[----:B------:R-:W-:Y:S02]  /*130e0*/  PRMT R29, R29, 0x3340, R6 ;  /* 0x000033401d1d7816 */ /* 0x000fe40000000006 */
[----:B------:R-:W-:Y:S02]  /*130f0*/  SHF.R.U32.HI R6, RZ, 0x8, R25 ;  /* 0x00000008ff067819 */ /* 0x000fe40000011619 */
[----:B------:R-:W-:Y:S02]  /*13100*/  SHF.R.U32.HI R23, RZ, 0x8, R23 ;  /* 0x00000008ff177819 */ /* 0x000fe40000011617 */
[----:B------:R-:W-:Y:S02]  /*13110*/  LOP3.LUT R6, R6, 0xffff, RZ, 0xc0, !PT ;  /* 0x0000ffff06067812 */ /* 0x000fe400078ec0ff */
[----:B------:R-:W-:Y:S02]  /*13120*/  LOP3.LUT R23, R23, 0xffff, RZ, 0xc0, !PT ;  /* 0x0000ffff17177812 */ /* 0x000fe400078ec0ff */
[----:B------:R-:W-:-:S02]  /*13130*/  SHF.R.U32.HI R10, RZ, 0x8, R10 ;  /* 0x00000008ff0a7819 */ /* 0x000fc4000001160a */
[----:B------:R-:W-:Y:S02]  /*13140*/  SHF.R.U32.HI R19, RZ, 0x8, R19 ;  /* 0x00000008ff137819 */ /* 0x000fe40000011613 */
[----:B------:R-:W-:Y:S02]  /*13150*/  PRMT R25, R6, 0x3340, R1 ;  /* 0x0000334006197816 */ /* 0x000fe40000000001 */
[----:B--2---:R-:W-:Y:S02]  /*13160*/  SHF.R.U32.HI R6, RZ, 0x8, R24 ;  /* 0x00000008ff067819 */ /* 0x004fe40000011618 */
[----:B------:R-:W-:Y:S02]  /*13170*/  SHF.R.U32.HI R9, RZ, 0x8, R9 ;  /* 0x00000008ff097819 */ /* 0x000fe40000011609 */
[----:B------:R-:W-:Y:S02]  /*13180*/  SHF.R.U32.HI R13, RZ, 0x8, R13 ;  /* 0x00000008ff0d7819 */ /* 0x000fe4000001160d */
[----:B------:R-:W-:-:S02]  /*13190*/  PRMT R7, R23, 0x3340, R1 ;  /* 0x0000334017077816 */ /* 0x000fc40000000001 */
[----:B------:R-:W-:Y:S02]  /*131a0*/  SHF.R.U32.HI R8, RZ, 0x8, R8 ;  /* 0x00000008ff087819 */ /* 0x000fe40000011608 */
[----:B------:R-:W-:Y:S02]  /*131b0*/  SHF.R.U32.HI R20, RZ, 0x8, R20 ;  /* 0x00000008ff147819 */ /* 0x000fe40000011614 */
[----:B------:R-:W-:Y:S02]  /*131c0*/  LOP3.LUT R19, R19, 0xffff, RZ, 0xc0, !PT ;  /* 0x0000ffff13137812 */ /* 0x000fe400078ec0ff */
[----:B------:R-:W-:Y:S02]  /*131d0*/  LOP3.LUT R23, R10, 0xffff, RZ, 0xc0, !PT ;  /* 0x0000ffff0a177812 */ /* 0x000fe400078ec0ff */
[----:B------:R-:W-:Y:S02]  /*131e0*/  LOP3.LUT R9, R9, 0xffff, RZ, 0xc0, !PT ;  /* 0x0000ffff09097812 */ /* 0x000fe400078ec0ff */
[----:B------:R-:W-:-:S02]  /*131f0*/  LOP3.LUT R6, R6, 0xffff, RZ, 0xc0, !PT ;  /* 0x0000ffff06067812 */ /* 0x000fc400078ec0ff */
[----:B------:R-:W-:Y:S02]  /*13200*/  LOP3.LUT R13, R13, 0xffff, RZ, 0xc0, !PT ;  /* 0x0000ffff0d0d7812 */ /* 0x000fe400078ec0ff */
[----:B------:R-:W-:Y:S02]  /*13210*/  LOP3.LUT R22, R22, 0xffff, RZ, 0xc0, !PT ;  /* 0x0000ffff16167812 */ /* 0x000fe400078ec0ff */
[----:B------:R-:W-:Y:S02]  /*13220*/  LOP3.LUT R8, R8, 0xffff, RZ, 0xc0, !PT ;  /* 0x0000ffff08087812 */ /* 0x000fe400078ec0ff */
[----:B------:R-:W-:Y:S02]  /*13230*/  LOP3.LUT R20, R20, 0xffff, RZ, 0xc0, !PT ;  /* 0x0000ffff14147812 */ /* 0x000fe400078ec0ff */
[----:B------:R-:W-:Y:S02]  /*13240*/  PRMT R19, R23, 0x3340, R19 ;  /* 0x0000334017137816 */ /* 0x000fe40000000013 */
[----:B------:R-:W-:-:S02]  /*13250*/  PRMT R9, R6, 0x3340, R9 ;  /* 0x0000334006097816 */ /* 0x000fc40000000009 */
[----:B------:R-:W-:Y:S02]  /*13260*/  PRMT R24, R13, 0x3340, R1 ;  /* 0x000033400d187816 */ /* 0x000fe40000000001 */
[----:B----4-:R-:W-:Y:S02]  /*13270*/  SHF.R.U32.HI R6, RZ, 0x8, R26 ;  /* 0x00000008ff067819 */ /* 0x010fe4000001161a */
[----:B------:R-:W-:Y:S02]  /*13280*/  SHF.R.U32.HI R15, RZ, 0x8, R15 ;  /* 0x00000008ff0f7819 */ /* 0x000fe4000001160f */
[----:B------:R-:W-:Y:S01]  /*13290*/  SHF.R.U32.HI R18, RZ, 0x8, R18 ;  /* 0x00000008ff127819 */ /* 0x000fe20000011612 */
[----:B------:R0:W-:Y:S01]  /*132a0*/  STL [R1], R19 ;  /* 0x0000001301007387 */ /* 0x0001e20000100800 */
[----:B------:R-:W-:Y:S02]  /*132b0*/  PRMT R10, R8, 0x3340, R22 ;  /* 0x00003340080a7816 */ /* 0x000fe40000000016 */
[----:B------:R-:W-:-:S02]  /*132c0*/  SHF.R.U32.HI R21, RZ, 0x8, R21 ;  /* 0x00000008ff157819 */ /* 0x000fc40000011615 */
[----:B------:R-:W-:Y:S02]  /*132d0*/  PRMT R8, R20, 0x3340, R1 ;  /* 0x0000334014087816 */ /* 0x000fe40000000001 */
[----:B------:R-:W2:Y:S01]  /*132e0*/  LDL.LU R20, [R1+0x3c] ;  /* 0x00003c0001147983 */ /* 0x000ea20000300800 */
[----:B------:R-:W-:Y:S02]  /*132f0*/  LOP3.LUT R6, R6, 0xffff, RZ, 0xc0, !PT ;  /* 0x0000ffff06067812 */ /* 0x000fe400078ec0ff */
[----:B0-----:R-:W-:Y:S02]  /*13300*/  SHF.R.U32.HI R19, RZ, 0x8, R27 ;  /* 0x00000008ff137819 */ /* 0x001fe4000001161b */
[----:B------:R-:W4:Y:S01]  /*13310*/  LDL.LU R27, [R1+0x38] ;  /* 0x00003800011b7983 */ /* 0x000f220000300800 */
[----:B------:R-:W-:Y:S02]  /*13320*/  LOP3.LUT R22, R15, 0xffff, RZ, 0xc0, !PT ;  /* 0x0000ffff0f167812 */ /* 0x000fe400078ec0ff */
[----:B------:R-:W-:Y:S01]  /*13330*/  LOP3.LUT R18, R18, 0xffff, RZ, 0xc0, !PT ;  /* 0x0000ffff12127812 */ /* 0x000fe200078ec0ff */
[----:B------:R0:W-:Y:S01]  /*13340*/  STL [R1+0x6d4], R9 ;  /* 0x0006d40901007387 */ /* 0x0001e20000100800 */
[----:B------:R-:W-:-:S04]  /*13350*/  LOP3.LUT R15, R21, 0xffff, RZ, 0xc0, !PT ;  /* 0x0000ffff150f7812 */ /* 0x000fc800078ec0ff */
[----:B------:R-:W-:Y:S01]  /*13360*/  PRMT R15, R18, 0x3340, R15 ;  /* 0x00003340120f7816 */ /* 0x000fe2000000000f */
[----:B0-----:R-:W4:Y:S04]  /*13370*/  LDL.LU R9, [R1+0x6c] ;  /* 0x00006c0001097983 */ /* 0x001f280000300800 */
[----:B------:R-:W4:Y:S01]  /*13380*/  LDL.LU R26, [R1+0x68] ;  /* 0x00006800011a7983 */ /* 0x000f220000300800 */
[----:B---3--:R-:W-:-:S03]  /*13390*/  SHF.R.U32.HI R13, RZ, 0x8, R28 ;  /* 0x00000008ff0d7819 */ /* 0x008fc6000001161c */
[----:B------:R-:W3:Y:S01]  /*133a0*/  LDL.LU R28, [R1+0x5c] ;  /* 0x00005c00011c7983 */ /* 0x000ee20000300800 */
[----:B------:R-:W-:-:S04]  /*133b0*/  LOP3.LUT R13, R13, 0xffff, RZ, 0xc0, !PT ;  /* 0x0000ffff0d0d7812 */ /* 0x000fc800078ec0ff */
[----:B------:R-:W-:Y:S02]  /*133c0*/  PRMT R13, R6, 0x3340, R13 ;  /* 0x00003340060d7816 */ /* 0x000fe4000000000d */
[----:B------:R-:W3:Y:S04]  /*133d0*/  LDL.LU R6, [R1+0x44] ;  /* 0x0000440001067983 */ /* 0x000ee80000300800 */
[----:B------:R-:W3:Y:S01]  /*133e0*/  LDL.LU R18, [R1+0x50] ;  /* 0x0000500001127983 */ /* 0x000ee20000300800 */
[----:B------:R-:W-:Y:S02]  /*133f0*/  SHF.R.U32.HI R11, RZ, 0x8, R11 ;  /* 0x00000008ff0b7819 */ /* 0x000fe4000001160b */
[----:B------:R-:W-:Y:S02]  /*13400*/  SHF.R.U32.HI R16, RZ, 0x8, R16 ;  /* 0x00000008ff107819 */ /* 0x000fe40000011610 */
[----:B------:R-:W-:-:S02]  /*13410*/  LOP3.LUT R11, R11, 0xffff, RZ, 0xc0, !PT ;  /* 0x0000ffff0b0b7812 */ /* 0x000fc400078ec0ff */
[----:B------:R-:W-:Y:S02]  /*13420*/  LOP3.LUT R19, R19, 0xffff, RZ, 0xc0, !PT ;  /* 0x0000ffff13137812 */ /* 0x000fe400078ec0ff */
[----:B------:R-:W-:Y:S02]  /*13430*/  LOP3.LUT R16, R16, 0xffff, RZ, 0xc0, !PT ;  /* 0x0000ffff10107812 */ /* 0x000fe400078ec0ff */
[----:B------:R-:W-:Y:S02]  /*13440*/  PRMT R11, R19, 0x3340, R11 ;  /* 0x00003340130b7816 */ /* 0x000fe4000000000b */
[----:B------:R-:W-:Y:S02]  /*13450*/  PRMT R23, R16, 0x3340, R1 ;  /* 0x0000334010177816 */ /* 0x000fe40000000001 */
[----:B------:R-:W-:-:S04]  /*13460*/  SHF.R.U32.HI R19, RZ, 0x8, R12 ;  /* 0x00000008ff137819 */ /* 0x000fc8000001160c */
[----:B------:R-:W-:Y:S02]  /*13470*/  LOP3.LUT R19, R19, 0xffff, RZ, 0xc0, !PT ;  /* 0x0000ffff13137812 */ /* 0x000fe400078ec0ff */
[----:B------:R-:W-:Y:S02]  /*13480*/  SHF.R.U32.HI R17, RZ, 0x8, R17 ;  /* 0x00000008ff117819 */ /* 0x000fe40000011611 */
[----:B------:R-:W-:Y:S02]  /*13490*/  SHF.R.U32.HI R0, RZ, 0x8, R0 ;  /* 0x00000008ff007819 */ /* 0x000fe40000011600 */
[----:B------:R-:W-:Y:S02]  /*134a0*/  SHF.R.U32.HI R3, RZ, 0x8, R3 ;  /* 0x00000008ff037819 */ /* 0x000fe40000011603 */
[----:B------:R-:W-:Y:S02]  /*134b0*/  LOP3.LUT R17, R17, 0xffff, RZ, 0xc0, !PT ;  /* 0x0000ffff11117812 */ /* 0x000fe400078ec0ff */
[----:B------:R-:W-:-:S02]  /*134c0*/  SHF.R.U32.HI R4, RZ, 0x8, R4 ;  /* 0x00000008ff047819 */ /* 0x000fc40000011604 */
[----:B------:R-:W-:Y:S02]  /*134d0*/  LOP3.LUT R0, R0, 0xffff, RZ, 0xc0, !PT ;  /* 0x0000ffff00007812 */ /* 0x000fe400078ec0ff */
[----:B------:R-:W-:Y:S02]  /*134e0*/  LOP3.LUT R3, R3, 0xffff, RZ, 0xc0, !PT ;  /* 0x0000ffff03037812 */ /* 0x000fe400078ec0ff */
[----:B------:R-:W-:Y:S02]  /*134f0*/  PRMT R21, R17, 0x3340, R1 ;  /* 0x0000334011157816 */ /* 0x000fe40000000001 */
[----:B--2---:R-:W-:Y:S02]  /*13500*/  SHF.R.U32.HI R16, RZ, 0x8, R20 ;  /* 0x00000008ff107819 */ /* 0x004fe40000011614 */
[----:B------:R-:W-:Y:S02]  /*13510*/  SHF.R.U32.HI R20, RZ, 0x8, R14 ;  /* 0x00000008ff147819 */ /* 0x000fe4000001160e */
[----:B------:R-:W-:-:S04]  /*13520*/  LOP3.LUT R14, R16, 0xffff, RZ, 0xc0, !PT ;  /* 0x0000ffff100e7812 */ /* 0x000fc800078ec0ff */
[----:B------:R-:W-:Y:S02]  /*13530*/  PRMT R19, R14, 0x3340, R19 ;  /* 0x000033400e137816 */ /* 0x000fe40000000013 */
[----:B----4-:R-:W-:Y:S02]  /*13540*/  SHF.R.U32.HI R14, RZ, 0x8, R9 ;  /* 0x00000008ff0e7819 */ /* 0x010fe40000011609 */
[----:B------:R-:W-:Y:S02]  /*13550*/  SHF.R.U32.HI R16, RZ, 0x8, R26 ;  /* 0x00000008ff107819 */ /* 0x000fe4000001161a */
[----:B------:R-:W-:Y:S02]  /*13560*/  LOP3.LUT R14, R14, 0xffff, RZ, 0xc0, !PT ;  /* 0x0000ffff0e0e7812 */ /* 0x000fe400078ec0ff */
[----:B------:R-:W-:Y:S02]  /*13570*/  LOP3.LUT R16, R16, 0xffff, RZ, 0xc0, !PT ;  /* 0x0000ffff10107812 */ /* 0x000fe400078ec0ff */
[----:B------:R-:W-:-:S02]  /*13580*/  LOP3.LUT R26, R4, 0xffff, RZ, 0xc0, !PT ;  /* 0x0000ffff041a7812 */ /* 0x000fc400078ec0ff */
[----:B------:R-:W-:Y:S02]  /*13590*/  PRMT R17, R14, 0x3340, R16 ;  /* 0x000033400e117816 */ /* 0x000fe40000000010 */
[----:B------:R-:W-:Y:S02]  /*135a0*/  PRMT R16, R26, 0x3340, R1 ;  /* 0x000033401a107816 */ /* 0x000fe40000000001 */
[----:B---3--:R-:W-:Y:S02]  /*135b0*/  SHF.R.U32.HI R12, RZ, 0x8, R18 ;  /* 0x00000008ff0c7819 */ /* 0x008fe40000011612 */
[----:B------:R-:W-:Y:S02]  /*135c0*/  SHF.R.U32.HI R18, RZ, 0x8, R6 ;  /* 0x00000008ff127819 */ /* 0x000fe40000011606 */
[----:B------:R-:W-:Y:S02]  /*135d0*/  LOP3.LUT R12, R12, 0xffff, RZ, 0xc0, !PT ;  /* 0x0000ffff0c0c7812 */ /* 0x000fe400078ec0ff */
[----:B------:R-:W-:-:S04]  /*135e0*/  LOP3.LUT R18, R18, 0xffff, RZ, 0xc0, !PT ;  /* 0x0000ffff12127812 */ /* 0x000fc800078ec0ff */
[----:B------:R-:W-:Y:S02]  /*135f0*/  PRMT R18, R12, 0x3340, R18 ;  /* 0x000033400c127816 */ /* 0x000fe40000000012 */
[----:B------:R-:W-:Y:S02]  /*13600*/  SHF.R.U32.HI R12, RZ, 0x8, R28 ;  /* 0x00000008ff0c7819 */ /* 0x000fe4000001161c */
[----:B------:R-:W-:Y:S02]  /*13610*/  SHF.R.U32.HI R6, RZ, 0x8, R27 ;  /* 0x00000008ff067819 */ /* 0x000fe4000001161b */
[----:B------:R-:W-:Y:S01]  /*13620*/  LOP3.LUT R12, R12, 0xffff, RZ, 0xc0, !PT ;  /* 0x0000ffff0c0c7812 */ /* 0x000fe200078ec0ff */
[----:B------:R-:W2:Y:S01]  /*13630*/  LDL.LU R27, [R1+0x1c] ;  /* 0x00001c00011b7983 */ /* 0x000ea20000300800 */
[----:B------:R-:W-:Y:S02]  /*13640*/  PRMT R28, R0, 0x3340, R3 ;  /* 0x00003340001c7816 */ /* 0x000fe40000000003 */
[--C-:B------:R-:W-:Y:S01]  /*13650*/  PRMT R4, R12, 0x3340, R1.reuse ;  /* 0x000033400c047816 */ /* 0x100fe20000000001 */
[----:B------:R-:W3:Y:S04]  /*13660*/  LDL.LU R9, [R1] ;  /* 0x0000000001097983 */ /* 0x000ee80000300800 */
[----:B------:R-:W4:Y:S04]  /*13670*/  LDL.LU R14, [R1+0x10] ;  /* 0x00001000010e7983 */ /* 0x000f280000300800 */
[----:B------:R-:W3:Y:S04]  /*13680*/  LDL.LU R12, [R1+0x18] ;  /* 0x00001800010c7983 */ /* 0x000ee80000300800 */
[----:B------:R-:W3:Y:S04]  /*13690*/  LDL.LU R0, [R1+0x14] ;  /* 0x0000140001007983 */ /* 0x000ee80000300800 */
[----:B------:R-:W4:Y:S04]  /*136a0*/  LDL.LU R3, [R1+0x40] ;  /* 0x0000400001037983 */ /* 0x000f280000300800 */
[----:B------:R-:W4:Y:S01]  /*136b0*/  LDL.LU R26, [R1+0x48] ;  /* 0x00004800011a7983 */ /* 0x000f220000300800 */
[----:B------:R-:W-:-:S02]  /*136c0*/  PRMT R5, R5, 0x3340, R1 ;  /* 0x0000334005057816 */ /* 0x000fc40000000001 */
[----:B------:R-:W-:Y:S02]  /*136d0*/  PRMT R7, R2, 0x5410, R7 ;  /* 0x0000541002077816 */ /* 0x000fe40000000007 */
[----:B------:R-:W-:Y:S02]  /*136e0*/  PRMT R5, R29, 0x5410, R5 ;  /* 0x000054101d057816 */ /* 0x000fe40000000005 */
[----:B--2---:R-:W-:-:S04]  /*136f0*/  SHF.R.U32.HI R27, RZ, 0x8, R27 ;  /* 0x00000008ff1b7819 */ /* 0x004fc8000001161b */
[----:B------:R-:W-:Y:S02]  /*13700*/  LOP3.LUT R27, R27, 0xffff, RZ, 0xc0, !PT ;  /* 0x0000ffff1b1b7812 */ /* 0x000fe400078ec0ff */
[----:B---3--:R-:W-:Y:S02]  /*13710*/  SHF.R.U32.HI R0, RZ, 0x8, R0 ;  /* 0x00000008ff007819 */ /* 0x008fe40000011600 */
[----:B----4-:R-:W-:Y:S02]  /*13720*/  SHF.R.U32.HI R3, RZ, 0x8, R3 ;  /* 0x00000008ff037819 */ /* 0x010fe40000011603 */
[----:B------:R-:W-:Y:S02]  /*13730*/  SHF.R.U32.HI R26, RZ, 0x8, R26 ;  /* 0x00000008ff1a7819 */ /* 0x000fe4000001161a */
[----:B------:R-:W-:Y:S02]  /*13740*/  LOP3.LUT R0, R0, 0xffff, RZ, 0xc0, !PT ;  /* 0x0000ffff00007812 */ /* 0x000fe400078ec0ff */
[----:B------:R-:W-:-:S02]  /*13750*/  LOP3.LUT R26, R26, 0xffff, RZ, 0xc0, !PT ;  /* 0x0000ffff1a1a7812 */ /* 0x000fc400078ec0ff */
[----:B------:R-:W-:Y:S02]  /*13760*/  LOP3.LUT R3, R3, 0xffff, RZ, 0xc0, !PT ;  /* 0x0000ffff03037812 */ /* 0x000fe400078ec0ff */
[----:B------:R-:W-:Y:S02]  /*13770*/  PRMT R0, R27, 0x3340, R0 ;  /* 0x000033401b007816 */ /* 0x000fe40000000000 */
[----:B------:R-:W2:Y:S01]  /*13780*/  LDL.LU R27, [R1+0xa8] ;  /* 0x0000a800011b7983 */ /* 0x000ea20000300800 */
[----:B------:R-:W-:-:S03]  /*13790*/  PRMT R3, R26, 0x3340, R3 ;  /* 0x000033401a037816 */ /* 0x000fc60000000003 */
[----:B------:R-:W3:Y:S04]  /*137a0*/  LDL.LU R26, [R1+0x688] ;  /* 0x00068800011a7983 */ /* 0x000ee80000300800 */
[----:B------:R-:W4:Y:S04]  /*137b0*/  LDL.LU R29, [R1+0xac] ;  /* 0x0000ac00011d7983 */ /* 0x000f280000300800 */
[----:B------:R-:W2:Y:S01]  /*137c0*/  LDL.LU R2, [R1+0x6d8] ;  /* 0x0006d80001027983 */ /* 0x000ea20000300800 */
[----:B------:R-:W-:Y:S02]  /*137d0*/  PRMT R10, R10, 0x5410, R25 ;  /* 0x000054100a0a7816 */ /* 0x000fe40000000019 */
[----:B------:R-:W-:-:S02]  /*137e0*/  PRMT R8, R9, 0x5410, R8 ;  /* 0x0000541009087816 */ /* 0x000fc40000000008 */
[----:B---3--:R-:W-:-:S05]  /*137f0*/  LOP3.LUT R26, R26, 0x300, RZ, 0xc0, !PT ;  /* 0x000003001a1a7812 */ /* 0x008fca00078ec0ff */
[----:B--2---:R-:W-:Y:S02]  /*13800*/  IMAD.IADD R2, R26, 0x1, R2 ;  /* 0x000000011a027824 */ /* 0x004fe400078e0202 */
[----:B------:R-:W2:Y:S04]  /*13810*/  LDL.LU R26, [R1+0x1f8] ;  /* 0x0001f800011a7983 */ /* 0x000ea80000300800 */
[----:B------:R-:W3:Y:S04]  /*13820*/  LDL.LU R25, [R1+0x1fc] ;  /* 0x0001fc0001197983 */ /* 0x000ee80000300800 */
[----:B------:R-:W4:Y:S01]  /*13830*/  LDL.LU R9, [R1+0x6d4] ;  /* 0x0006d40001097983 */ /* 0x000f220000300800 */
[----:B------:R-:W-:-:S02]  /*13840*/  LOP3.LUT R6, R6, 0xffff, RZ, 0xc0, !PT ;  /* 0x0000ffff06067812 */ /* 0x000fc400078ec0ff */
[----:B------:R-:W-:Y:S02]  /*13850*/  LOP3.LUT R20, R20, 0xffff, RZ, 0xc0, !PT ;  /* 0x0000ffff14147812 */ /* 0x000fe400078ec0ff */
[--C-:B------:R-:W-:Y:S02]  /*13860*/  PRMT R22, R22, 0x3340, R1.reuse ;  /* 0x0000334016167816 */ /* 0x100fe40000000001 */
[----:B------:R-:W-:Y:S02]  /*13870*/  SHF.R.U32.HI R14, RZ, 0x8, R14 ;  /* 0x00000008ff0e7819 */ /* 0x000fe4000001160e */
[--C-:B------:R-:W-:Y:S02]  /*13880*/  PRMT R6, R6, 0x3340, R1.reuse ;  /* 0x0000334006067816 */ /* 0x100fe40000000001 */
[----:B------:R-:W-:Y:S02]  /*13890*/  PRMT R20, R20, 0x3340, R1 ;  /* 0x0000334014147816 */ /* 0x000fe40000000001 */
[----:B------:R-:W-:-:S02]  /*138a0*/  LOP3.LUT R14, R14, 0xffff, RZ, 0xc0, !PT ;  /* 0x0000ffff0e0e7812 */ /* 0x000fc400078ec0ff */
[----:B------:R-:W-:Y:S02]  /*138b0*/  PRMT R11, R11, 0x5410, R23 ;  /* 0x000054100b0b7816 */ /* 0x000fe40000000017 */
[----:B------:R-:W-:Y:S02]  /*138c0*/  PRMT R13, R13, 0x5410, R22 ;  /* 0x000054100d0d7816 */ /* 0x000fe40000000016 */
[----:B------:R-:W-:Y:S02]  /*138d0*/  PRMT R18, R18, 0x5410, R6 ;  /* 0x0000541012127816 */ /* 0x000fe40000000006 */
[----:B------:R-:W-:Y:S02]  /*138e0*/  PRMT R15, R15, 0x5410, R21 ;  /* 0x000054100f0f7816 */ /* 0x000fe40000000015 */
[----:B------:R-:W-:Y:S02]  /*138f0*/  PRMT R19, R19, 0x5410, R20 ;  /* 0x0000541013137816 */ /* 0x000fe40000000014 */
[----:B------:R-:W-:-:S02]  /*13900*/  PRMT R14, R14, 0x3340, R1 ;  /* 0x000033400e0e7816 */ /* 0x000fc40000000001 */
[----:B------:R-:W-:Y:S02]  /*13910*/  PRMT R17, R17, 0x5410, R4 ;  /* 0x0000541011117816 */ /* 0x000fe40000000004 */
[----:B------:R-:W-:Y:S02]  /*13920*/  PRMT R16, R28, 0x5410, R16 ;  /* 0x000054101c107816 */ /* 0x000fe40000000010 */
[----:B------:R-:W-:Y:S02]  /*13930*/  PRMT R0, R0, 0x5410, R14 ;  /* 0x0000541000007816 */ /* 0x000fe4000000000e */
[----:B--2---:R-:W-:Y:S02]  /*13940*/  LOP3.LUT R20, R26, 0xffff, RZ, 0xc0, !PT ;  /* 0x0000ffff1a147812 */ /* 0x004fe400078ec0ff */
[----:B---3--:R-:W-:Y:S02]  /*13950*/  LOP3.LUT R6, R25, 0xffff, RZ, 0xc0, !PT ;  /* 0x0000ffff19067812 */ /* 0x008fe400078ec0ff */
[----:B----4-:R-:W-:-:S02]  /*13960*/  PRMT R9, R9, 0x5410, R24 ;  /* 0x0000541009097816 */ /* 0x010fc40000000018 */
[----:B------:R-:W2:Y:S04]  /*13970*/  LDL.LU R24, [R1+0x9c] ;  /* 0x00009c0001187983 */ /* 0x000ea80000300800 */
[----:B------:R-:W3:Y:S04]  /*13980*/  LDL.LU R23, [R1+0xd4] ;  /* 0x0000d40001177983 */ /* 0x000ee80000300800 */
[----:B------:R-:W4:Y:S01]  /*13990*/  LDL.LU R22, [R1+0x98] ;  /* 0x0000980001167983 */ /* 0x000f220000300800 */
[----:B------:R-:W-:-:S03]  /*139a0*/  PRMT R4, R29, 0x4210, R6 ;  /* 0x000042101d047816 */ /* 0x000fc60000000006 */
[----:B------:R-:W2:Y:S01]  /*139b0*/  LDL.LU R21, [R1+0xd0] ;  /* 0x0000d00001157983 */ /* 0x000ea20000300800 */
[----:B------:R-:W-:-:S03]  /*139c0*/  PRMT R5, R5, 0x5210, R6 ;  /* 0x0000521005057816 */ /* 0x000fc60000000006 */
[----:B------:R-:W2:Y:S01]  /*139d0*/  LDL.LU R25, [R1+0x90] ;  /* 0x0000900001197983 */ /* 0x000ea20000300800 */
[----:B------:R-:W-:-:S03]  /*139e0*/  PRMT R6, R27, 0x4210, R20 ;  /* 0x000042101b067816 */ /* 0x000fc60000000014 */
[----:B------:R-:W2:Y:S01]  /*139f0*/  LDL.LU R26, [R1+0xa0] ;  /* 0x0000a000011a7983 */ /* 0x000ea20000300800 */
[----:B------:R-:W-:-:S03]  /*13a00*/  PRMT R7, R7, 0x5210, R20 ;  /* 0x0000521007077816 */ /* 0x000fc60000000014 */
[----:B------:R-:W2:Y:S04]  /*13a10*/  LDL.LU R28, [R1+0xb0] ;  /* 0x0000b000011c7983 */ /* 0x000ea80000300800 */
[----:B------:R-:W2:Y:S04]  /*13a20*/  LDL.LU R29, [R1+0x94] ;  /* 0x00009400011d7983 */ /* 0x000ea80000300800 */
[----:B------:R-:W2:Y:S04]  /*13a30*/  LDL.LU R27, [R1+0xa4] ;  /* 0x0000a400011b7983 */ /* 0x000ea80000300800 */
[----:B------:R-:W2:Y:S04]  /*13a40*/  LDL.LU R20, [R1+0xe0] ;  /* 0x0000e00001147983 */ /* 0x000ea80000300800 */
[----:B------:R-:W3:Y:S01]  /*13a50*/  LDL.LU R14, [R1+0xe4] ;  /* 0x0000e400010e7983 */ /* 0x000ee20000300800 */
[----:B------:R-:W-:-:S04]  /*13a60*/  SHF.R.U32.HI R12, RZ, 0x8, R12 ;  /* 0x00000008ff0c7819 */ /* 0x000fc8000001160c */
[----:B------:R-:W-:-:S04]  /*13a70*/  LOP3.LUT R12, R12, 0xffff, RZ, 0xc0, !PT ;  /* 0x0000ffff0c0c7812 */ /* 0x000fc800078ec0ff */
[----:B------:R-:W-:Y:S01]  /*13a80*/  PRMT R12, R12, 0x3340, R1 ;  /* 0x000033400c0c7816 */ /* 0x000fe20000000001 */
[----:B------:R2:W-:Y:S03]  /*13a90*/  STSM.16.M88.4 [R2], R4 ;  /* 0x0000000402007844 */ /* 0x0005e60000000200 */
[----:B------:R-:W-:Y:S02]  /*13aa0*/  PRMT R3, R3, 0x5410, R12 ;  /* 0x0000541003037816 */ /* 0x000fe4000000000c */
[----:B--2---:R-:W-:Y:S02]  /*13ab0*/  LOP3.LUT R7, R20, 0xffff, RZ, 0xc0, !PT ;  /* 0x0000ffff14077812 */ /* 0x004fe400078ec0ff */
[----:B---3--:R-:W-:-:S04]  /*13ac0*/  LOP3.LUT R12, R14, 0xffff, RZ, 0xc0, !PT ;  /* 0x0000ffff0e0c7812 */ /* 0x008fc800078ec0ff */
[--C-:B------:R-:W-:Y:S02]  /*13ad0*/  PRMT R5, R10, 0x5210, R12.reuse ;  /* 0x000052100a057816 */ /* 0x100fe4000000000c */
[----:B------:R-:W-:Y:S02]  /*13ae0*/  PRMT R4, R28, 0x4210, R12 ;  /* 0x000042101c047816 */ /* 0x000fe4000000000c */
[----:B------:R-:W-:Y:S02]  /*13af0*/  LOP3.LUT R10, R21, 0xffff, RZ, 0xc0, !PT ;  /* 0x0000ffff150a7812 */ /* 0x000fe400078ec0ff */
[----:B------:R-:W-:Y:S01]  /*13b00*/  LOP3.LUT R12, R23, 0xffff, RZ, 0xc0, !PT ;  /* 0x0000ffff170c7812 */ /* 0x000fe200078ec0ff */
[----:B------:R-:W2:Y:S01]  /*13b10*/  LDL.LU R21, [R1+0x78] ;  /* 0x0000780001157983 */ /* 0x000ea20000300800 */
[--C-:B----4-:R-:W-:Y:S02]  /*13b20*/  PRMT R6, R22, 0x4210, R7.reuse ;  /* 0x0000421016067816 */ /* 0x110fe40000000007 */
[----:B------:R-:W-:Y:S01]  /*13b30*/  PRMT R7, R8, 0x5210, R7 ;  /* 0x0000521008077816 */ /* 0x000fe20000000007 */
[----:B------:R-:W3:Y:S01]  /*13b40*/  LDL.LU R28, [R1+0x74] ;  /* 0x00007400011c7983 */ /* 0x000ee20000300800 */
[----:B------:R-:W-:-:S02]  /*13b50*/  PRMT R8, R24, 0x4210, R10 ;  /* 0x0000421018087816 */ /* 0x000fc4000000000a */
[----:B------:R-:W-:Y:S01]  /*13b60*/  PRMT R9, R9, 0x5210, R10 ;  /* 0x0000521009097816 */ /* 0x000fe2000000000a */
[----:B------:R-:W4:Y:S01]  /*13b70*/  LDL.LU R22, [R1+0xd8] ;  /* 0x0000d80001167983 */ /* 0x000f220000300800 */
[----:B------:R-:W-:Y:S02]  /*13b80*/  LOP3.LUT R14, R25, 0xffff, RZ, 0xc0, !PT ;  /* 0x0000ffff190e7812 */ /* 0x000fe400078ec0ff */
[--C-:B------:R-:W-:Y:S01]  /*13b90*/  PRMT R10, R26, 0x4210, R12.reuse ;  /* 0x000042101a0a7816 */ /* 0x100fe2000000000c */
[----:B------:R-:W2:Y:S01]  /*13ba0*/  LDL.LU R23, [R1+0x70] ;  /* 0x0000700001177983 */ /* 0x000ea20000300800 */
[----:B------:R-:W-:-:S03]  /*13bb0*/  PRMT R11, R11, 0x5210, R12 ;  /* 0x000052100b0b7816 */ /* 0x000fc6000000000c */
[----:B------:R-:W2:Y:S01]  /*13bc0*/  LDL.LU R26, [R1+0x54] ;  /* 0x00005400011a7983 */ /* 0x000ea20000300800 */
[----:B------:R-:W-:-:S03]  /*13bd0*/  LOP3.LUT R20, R29, 0xffff, RZ, 0xc0, !PT ;  /* 0x0000ffff1d147812 */ /* 0x000fc600078ec0ff */
[----:B------:R-:W2:Y:S01]  /*13be0*/  LDL.LU R24, [R1+0xc4] ;  /* 0x0000c40001187983 */ /* 0x000ea20000300800 */
[----:B------:R-:W-:-:S03]  /*13bf0*/  PRMT R12, R27, 0x4210, R14 ;  /* 0x000042101b0c7816 */ /* 0x000fc6000000000e */
[----:B------:R-:W2:Y:S01]  /*13c00*/  LDL.LU R25, [R1+0xc0] ;  /* 0x0000c00001197983 */ /* 0x000ea20000300800 */
[----:B------:R-:W-:-:S03]  /*13c10*/  PRMT R13, R13, 0x5210, R14 ;  /* 0x000052100d0d7816 */ /* 0x000fc6000000000e */
[----:B------:R-:W2:Y:S04]  /*13c20*/  LDL.LU R29, [R1+0x4c] ;  /* 0x00004c00011d7983 */ /* 0x000ea80000300800 */
[----:B------:R-:W2:Y:S04]  /*13c30*/  LDL.LU R27, [R1+0x58] ;  /* 0x00005800011b7983 */ /* 0x000ea80000300800 */
[----:B------:R-:W2:Y:S01]  /*13c40*/  LDL.LU R14, [R1+0x7c] ;  /* 0x00007c00010e7983 */ /* 0x000ea20000300800 */
[----:B------:R-:W-:-:S03]  /*13c50*/  PRMT R15, R15, 0x5210, R20 ;  /* 0x000052100f0f7816 */ /* 0x000fc60000000014 */
[----:B------:R0:W-:Y:S01]  /*13c60*/  STSM.16.M88.4 [R2+0x400], R4 ;  /* 0x0004000402007844 */ /* 0x0001e20000000200 */
[----:B--2---:R-:W-:-:S03]  /*13c70*/  PRMT R14, R14, 0x4210, R20 ;  /* 0x000042100e0e7816 */ /* 0x004fc60000000014 */
[----:B------:R-:W2:Y:S04]  /*13c80*/  LDL.LU R20, [R1+0xec] ;  /* 0x0000ec0001147983 */ /* 0x000ea80000300800 */
[----:B0-----:R-:W3:Y:S04]  /*13c90*/  LDL.LU R6, [R1+0xf0] ;  /* 0x0000f00001067983 */ /* 0x001ee80000300800 */
[----:B------:R-:W4:Y:S04]  /*13ca0*/  LDL.LU R7, [R1+0xe8] ;  /* 0x0000e80001077983 */ /* 0x000f280000300800 */
[----:B------:R0:W-:Y:S04]  /*13cb0*/  STSM.16.M88.4 [R2+0x800], R8 ;  /* 0x0008000802007844 */ /* 0x0001e80000000200 */
[----:B------:R-:W-:Y:S01]  /*13cc0*/  STSM.16.M88.4 [R2+0xc00], R12 ;  /* 0x000c000c02007844 */ /* 0x000fe20000000200 */
[----:B0-----:R-:W-:-:S04]  /*13cd0*/  LOP3.LUT R9, R24, 0xffff, RZ, 0xc0, !PT ;  /* 0x0000ffff18097812 */ /* 0x001fc800078ec0ff */
[--C-:B------:R-:W-:Y:S02]  /*13ce0*/  PRMT R8, R29, 0x4210, R9.reuse ;  /* 0x000042101d087816 */ /* 0x100fe40000000009 */
[----:B------:R-:W-:Y:S02]  /*13cf0*/  PRMT R9, R0, 0x5210, R9 ;  /* 0x0000521000097816 */ /* 0x000fe40000000009 */
[----:B------:R-:W-:Y:S01]  /*13d00*/  LOP3.LUT R11, R25, 0xffff, RZ, 0xc0, !PT ;  /* 0x0000ffff190b7812 */ /* 0x000fe200078ec0ff */
[----:B------:R-:W-:Y:S01]  /*13d10*/  BAR.SYNC.DEFER_BLOCKING 0x0 ;  /* 0x0000000000007b1d */ /* 0x000fe20000010000 */
[----:B--2---:R-:W-:Y:S02]  /*13d20*/  LOP3.LUT R5, R20, 0xffff, RZ, 0xc0, !PT ;  /* 0x0000ffff14057812 */ /* 0x004fe400078ec0ff */
[----:B---3--:R-:W-:Y:S02]  /*13d30*/  LOP3.LUT R4, R6, 0xffff, RZ, 0xc0, !PT ;  /* 0x0000ffff06047812 */ /* 0x008fe400078ec0ff */
[----:B----4-:R-:W-:-:S02]  /*13d40*/  LOP3.LUT R6, R7, 0xffff, RZ, 0xc0, !PT ;  /* 0x0000ffff07067812 */ /* 0x010fc400078ec0ff */
[----:B------:R-:W-:Y:S02]  /*13d50*/  LOP3.LUT R7, R22, 0xffff, RZ, 0xc0, !PT ;  /* 0x0000ffff16077812 */ /* 0x000fe400078ec0ff */
[--C-:B------:R-:W-:Y:S02]  /*13d60*/  PRMT R20, R19, 0x5210, R4.reuse ;  /* 0x0000521013147816 */ /* 0x100fe40000000004 */
[----:B------:R-:W-:Y:S02]  /*13d70*/  PRMT R21, R21, 0x4210, R4 ;  /* 0x0000421015157816 */ /* 0x000fe40000000004 */
[--C-:B------:R-:W-:Y:S02]  /*13d80*/  PRMT R19, R28, 0x4210, R5.reuse ;  /* 0x000042101c137816 */ /* 0x100fe40000000005 */
[----:B------:R-:W-:Y:S02]  /*13d90*/  PRMT R18, R18, 0x5210, R5 ;  /* 0x0000521012127816 */ /* 0x000fe40000000005 */
[----:B------:R-:W-:-:S02]  /*13da0*/  PRMT R4, R23, 0x4210, R6 ;  /* 0x0000421017047816 */ /* 0x000fc40000000006 */
[----:B------:R-:W-:Y:S02]  /*13db0*/  PRMT R5, R17, 0x5210, R6 ;  /* 0x0000521011057816 */ /* 0x000fe40000000006 */
[----:B------:R-:W-:Y:S02]  /*13dc0*/  PRMT R6, R26, 0x4210, R7 ;  /* 0x000042101a067816 */ /* 0x000fe40000000007 */
[----:B------:R-:W0:Y:S02]  /*13dd0*/  S2R R26, SR_TID.X ;  /* 0x00000000001a7919 */ /* 0x000e240000002100 */
[----:B0-----:R-:W-:-:S04]  /*13de0*/  LOP3.LUT R10, R26, 0x1ff, RZ, 0xc0, !PT ;  /* 0x000001ff1a0a7812 */ /* 0x001fc800078ec0ff */
[----:B------:R-:W-:-:S05]  /*13df0*/  LEA R0, R10, UR4, 0x4 ;  /* 0x000000040a007c11 */ /* 0x000fca000f8e20ff */
[----:B------:R-:W0:Y:S01]  /*13e00*/  LDS.128 R12, [R0] ;  /* 0x00000000000c7984 */ /* 0x000e220000000c00 */
[----:B------:R-:W-:Y:S02]  /*13e10*/  PRMT R7, R16, 0x5210, R7 ;  /* 0x0000521010077816 */ /* 0x000fe40000000007 */
[----:B------:R-:W-:Y:S02]  /*13e20*/  PRMT R10, R27, 0x4210, R11 ;  /* 0x000042101b0a7816 */ /* 0x000fe4000000000b */
[----:B------:R-:W-:Y:S04]  /*13e30*/  LDS.128 R24, [R0+0x6000] ;  /* 0x0060000000187984 */ /* 0x000fe80000000c00 */
[----:B0-----:R0:W-:Y:S04]  /*13e40*/  STL [R1+0x6cc], R12 ;  /* 0x0006cc0c01007387 */ /* 0x0011e80000100800 */
[----:B------:R-:W-:Y:S04]  /*13e50*/  STL [R1+0x6c8], R13 ;  /* 0x0006c80d01007387 */ /* 0x000fe80000100800 */
[----:B------:R1:W-:Y:S04]  /*13e60*/  STL [R1+0x6c4], R14 ;  /* 0x0006c40e01007387 */ /* 0x0003e80000100800 */
[----:B------:R2:W-:Y:S01]  /*13e70*/  STL [R1+0x6c0], R15 ;  /* 0x0006c00f01007387 */ /* 0x0005e20000100800 */
[----:B0-----:R-:W-:-:S02]  /*13e80*/  IMAD.MOV.U32 R12, RZ, RZ, R21 ;  /* 0x000000ffff0c7224 */ /* 0x001fc400078e0015 */
[----:B-1----:R-:W-:Y:S02]  /*13e90*/  IMAD.MOV.U32 R14, RZ, RZ, R19 ;  /* 0x000000ffff0e7224 */ /* 0x002fe400078e0013 */
[----:B--2---:R-:W-:Y:S02]  /*13ea0*/  IMAD.MOV.U32 R15, RZ, RZ, R18 ;  /* 0x000000ffff0f7224 */ /* 0x004fe400078e0012 */
[----:B------:R-:W0:Y:S01]  /*13eb0*/  LDS.128 R16, [R0+0x2000] ;  /* 0x0020000000107984 */ /* 0x000e220000000c00 */
[----:B------:R-:W-:-:S03]  /*13ec0*/  IMAD.MOV.U32 R13, RZ, RZ, R20 ;  /* 0x000000ffff0d7224 */ /* 0x000fc600078e0014 */
[----:B------:R-:W1:Y:S01]  /*13ed0*/  LDS.128 R20, [R0+0x4000] ;  /* 0x0040000000147984 */ /* 0x000e620000000c00 */
[----:B------:R-:W-:Y:S06]  /*13ee0*/  BAR.SYNC.DEFER_BLOCKING 0x0 ;  /* 0x0000000000007b1d */ /* 0x000fec0000010000 */
[----:B0-----:R-:W-:Y:S04]  /*13ef0*/  STL [R1+0x6d0], R16 ;  /* 0x0006d01001007387 */ /* 0x001fe80000100800 */
[----:B------:R-:W-:Y:S04]  /*13f00*/  STL [R1+0x6bc], R17 ;  /* 0x0006bc1101007387 */ /* 0x000fe80000100800 */
[----:B------:R-:W-:Y:S04]  /*13f10*/  STL [R1+0x6b8], R18 ;  /* 0x0006b81201007387 */ /* 0x000fe80000100800 */
[----:B------:R-:W-:Y:S04]  /*13f20*/  STL [R1+0x6b4], R19 ;  /* 0x0006b41301007387 */ /* 0x000fe80000100800 */
[----:B-1----:R-:W-:Y:S04]  /*13f30*/  STL [R1+0x6b0], R20 ;  /* 0x0006b01401007387 */ /* 0x002fe80000100800 */
[----:B------:R-:W-:Y:S04]  /*13f40*/  STL [R1+0x6ac], R21 ;  /* 0x0006ac1501007387 */ /* 0x000fe80000100800 */
[----:B------:R-:W-:Y:S04]  /*13f50*/  STL [R1+0x6a8], R22 ;  /* 0x0006a81601007387 */ /* 0x000fe80000100800 */
[----:B------:R-:W-:Y:S04]  /*13f60*/  STL [R1+0x6a4], R23 ;  /* 0x0006a41701007387 */ /* 0x000fe80000100800 */
[----:B------:R-:W-:Y:S04]  /*13f70*/  STL [R1+0x6a0], R24 ;  /* 0x0006a01801007387 */ /* 0x000fe80000100800 */
[----:B------:R-:W-:Y:S04]  /*13f80*/  STL [R1+0x69c], R25 ;  /* 0x00069c1901007387 */ /* 0x000fe80000100800 */
[----:B------:R-:W-:Y:S04]  /*13f90*/  STL [R1+0x698], R26 ;  /* 0x0006981a01007387 */ /* 0x000fe80000100800 */
[----:B------:R-:W-:Y:S04]  /*13fa0*/  STL [R1+0x694], R27 ;  /* 0x0006941b01007387 */ /* 0x000fe80000100800 */
[----:B------:R-:W-:Y:S04]  /*13fb0*/  STSM.16.M88.4 [R2], R12 ;  /* 0x0000000c02007844 */ /* 0x000fe80000000200 */
[----:B------:R-:W-:Y:S04]  /*13fc0*/  STL [R1+0x690], R0 ;  /* 0x0006900001007387 */ /* 0x000fe80000100800 */
[----:B------:R0:W-:Y:S04]  /*13fd0*/  STSM.16.M88.4 [R2+0x400], R4 ;  /* 0x0004000402007844 */ /* 0x0001e80000000200 */
[----:B0-----:R-:W2:Y:S01]  /*13fe0*/  LDL.LU R5, [R1+0x27c] ;  /* 0x00027c0001057983 */ /* 0x001ea20000300800 */
[----:B------:R-:W0:Y:S01]  /*13ff0*/  S2R R29, SR_TID.X ;  /* 0x00000000001d7919 */ /* 0x000e220000002100 */
[----:B------:R-:W-:-:S05]  /*14000*/  PRMT R11, R3, 0x5210, R11 ;  /* 0x00005210030b7816 */ /* 0x000fca000000000b */
[----:B------:R0:W-:Y:S02]  /*14010*/  STSM.16.M88.4 [R2+0x800], R8 ;  /* 0x0008000802007844 */ /* 0x0001e40000000200 */
[----:B0-----:R-:W-:-:S04]  /*14020*/  SHF.R.U32.HI R11, RZ, 0x8, R29 ;  /* 0x00000008ff0b7819 */ /* 0x001fc8000001161d */
[----:B------:R-:W-:-:S04]  /*14030*/  SGXT.U32 R11, R11, 0x1 ;  /* 0x000000010b0b781a */ /* 0x000fc80000000000 */
[C-C-:B--2---:R-:W-:Y:S02]  /*14040*/  LOP3.LUT R6, R5.reuse, 0x20, R11.reuse, 0xfe, !PT ;  /* 0x0000002005067812 */ /* 0x144fe400078efe0b */
[C-C-:B------:R-:W-:Y:S02]  /*14050*/  LOP3.LUT R0, R5.reuse, 0x22, R11.reuse, 0xfe, !PT ;  /* 0x0000002205007812 */ /* 0x140fe400078efe0b */
[C-C-:B------:R-:W-:Y:S01]  /*14060*/  LOP3.LUT R7, R5.reuse, 0x24, R11.reuse, 0xfe, !PT ;  /* 0x0000002405077812 */ /* 0x140fe200078efe0b */
[----:B------:R0:W-:Y:S04]  /*14070*/  STL [R1+0x3c], R6 ;  /* 0x00003c0601007387 */ /* 0x0001e80000100800 */
[----:B------:R1:W-:Y:S01]  /*14080*/  STL [R1+0x40], R0 ;  /* 0x0000400001007387 */ /* 0x0003e20000100800 */
[----:B0-----:R-:W-:-:S03]  /*14090*/  LOP3.LUT R6, R5, 0x26, R11, 0xfe, !PT ;  /* 0x0000002605067812 */ /* 0x001fc600078efe0b */
[----:B------:R0:W-:Y:S01]  /*140a0*/  STL [R1+0x44], R7 ;  /* 0x0000440701007387 */ /* 0x0001e20000100800 */
[----:B-1----:R-:W-:-:S03]  /*140b0*/  LOP3.LUT R0, R5, 0x28, R11, 0xfe, !PT ;  /* 0x0000002805007812 */ /* 0x002fc600078efe0b */
[----:B------:R1:W-:Y:S01]  /*140c0*/  STL [R1+0x48], R6 ;  /* 0x0000480601007387 */ /* 0x0003e20000100800 */
[----:B0-----:R-:W-:-:S03]  /*140d0*/  LOP3.LUT R7, R5, 0x2a, R11, 0xfe, !PT ;  /* 0x0000002a05077812 */ /* 0x001fc600078efe0b */
[----:B------:R0:W-:Y:S01]  /*140e0*/  STL [R1+0x4c], R0 ;  /* 0x00004c0001007387 */ /* 0x0001e20000100800 */
[----:B-1----:R-:W-:-:S03]  /*140f0*/  LOP3.LUT R6, R5, 0x2c, R11, 0xfe, !PT ;  /* 0x0000002c05067812 */ /* 0x002fc600078efe0b */
[----:B------:R1:W-:Y:S04]  /*14100*/  STL [R1+0x50], R7 ;  /* 0x0000500701007387 */ /* 0x0003e80000100800 */
[----:B------:R2:W-:Y:S01]  /*14110*/  STL [R1+0x54], R6 ;  /* 0x0000540601007387 */ /* 0x0005e20000100800 */
[C-C-:B0-----:R-:W-:Y:S02]  /*14120*/  LOP3.LUT R0, R5.reuse, 0x2e, R11.reuse, 0xfe, !PT ;  /* 0x0000002e05007812 */ /* 0x141fe400078efe0b */
[----:B-1----:R-:W-:-:S03]  /*14130*/  LOP3.LUT R7, R5, 0x30, R11, 0xfe, !PT ;  /* 0x0000003005077812 */ /* 0x002fc600078efe0b */
[----:B------:R0:W-:Y:S01]  /*14140*/  STL [R1+0x58], R0 ;  /* 0x0000580001007387 */ /* 0x0001e20000100800 */
[----:B--2---:R-:W-:-:S03]  /*14150*/  LOP3.LUT R6, R5, 0x32, R11, 0xfe, !PT ;  /* 0x0000003205067812 */ /* 0x004fc600078efe0b */
        /* <DEDUP_REMOVED lines=12> */
[----:B------:R-:W-:Y:S04]  /*14220*/  STL [R1+0x74], R7 ;  /* 0x0000740701007387 */ /* 0x000fe80000100800 */
[----:B------:R1:W-:Y:S01]  /*14230*/  STL [R1+0x78], R6 ;  /* 0x0000780601007387 */ /* 0x0003e20000100800 */
[----:B0-----:R-:W-:-:S05]  /*14240*/  LOP3.LUT R0, R5, 0x40, R11, 0xfe, !PT ;  /* 0x0000004005007812 */ /* 0x001fca00078efe0b */
[----:B------:R0:W-:Y:S01]  /*14250*/  STL [R1+0x7c], R0 ;  /* 0x00007c0001007387 */ /* 0x0001e20000100800 */
[C-C-:B-1----:R-:W-:Y:S02]  /*14260*/  LOP3.LUT R6, R5.reuse, 0x44, R11.reuse, 0xfe, !PT ;  /* 0x0000004405067812 */ /* 0x142fe400078efe0b */
[----:B------:R-:W-:-:S03]  /*14270*/  LOP3.LUT R7, R5, 0x48, R11, 0xfe, !PT ;  /* 0x0000004805077812 */ /* 0x000fc600078efe0b */
[----:B------:R1:W-:Y:S01]  /*14280*/  STL [R1+0x80], R6 ;  /* 0x0000800601007387 */ /* 0x0003e20000100800 */
[----:B0-----:R-:W-:-:S05]  /*14290*/  LOP3.LUT R0, R5, 0x46, R11, 0xfe, !PT ;  /* 0x0000004605007812 */ /* 0x001fca00078efe0b */
        /* <DEDUP_REMOVED lines=44> */
[----:B------:R1:W-:Y:S01]  /*14560*/  STL [R1+0xdc], R7 ;  /* 0x0000dc0701007387 */ /* 0x0003e20000100800 */
[----:B------:R-:W-:-:S03]  /*14570*/  LOP3.LUT R12, R5, 0x7e, R11, 0xfe, !PT ;  /* 0x0000007e050c7812 */ /* 0x000fc600078efe0b */
[----:B------:R2:W-:Y:S01]  /*14580*/  STL [R1+0xe0], R6 ;  /* 0x0000e00601007387 */ /* 0x0005e20000100800 */
[C-C-:B0-----:R-:W-:Y:S02]  /*14590*/  LOP3.LUT R0, R5.reuse, 0x76, R11.reuse, 0xfe, !PT ;  /* 0x0000007605007812 */ /* 0x141fe400078efe0b */
[----:B-1----:R-:W-:-:S03]  /*145a0*/  LOP3.LUT R7, R5, 0x78, R11, 0xfe, !PT ;  /* 0x0000007805077812 */ /* 0x002fc600078efe0b */
[----:B------:R-:W-:Y:S01]  /*145b0*/  STL [R1+0xe4], R0 ;  /* 0x0000e40001007387 */ /* 0x000fe20000100800 */
[----:B--2---:R-:W-:-:S03]  /*145c0*/  LOP3.LUT R6, R5, 0x7a, R11, 0xfe, !PT ;  /* 0x0000007a05067812 */ /* 0x004fc600078efe0b */
        /* <DEDUP_REMOVED lines=90> */
[C-C-:B------:R-:W-:Y:S02]  /*14b70*/  LOP3.LUT R14, R5.reuse, 0xda, R11.reuse, 0xfe, !PT ;  /* 0x000000da050e7812 */ /* 0x140fe400078efe0b */
[C-C-:B0-----:R-:W-:Y:S01]  /*14b80*/  LOP3.LUT R12, R5.reuse, 0xd8, R11.reuse, 0xfe, !PT ;  /* 0x000000d8050c7812 */ /* 0x141fe200078efe0b */
[----:B-1----:R-:W2:Y:S01]  /*14b90*/  LDL.LU R7, [R1+0x140] ;  /* 0x0001400001077983 */ /* 0x002ea20000300800 */
[----:B------:R-:W-:-:S03]  /*14ba0*/  LOP3.LUT R13, R5, 0xdc, R11, 0xfe, !PT ;  /* 0x000000dc050d7812 */ /* 0x000fc600078efe0b */
[----:B------:R0:W-:Y:S01]  /*14bb0*/  STL [R1+0x1c8], R6 ;  /* 0x0001c80601007387 */ /* 0x0001e20000100800 */
[----:B------:R-:W-:-:S03]  /*14bc0*/  LOP3.LUT R16, R5, 0xe0, R11, 0xfe, !PT ;  /* 0x000000e005107812 */ /* 0x000fc600078efe0b */
[----:B0-----:R-:W3:Y:S04]  /*14bd0*/  LDL.LU R6, [R1+0x138] ;  /* 0x0001380001067983 */ /* 0x001ee80000300800 */
[----:B------:R0:W-:Y:S04]  /*14be0*/  STL [R1+0x1cc], R12 ;  /* 0x0001cc0c01007387 */ /* 0x0001e80000100800 */
[----:B0-----:R-:W4:Y:S04]  /*14bf0*/  LDL.LU R12, [R1+0x13c] ;  /* 0x00013c00010c7983 */ /* 0x001f280000300800 */
[----:B------:R0:W-:Y:S04]  /*14c00*/  STL [R1+0x1d0], R14 ;  /* 0x0001d00e01007387 */ /* 0x0001e80000100800 */
[----:B------:R1:W-:Y:S01]  /*14c10*/  STL [R1+0x1d4], R13 ;  /* 0x0001d40d01007387 */ /* 0x0003e20000100800 */
[----:B0-----:R-:W-:-:S03]  /*14c20*/  LOP3.LUT R14, R5, 0xde, R11, 0xfe, !PT ;  /* 0x000000de050e7812 */ /* 0x001fc600078efe0b */
[----:B-1----:R-:W4:Y:S01]  /*14c30*/  LDL.LU R13, [R1+0x68c] ;  /* 0x00068c00010d7983 */ /* 0x002f220000300800 */
[----:B------:R-:W-:-:S03]  /*14c40*/  LOP3.LUT R28, R5, 0xe4, R11, 0xfe, !PT ;  /* 0x000000e4051c7812 */ /* 0x000fc600078efe0b */
[----:B------:R0:W-:Y:S04]  /*14c50*/  STL [R1+0x1d8], R14 ;  /* 0x0001d80e01007387 */ /* 0x0001e80000100800 */
[----:B------:R1:W-:Y:S01]  /*14c60*/  STL [R1+0x1dc], R16 ;  /* 0x0001dc1001007387 */ /* 0x0003e20000100800 */
[C-C-:B0-----:R-:W-:Y:S02]  /*14c70*/  LOP3.LUT R14, R5.reuse, 0xe2, R11.reuse, 0xfe, !PT ;  /* 0x000000e2050e7812 */ /* 0x141fe400078efe0b */
[----:B-1----:R-:W-:-:S03]  /*14c80*/  LOP3.LUT R16, R5, 0xe6, R11, 0xfe, !PT ;  /* 0x000000e605107812 */ /* 0x002fc600078efe0b */
        /* <DEDUP_REMOVED lines=21> */
[----:B0-----:R-:W4:Y:S04]  /*14de0*/  LDL.LU R28, [R1+0x154] ;  /* 0x00015400011c7983 */ /* 0x001f280000300800 */
[----:B------:R0:W-:Y:S04]  /*14df0*/  STL [R1+0x20c], R16 ;  /* 0x00020c1001007387 */ /* 0x0001e80000100800 */
[----:B0-----:R-:W4:Y:S04]  /*14e00*/  LDL.LU R16, [R1+0x148] ;  /* 0x0001480001107983 */ /* 0x001f280000300800 */
[----:B------:R0:W-:Y:S04]  /*14e10*/  STL [R1+0x210], R14 ;  /* 0x0002100e01007387 */ /* 0x0001e80000100800 */
[----:B0-----:R-:W4:Y:S01]  /*14e20*/  LDL.LU R14, [R1+0x150] ;  /* 0x00015000010e7983 */ /* 0x001f220000300800 */
[----:B------:R-:W-:-:S02]  /*14e30*/  LOP3.LUT R4, R5, 0xfe, R11, 0xfe, !PT ;  /* 0x000000fe05047812 */ /* 0x000fc400078efe0b */
[C---:B------:R-:W-:Y:S02]  /*14e40*/  LOP3.LUT R10, R5.reuse, R11, RZ, 0xfc, !PT ;  /* 0x0000000b050a7212 */ /* 0x040fe400078efcff */
[C-C-:B------:R-:W-:Y:S02]  /*14e50*/  LOP3.LUT R9, R5.reuse, 0x2, R11.reuse, 0xfe, !PT ;  /* 0x0000000205097812 */ /* 0x140fe400078efe0b */
[C-C-:B------:R-:W-:Y:S02]  /*14e60*/  LOP3.LUT R3, R5.reuse, 0x4, R11.reuse, 0xfe, !PT ;  /* 0x0000000405037812 */ /* 0x140fe400078efe0b */
[C-C-:B------:R-:W-:Y:S02]  /*14e70*/  LOP3.LUT R8, R5.reuse, 0x6, R11.reuse, 0xfe, !PT ;  /* 0x0000000605087812 */ /* 0x140fe400078efe0b */
[C-C-:B------:R-:W-:Y:S02]  /*14e80*/  LOP3.LUT R29, R5.reuse, 0x8, R11.reuse, 0xfe, !PT ;  /* 0x00000008051d7812 */ /* 0x140fe400078efe0b */
[----:B------:R-:W-:-:S02]  /*14e90*/  LOP3.LUT R17, R5, 0xa, R11, 0xfe, !PT ;  /* 0x0000000a05117812 */ /* 0x000fc400078efe0b */
[C-C-:B------:R-:W-:Y:S02]  /*14ea0*/  LOP3.LUT R18, R5.reuse, 0xc, R11.reuse, 0xfe, !PT ;  /* 0x0000000c05127812 */ /* 0x140fe400078efe0b */
        /* <DEDUP_REMOVED lines=11> */
[----:B------:R-:W-:-:S05]  /*14f60*/  LOP3.LUT R5, R5, 0xfc, R11, 0xfe, !PT ;  /* 0x000000fc05057812 */ /* 0x000fca00078efe0b */
[----:B------:R0:W-:Y:S01]  /*14f70*/  STL [R1+0x124], R5 ;  /* 0x0001240501007387 */ /* 0x0001e20000100800 */
[----:B--2---:R-:W-:Y:S02]  /*14f80*/  LOP3.LUT R7, R7, 0xffff, RZ, 0xc0, !PT ;  /* 0x0000ffff07077812 */ /* 0x004fe400078ec0ff */
[----:B---3--:R-:W-:-:S04]  /*14f90*/  LOP3.LUT R11, R6, 0xffff, RZ, 0xc0, !PT ;  /* 0x0000ffff060b7812 */ /* 0x008fc800078ec0ff */
[----:B0-----:R-:W-:Y:S02]  /*14fa0*/  PRMT R5, R11, 0x3340, R1 ;  /* 0x000033400b057816 */ /* 0x001fe40000000001 */
[----:B------:R-:W-:Y:S02]  /*14fb0*/  SHF.R.U32.HI R11, RZ, 0x8, R11 ;  /* 0x00000008ff0b7819 */ /* 0x000fe4000001160b */
[----:B----4-:R-:W-:Y:S01]  /*14fc0*/  ISETP.GE.AND P0, PT, R13, UR6, PT ;  /* 0x000000060d007c0c */ /* 0x010fe2000bf06270 */
[----:B------:R-:W0:Y:S03]  /*14fd0*/  LDCU UR6, c[0x0][0x3b8] ;  /* 0x00007700ff0677ac */ /* 0x000e260008000800 */
[----:B------:R-:W-:Y:S01]  /*14fe0*/  ISETP.LT.AND P1, PT, R4, UR5, !P0 ;  /* 0x0000000504007c0c */ /* 0x000fe2000c721270 */
[----:B------:R-:W1:Y:S01]  /*14ff0*/  LDCU.64 UR4, c[0x0][0x390] ;  /* 0x00007200ff0477ac */ /* 0x000e620008000a00 */
[----:B------:R-:W-:-:S04]  /*15000*/  LOP3.LUT R4, R12, 0xffff, RZ, 0xc0, !PT ;  /* 0x0000ffff0c047812 */ /* 0x000fc800078ec0ff */
[--C-:B------:R-:W-:Y:S02]  /*15010*/  PRMT R6, R7, 0x3340, R4.reuse ;  /* 0x0000334007067816 */ /* 0x100fe40000000004 */
[----:B------:R-:W-:Y:S02]  /*15020*/  SHF.R.U32.HI R4, RZ, 0x8, R4 ;  /* 0x00000008ff047819 */ /* 0x000fe40000011604 */
[----:B------:R-:W-:Y:S02]  /*15030*/  SHF.R.U32.HI R7, RZ, 0x8, R7 ;  /* 0x00000008ff077819 */ /* 0x000fe40000011607 */
[----:B------:R-:W-:Y:S02]  /*15040*/  PRMT R12, R6, 0x5410, R5 ;  /* 0x00005410060c7816 */ /* 0x000fe40000000005 */
[----:B------:R-:W-:Y:S02]  /*15050*/  LOP3.LUT R4, R4, 0xffff, RZ, 0xc0, !PT ;  /* 0x0000ffff04047812 */ /* 0x000fe400078ec0ff */
[----:B------:R-:W-:-:S02]  /*15060*/  LOP3.LUT R5, R7, 0xffff, RZ, 0xc0, !PT ;  /* 0x0000ffff07057812 */ /* 0x000fc400078ec0ff */
[----:B------:R-:W-:Y:S02]  /*15070*/  LOP3.LUT R6, R11, 0xffff, RZ, 0xc0, !PT ;  /* 0x0000ffff0b067812 */ /* 0x000fe400078ec0ff */
[----:B------:R-:W-:Y:S02]  /*15080*/  PRMT R5, R5, 0x3340, R4 ;  /* 0x0000334005057816 */ /* 0x000fe40000000004 */
[----:B------:R-:W-:Y:S02]  /*15090*/  LOP3.LUT R28, R28, 0xffff, RZ, 0xc0, !PT ;  /* 0x0000ffff1c1c7812 */ /* 0x000fe400078ec0ff */
[----:B------:R-:W-:-:S04]  /*150a0*/  LOP3.LUT R16, R16, 0xffff, RZ, 0xc0, !PT ;  /* 0x0000ffff10107812 */ /* 0x000fc800078ec0ff */
[----:B------:R-:W-:Y:S02]  /*150b0*/  PRMT R4, R16, 0x3340, R1 ;  /* 0x0000334010047816 */ /* 0x000fe40000000001 */
[----:B------:R-:W-:-:S04]  /*150c0*/  LOP3.LUT R11, R14, 0xffff, RZ, 0xc0, !PT ;  /* 0x0000ffff0e0b7812 */ /* 0x000fc800078ec0ff */
[----:B------:R-:W-:-:S04]  /*150d0*/  PRMT R7, R28, 0x3340, R11 ;  /* 0x000033401c077816 */ /* 0x000fc8000000000b */
[----:B------:R-:W-:Y:S02]  /*150e0*/  PRMT R14, R7, 0x5410, R4 ;  /* 0x00005410070e7816 */ /* 0x000fe40000000004 */
[----:B------:R-:W-:Y:S02]  /*150f0*/  SHF.R.U32.HI R4, RZ, 0x8, R11 ;  /* 0x00000008ff047819 */ /* 0x000fe4000001160b */
[----:B------:R-:W2:Y:S01]  /*15100*/  LDL.LU R11, [R1+0x164] ;  /* 0x00016400010b7983 */ /* 0x000ea20000300800 */
[----:B------:R-:W-:-:S03]  /*15110*/  SHF.R.U32.HI R7, RZ, 0x8, R28 ;  /* 0x00000008ff077819 */ /* 0x000fc6000001161c */
[----:B------:R-:W3:Y:S01]  /*15120*/  LDL.LU R28, [R1+0x160] ;  /* 0x00016000011c7983 */ /* 0x000ee20000300800 */
[----:B------:R-:W-:Y:S02]  /*15130*/  LOP3.LUT R4, R4, 0xffff, RZ, 0xc0, !PT ;  /* 0x0000ffff04047812 */ /* 0x000fe400078ec0ff */
[----:B------:R-:W-:-:S04]  /*15140*/  LOP3.LUT R7, R7, 0xffff, RZ, 0xc0, !PT ;  /* 0x0000ffff07077812 */ /* 0x000fc800078ec0ff */
[----:B------:R-:W-:Y:S02]  /*15150*/  PRMT R7, R7, 0x3340, R4 ;  /* 0x0000334007077816 */ /* 0x000fe40000000004 */
[----:B------:R-:W-:Y:S02]  /*15160*/  SHF.R.U32.HI R4, RZ, 0x8, R16 ;  /* 0x00000008ff047819 */ /* 0x000fe40000011610 */
[--C-:B------:R-:W-:Y:S01]  /*15170*/  PRMT R6, R6, 0x3340, R1.reuse ;  /* 0x0000334006067816 */ /* 0x100fe20000000001 */
[----:B------:R-:W4:Y:S01]  /*15180*/  LDL.LU R16, [R1+0x6d0] ;  /* 0x0006d00001107983 */ /* 0x000f220000300800 */
[----:B------:R-:W-:Y:S02]  /*15190*/  LOP3.LUT R4, R4, 0xffff, RZ, 0xc0, !PT ;  /* 0x0000ffff04047812 */ /* 0x000fe400078ec0ff */
[----:B------:R-:W-:Y:S02]  /*151a0*/  PRMT R5, R5, 0x5410, R6 ;  /* 0x0000541005057816 */ /* 0x000fe40000000006 */
[----:B------:R-:W-:-:S04]  /*151b0*/  PRMT R4, R4, 0x3340, R1 ;  /* 0x0000334004047816 */ /* 0x000fc80000000001 */
[----:B------:R-:W-:Y:S02]  /*151c0*/  PRMT R7, R7, 0x5410, R4 ;  /* 0x0000541007077816 */ /* 0x000fe40000000004 */
[----:B------:R-:W-:Y:S01]  /*151d0*/  ISETP.LT.AND P5, PT, R15, UR45, !P0 ;  /* 0x0000002d0f007c0c */ /* 0x000fe2000c7a1270 */
[----:B------:R-:W0:Y:S01]  /*151e0*/  LDCU UR45, c[0x0][0x39c] ;  /* 0x00007380ff2d77ac */ /* 0x000e220008000800 */
[----:B---3--:R-:W-:-:S04]  /*151f0*/  LOP3.LUT R6, R28, 0xffff, RZ, 0xc0, !PT ;  /* 0x0000ffff1c067812 */ /* 0x008fc800078ec0ff */
[--C-:B------:R-:W-:Y:S02]  /*15200*/  PRMT R4, R12, 0x4210, R6.reuse ;  /* 0x000042100c047816 */ /* 0x100fe40000000006 */
[----:B------:R-:W3:Y:S01]  /*15210*/  LDL.LU R12, [R1+0x6cc] ;  /* 0x0006cc00010c7983 */ /* 0x000ee20000300800 */
[----:B--2---:R-:W-:Y:S01]  /*15220*/  LOP3.LUT R11, R11, 0xffff, RZ, 0xc0, !PT ;  /* 0x0000ffff0b0b7812 */ /* 0x004fe200078ec0ff */
[----:B------:R-:W-:Y:S01]  /*15230*/  IMAD R28, R13, UR10, RZ ;  /* 0x0000000a0d1c7c24 */ /* 0x000fe2000f8e02ff */
[----:B------:R-:W-:Y:S01]  /*15240*/  PRMT R5, R5, 0x5210, R6 ;  /* 0x0000521005057816 */ /* 0x000fe20000000006 */
[----:B------:R-:W2:Y:S01]  /*15250*/  LDL.LU R13, [R1+0x6c8] ;  /* 0x0006c800010d7983 */ /* 0x000ea20000300800 */
[--C-:B------:R-:W-:Y:S01]  /*15260*/  PRMT R6, R14, 0x4210, R11.reuse ;  /* 0x000042100e067816 */ /* 0x100fe2000000000b */
[----:B------:R-:W0:Y:S02]  /*15270*/  LDCU UR10, c[0x0][0x3b8] ;  /* 0x00007700ff0a77ac */ /* 0x000e240008000800 */
[----:B------:R-:W2:Y:S04]  /*15280*/  LDL.LU R14, [R1+0x6c4] ;  /* 0x0006c400010e7983 */ /* 0x000ea80000300800 */
[----:B------:R-:W2:Y:S01]  /*15290*/  LDL.LU R15, [R1+0x6c0] ;  /* 0x0006c000010f7983 */ /* 0x000ea20000300800 */
[----:B------:R-:W-:-:S05]  /*152a0*/  PRMT R7, R7, 0x5210, R11 ;  /* 0x0000521007077816 */ /* 0x000fca000000000b */
[----:B------:R0:W-:Y:S01]  /*152b0*/  STSM.16.M88.4 [R2+0xc00], R4 ;  /* 0x000c000402007844 */ /* 0x0001e20000000200 */
[----:B------:R-:W-:Y:S01]  /*152c0*/  BAR.SYNC.DEFER_BLOCKING 0x0 ;  /* 0x0000000000007b1d */ /* 0x000fe20000010000 */
[C---:B------:R-:W-:Y:S01]  /*152d0*/  ISETP.LT.AND P4, PT, R10.reuse, UR7, !P0 ;  /* 0x000000070a007c0c */ /* 0x040fe2000c781270 */
[----:B------:R-:W-:Y:S01]  /*152e0*/  IMAD R10, R10, UR11, RZ ;  /* 0x0000000b0a0a7c24 */ /* 0x000fe2000f8e02ff */
[C---:B-1----:R-:W-:Y:S02]  /*152f0*/  IADD3 R11, P2, PT, R28.reuse, UR4, RZ ;  /* 0x000000041c0b7c10 */ /* 0x042fe4000ff5e0ff */
[C---:B------:R-:W-:Y:S01]  /*15300*/  ISETP.LT.AND P3, PT, R9.reuse, UR28, !P0 ;  /* 0x0000001c09007c0c */ /* 0x040fe2000c761270 */
[----:B------:R-:W1:Y:S01]  /*15310*/  LDCU UR7, c[0x0][0x3b8] ;  /* 0x00007700ff0777ac */ /* 0x000e620008000800 */
[----:B------:R-:W-:Y:S01]  /*15320*/  LEA.HI.X.SX32 R28, R28, UR5, 0x1, P2 ;  /* 0x000000051c1c7c11 */ /* 0x000fe200090f0eff */
[----:B------:R-:W-:Y:S01]  /*15330*/  IMAD R9, R9, UR12, RZ ;  /* 0x0000000c09097c24 */ /* 0x000fe2000f8e02ff */
[----:B------:R-:W1:Y:S01]  /*15340*/  LDCU UR4, c[0x0][0x3b8] ;  /* 0x00007700ff0477ac */ /* 0x000e620008000800 */
[----:B0-----:R-:W-:Y:S01]  /*15350*/  IADD3 R4, P2, PT, R10, R11, RZ ;  /* 0x0000000b0a047210 */ /* 0x001fe20007f5e0ff */
[----:B------:R-:W-:-:S02]  /*15360*/  IMAD R6, R3, UR13, RZ ;  /* 0x0000000d03067c24 */ /* 0x000fc4000f8e02ff */
[----:B------:R-:W-:Y:S01]  /*15370*/  IADD3 R2, P6, PT, R9, R11, RZ ;  /* 0x0000000b09027210 */ /* 0x000fe20007fde0ff */
[----:B------:R-:W0:Y:S01]  /*15380*/  LDCU UR28, c[0x0][0x39c] ;  /* 0x00007380ff1c77ac */ /* 0x000e220008000800 */
[-C--:B------:R-:W-:Y:S02]  /*15390*/  LEA.HI.X.SX32 R5, R10, R28.reuse, 0x1, P2 ;  /* 0x0000001c0a057211 */ /* 0x080fe400010f0eff */
[----:B------:R-:W-:Y:S01]  /*153a0*/  ISETP.LT.AND P2, PT, R3, UR29, !P0 ;  /* 0x0000001d03007c0c */ /* 0x000fe2000c741270 */
[----:B------:R-:W0:Y:S01]  /*153b0*/  LDCU UR5, c[0x0][0x3b8] ;  /* 0x00007700ff0577ac */ /* 0x000e220008000800 */
[----:B------:R-:W-:Y:S02]  /*153c0*/  LEA.HI.X.SX32 R3, R9, R28, 0x1, P6 ;  /* 0x0000001c09037211 */ /* 0x000fe400030f0eff */
[C---:B------:R-:W-:Y:S01]  /*153d0*/  ISETP.LT.AND P6, PT, R8.reuse, UR30, !P0 ;  /* 0x0000001e08007c0c */ /* 0x040fe2000c7c1270 */
[----:B------:R-:W-:Y:S01]  /*153e0*/  IMAD R8, R8, UR14, RZ ;  /* 0x0000000e08087c24 */ /* 0x000fe2000f8e02ff */
[----:B------:R-:W0:Y:S01]  /*153f0*/  LDCU UR29, c[0x0][0x39c] ;  /* 0x00007380ff1d77ac */ /* 0x000e220008000800 */
[----:B------:R-:W0:Y:S01]  /*15400*/  LDCU UR11, c[0x0][0x3b8] ;  /* 0x00007700ff0b77ac */ /* 0x000e220008000800 */
[----:B------:R-:W0:Y:S01]  /*15410*/  LDCU UR12, c[0x0][0x3b8] ;  /* 0x00007700ff0c77ac */ /* 0x000e220008000800 */
[----:B------:R-:W0:Y:S01]  /*15420*/  LDCU UR13, c[0x0][0x3b8] ;  /* 0x00007700ff0d77ac */ /* 0x000e220008000800 */
[----:B------:R-:W0:Y:S01]  /*15430*/  LDCU UR14, c[0x0][0x3b8] ;  /* 0x00007700ff0e77ac */ /* 0x000e220008000800 */
[----:B---3--:R-:W-:-:S05]  /*15440*/  PRMT R7, R12, 0x7770, RZ ;  /* 0x000077700c077816 */ /* 0x008fca00000000ff */
[----:B------:R3:W-:Y:S02]  /*15450*/  @P4 STG.E.U8 desc[UR8][R4.64], R7 ;  /* 0x0000000704004986 */ /* 0x0007e4000c101108 */
[CC--:B---3--:R-:W-:Y:S02]  /*15460*/  IADD3 R4, P4, PT, R6.reuse, R11.reuse, RZ ;  /* 0x0000000b06047210 */ /* 0x0c8fe40007f9e0ff */
[----:B--2---:R-:W-:Y:S02]  /*15470*/  PRMT R7, R13, 0x7770, RZ ;  /* 0x000077700d077816 */ /* 0x004fe400000000ff */
[----:B------:R-:W-:Y:S02]  /*15480*/  LEA.HI.X.SX32 R5, R6, R28, 0x1, P4 ;  /* 0x0000001c06057211 */ /* 0x000fe400020f0eff */
[----:B------:R-:W-:Y:S01]  /*15490*/  PRMT R6, R14, 0x7770, RZ ;  /* 0x000077700e067816 */ /* 0x000fe200000000ff */
[----:B------:R2:W-:Y:S04]  /*154a0*/  @P3 STG.E.U8 desc[UR8][R2.64], R7 ;  /* 0x0000000702003986 */ /* 0x0005e8000c101108 */
[----:B------:R3:W-:Y:S01]  /*154b0*/  @P2 STG.E.U8 desc[UR8][R4.64], R6 ;  /* 0x0000000604002986 */ /* 0x0007e2000c101108 */
[----:B--2---:R-:W-:-:S04]  /*154c0*/  IADD3 R2, P2, PT, R8, R11, RZ ;  /* 0x0000000b08027210 */ /* 0x004fc80007f5e0ff */
[-C--:B------:R-:W-:Y:S01]  /*154d0*/  LEA.HI.X.SX32 R3, R8, R28.reuse, 0x1, P2 ;  /* 0x0000001c08037211 */ /* 0x080fe200010f0eff */
[C---:B---3--:R-:W-:Y:S01]  /*154e0*/  IMAD R6, R17.reuse, UR16, RZ ;  /* 0x0000001011067c24 */ /* 0x048fe2000f8e02ff */
[----:B------:R-:W-:Y:S01]  /*154f0*/  ISETP.LT.AND P2, PT, R17, UR32, !P0 ;  /* 0x0000002011007c0c */ /* 0x000fe2000c741270 */
[----:B------:R-:W-:Y:S01]  /*15500*/  IMAD R7, R18, UR17, RZ ;  /* 0x0000001112077c24 */ /* 0x000fe2000f8e02ff */
[----:B------:R-:W2:Y:S01]  /*15510*/  LDL.LU R17, [R1+0x6bc] ;  /* 0x0006bc0001117983 */ /* 0x000ea20000300800 */
[C---:B------:R-:W-:Y:S01]  /*15520*/  ISETP.LT.AND P3, PT, R29.reuse, UR31, !P0 ;  /* 0x0000001f1d007c0c */ /* 0x040fe2000c761270 */
[----:B------:R-:W-:Y:S01]  /*15530*/  IMAD R29, R29, UR15, RZ ;  /* 0x0000000f1d1d7c24 */ /* 0x000fe2000f8e02ff */
[----:B------:R-:W-:Y:S01]  /*15540*/  PRMT R5, R15, 0x7770, RZ ;  /* 0x000077700f057816 */ /* 0x000fe200000000ff */
[----:B------:R-:W3:Y:S03]  /*15550*/  LDCU UR16, c[0x0][0x39c] ;  /* 0x00007380ff1077ac */ /* 0x000ee60008000800 */
[C---:B------:R-:W-:Y:S01]  /*15560*/  IADD3 R4, P4, PT, R29.reuse, R11, RZ ;  /* 0x0000000b1d047210 */ /* 0x040fe20007f9e0ff */
[----:B------:R0:W-:Y:S01]  /*15570*/  @P6 STG.E.U8 desc[UR8][R2.64], R5 ;  /* 0x0000000502006986 */ /* 0x0001e2000c101108 */
[----:B----4-:R-:W-:Y:S01]  /*15580*/  PRMT R8, R16, 0x7770, RZ ;  /* 0x0000777010087816 */ /* 0x010fe200000000ff */
[----:B------:R-:W4:Y:S01]  /*15590*/  LDCU UR17, c[0x0][0x39c] ;  /* 0x00007380ff1177ac */ /* 0x000f220008000800 */
[----:B------:R-:W1:Y:S01]  /*155a0*/  LDCU UR15, c[0x0][0x3b8] ;  /* 0x00007700ff0f77ac */ /* 0x000e620008000800 */
[----:B0-----:R-:W-:-:S02]  /*155b0*/  LEA.HI.X.SX32 R5, R29, R28, 0x1, P4 ;  /* 0x0000001c1d057211 */ /* 0x001fc400020f0eff */
[----:B------:R-:W-:Y:S02]  /*155c0*/  ISETP.LT.AND P4, PT, R18, UR33, !P0 ;  /* 0x0000002112007c0c */ /* 0x000fe4000c781270 */
[----:B------:R-:W3:Y:S04]  /*155d0*/  LDL.LU R18, [R1+0x6b8] ;  /* 0x0006b80001127983 */ /* 0x000ee80000300800 */
[----:B------:R0:W-:Y:S01]  /*155e0*/  @P3 STG.E.U8 desc[UR8][R4.64], R8 ;  /* 0x0000000804003986 */ /* 0x0001e2000c101108 */
[C---:B------:R-:W-:Y:S01]  /*155f0*/  ISETP.LT.AND P3, PT, R19.reuse, UR34, !P0 ;  /* 0x0000002213007c0c */ /* 0x040fe2000c761270 */
[----:B0-----:R-:W-:Y:S01]  /*15600*/  IMAD R5, R19, UR18, RZ ;  /* 0x0000001213057c24 */ /* 0x001fe2000f8e02ff */
[C---:B------:R-:W-:Y:S01]  /*15610*/  IADD3 R2, P6, PT, R6.reuse, R11, RZ ;  /* 0x0000000b06027210 */ /* 0x040fe20007fde0ff */
[----:B------:R-:W4:Y:S01]  /*15620*/  LDL.LU R19, [R1+0x6b4] ;  /* 0x0006b40001137983 */ /* 0x000f220000300800 */
[----:B------:R-:W0:Y:S02]  /*15630*/  LDCU UR18, c[0x0][0x39c] ;  /* 0x00007380ff1277ac */ /* 0x000e240008000800 */
[----:B------:R-:W-:-:S02]  /*15640*/  LEA.HI.X.SX32 R3, R6, R28, 0x1, P6 ;  /* 0x0000001c06037211 */ /* 0x000fc400030f0eff */
[----:B------:R-:W-:-:S04]  /*15650*/  IADD3 R4, P6, PT, R5, R11, RZ ;  /* 0x0000000b05047210 */ /* 0x000fc80007fde0ff */
[----:B------:R-:W-:Y:S02]  /*15660*/  LEA.HI.X.SX32 R5, R5, R28, 0x1, P6 ;  /* 0x0000001c05057211 */ /* 0x000fe400030f0eff */
[----:B------:R-:W-:Y:S02]  /*15670*/  ISETP.LT.AND P6, PT, R21, UR36, !P0 ;  /* 0x0000002415007c0c */ /* 0x000fe4000c7c1270 */
[----:B--2---:R-:W-:-:S05]  /*15680*/  PRMT R6, R17, 0x7770, RZ ;  /* 0x0000777011067816 */ /* 0x004fca00000000ff */
[----:B------:R2:W-:Y:S02]  /*15690*/  @P2 STG.E.U8 desc[UR8][R2.64], R6 ;  /* 0x0000000602002986 */ /* 0x0005e4000c101108 */
[C---:B--2---:R-:W-:Y:S01]  /*156a0*/  IADD3 R2, P2, PT, R7.reuse, R11, RZ ;  /* 0x0000000b07027210 */ /* 0x044fe20007f5e0ff */
[C---:B------:R-:W-:Y:S01]  /*156b0*/  IMAD R6, R20.reuse, UR6, RZ ;  /* 0x0000000614067c24 */ /* 0x040fe2000f8e02ff */
[----:B------:R-:W2:Y:S02]  /*156c0*/  LDCU UR6, c[0x0][0x3b8] ;  /* 0x00007700ff0677ac */ /* 0x000ea40008000800 */
[----:B------:R-:W-:Y:S02]  /*156d0*/  LEA.HI.X.SX32 R3, R7, R28, 0x1, P2 ;  /* 0x0000001c07037211 */ /* 0x000fe400010f0eff */
[----:B------:R-:W-:Y:S02]  /*156e0*/  ISETP.LT.AND P2, PT, R20, UR35, !P0 ;  /* 0x0000002314007c0c */ /* 0x000fe4000c741270 */
[----:B------:R-:W2:Y:S01]  /*156f0*/  LDL.LU R20, [R1+0x6b0] ;  /* 0x0006b00001147983 */ /* 0x000ea20000300800 */
[----:B---3--:R-:W-:-:S05]  /*15700*/  PRMT R7, R18, 0x7770, RZ ;  /* 0x0000777012077816 */ /* 0x008fca00000000ff */
[----:B------:R3:W-:Y:S01]  /*15710*/  @P4 STG.E.U8 desc[UR8][R2.64], R7 ;  /* 0x0000000702004986 */ /* 0x0007e2000c101108 */
[----:B----4-:R-:W-:Y:S01]  /*15720*/  PRMT R8, R19, 0x7770, RZ ;  /* 0x0000777013087816 */ /* 0x010fe200000000ff */
[----:B---3--:R-:W-:Y:S01]  /*15730*/  IMAD R7, R21, UR19, RZ ;  /* 0x0000001315077c24 */ /* 0x008fe2000f8e02ff */
[-C--:B------:R-:W-:Y:S01]  /*15740*/  IADD3 R2, P4, PT, R6, R11.reuse, RZ ;  /* 0x0000000b06027210 */ /* 0x080fe20007f9e0ff */
[----:B------:R-:W3:Y:S01]  /*15750*/  LDL.LU R21, [R1+0x6ac] ;  /* 0x0006ac0001157983 */ /* 0x000ee20000300800 */
[----:B------:R-:W4:Y:S03]  /*15760*/  LDCU UR19, c[0x0][0x39c] ;  /* 0x00007380ff1377ac */ /* 0x000f260008000800 */
[----:B------:R0:W-:Y:S01]  /*15770*/  @P3 STG.E.U8 desc[UR8][R4.64], R8 ;  /* 0x0000000804003986 */ /* 0x0001e2000c101108 */
[C---:B------:R-:W-:Y:S01]  /*15780*/  ISETP.LT.AND P3, PT, R22.reuse, UR37, !P0 ;  /* 0x0000002516007c0c */ /* 0x040fe2000c761270 */
[----:B0-----:R-:W-:Y:S01]  /*15790*/  IMAD R5, R22, UR20, RZ ;  /* 0x0000001416057c24 */ /* 0x001fe2000f8e02ff */
[----:B------:R-:W-:Y:S01]  /*157a0*/  LEA.HI.X.SX32 R3, R6, R28, 0x1, P4 ;  /* 0x0000001c06037211 */ /* 0x000fe200020f0eff */
[----:B------:R-:W4:Y:S01]  /*157b0*/  LDL.LU R22, [R1+0x6a8] ;  /* 0x0006a80001167983 */ /* 0x000f220000300800 */
[----:B------:R-:W0:Y:S02]  /*157c0*/  LDCU UR20, c[0x0][0x39c] ;  /* 0x00007380ff1477ac */ /* 0x000e240008000800 */
[----:B------:R-:W-:-:S04]  /*157d0*/  IADD3 R4, P4, PT, R5, R11, RZ ;  /* 0x0000000b05047210 */ /* 0x000fc80007f9e0ff */
[----:B------:R-:W-:Y:S02]  /*157e0*/  LEA.HI.X.SX32 R5, R5, R28, 0x1, P4 ;  /* 0x0000001c05057211 */ /* 0x000fe400020f0eff */
[----:B------:R-:W-:Y:S02]  /*157f0*/  ISETP.LT.AND P4, PT, R24, UR39, !P0 ;  /* 0x0000002718007c0c */ /* 0x000fe4000c781270 */
[----:B--2---:R-:W-:-:S05]  /*15800*/  PRMT R6, R20, 0x7770, RZ ;  /* 0x0000777014067816 */ /* 0x004fca00000000ff */
[----:B------:R2:W-:Y:S02]  /*15810*/  @P2 STG.E.U8 desc[UR8][R2.64], R6 ;  /* 0x0000000602002986 */ /* 0x0005e4000c101108 */
[----:B--2---:R-:W-:Y:S01]  /*15820*/  IADD3 R2, P2, PT, R7, R11, RZ ;  /* 0x0000000b07027210 */ /* 0x004fe20007f5e0ff */
[----:B------:R-:W-:Y:S01]  /*15830*/  IMAD R6, R23, UR21, RZ ;  /* 0x0000001517067c24 */ /* 0x000fe2000f8e02ff */
[----:B------:R-:W2:Y:S02]  /*15840*/  LDCU UR21, c[0x0][0x39c] ;  /* 0x00007380ff1577ac */ /* 0x000ea40008000800 */
[----:B------:R-:W-:Y:S02]  /*15850*/  LEA.HI.X.SX32 R3, R7, R28, 0x1, P2 ;  /* 0x0000001c07037211 */ /* 0x000fe400010f0eff */
[----:B------:R-:W-:Y:S02]  /*15860*/  ISETP.LT.AND P2, PT, R23, UR38, !P0 ;  /* 0x0000002617007c0c */ /* 0x000fe4000c741270 */
[----:B------:R-:W2:Y:S01]  /*15870*/  LDL.LU R23, [R1+0x6a4] ;  /* 0x0006a40001177983 */ /* 0x000ea20000300800 */
[----:B---3--:R-:W-:-:S05]  /*15880*/  PRMT R7, R21, 0x7770, RZ ;  /* 0x0000777015077816 */ /* 0x008fca00000000ff */
[----:B------:R3:W-:Y:S01]  /*15890*/  @P6 STG.E.U8 desc[UR8][R2.64], R7 ;  /* 0x0000000702006986 */ /* 0x0007e2000c101108 */
[----:B----4-:R-:W-:Y:S01]  /*158a0*/  PRMT R8, R22, 0x7770, RZ ;  /* 0x0000777016087816 */ /* 0x010fe200000000ff */
[----:B---3--:R-:W-:-:S04]  /*158b0*/  IMAD R7, R24, UR22, RZ ;  /* 0x0000001618077c24 */ /* 0x008fc8000f8e02ff */
[----:B------:R3:W-:Y:S01]  /*158c0*/  @P3 STG.E.U8 desc[UR8][R4.64], R8 ;  /* 0x0000000804003986 */ /* 0x0007e2000c101108 */
[C---:B------:R-:W-:Y:S01]  /*158d0*/  ISETP.LT.AND P3, PT, R25.reuse, UR40, !P0 ;  /* 0x0000002819007c0c */ /* 0x040fe2000c761270 */
[----:B------:R-:W4:Y:S02]  /*158e0*/  LDCU UR22, c[0x0][0x39c] ;  /* 0x00007380ff1677ac */ /* 0x000f240008000800 */
[----:B------:R-:W4:Y:S04]  /*158f0*/  LDL.LU R24, [R1+0x6a0] ;  /* 0x0006a00001187983 */ /* 0x000f280000300800 */
[----:B------:R-:W4:Y:S01]  /*15900*/  LDL.LU R10, [R1+0x3c] ;  /* 0x00003c00010a7983 */ /* 0x000f220000300800 */
[----:B---3--:R-:W-:Y:S01]  /*15910*/  IMAD R5, R25, UR23, RZ ;  /* 0x0000001719057c24 */ /* 0x008fe2000f8e02ff */
[----:B------:R-:W-:-:S02]  /*15920*/  IADD3 R2, P6, PT, R6, R11, RZ ;  /* 0x0000000b06027210 */ /* 0x000fc40007fde0ff */
[----:B------:R-:W3:Y:S01]  /*15930*/  LDL.LU R25, [R1+0x69c] ;  /* 0x00069c0001197983 */ /* 0x000ee20000300800 */
[----:B------:R-:W0:Y:S01]  /*15940*/  LDCU UR23, c[0x0][0x39c] ;  /* 0x00007380ff1777ac */ /* 0x000e220008000800 */
[----:B------:R-:W-:Y:S02]  /*15950*/  LEA.HI.X.SX32 R3, R6, R28, 0x1, P6 ;  /* 0x0000001c06037211 */ /* 0x000fe400030f0eff */
[----:B------:R-:W3:Y:S01]  /*15960*/  LDL.LU R9, [R1+0x44] ;  /* 0x0000440001097983 */ /* 0x000ee20000300800 */
[----:B------:R-:W-:-:S04]  /*15970*/  IADD3 R4, P6, PT, R5, R11, RZ ;  /* 0x0000000b05047210 */ /* 0x000fc80007fde0ff */
[----:B------:R-:W-:Y:S02]  /*15980*/  LEA.HI.X.SX32 R5, R5, R28, 0x1, P6 ;  /* 0x0000001c05057211 */ /* 0x000fe400030f0eff */
[----:B------:R-:W-:Y:S02]  /*15990*/  ISETP.LT.AND P6, PT, R27, UR42, !P0 ;  /* 0x0000002a1b007c0c */ /* 0x000fe4000c7c1270 */
[----:B--2---:R-:W-:-:S05]  /*159a0*/  PRMT R6, R23, 0x7770, RZ ;  /* 0x0000777017067816 */ /* 0x004fca00000000ff */
[----:B------:R2:W-:Y:S02]  /*159b0*/  @P2 STG.E.U8 desc[UR8][R2.64], R6 ;  /* 0x0000000602002986 */ /* 0x0005e4000c101108 */
[----:B--2---:R-:W-:Y:S01]  /*159c0*/  IADD3 R2, P2, PT, R7, R11, RZ ;  /* 0x0000000b07027210 */ /* 0x004fe20007f5e0ff */
[----:B------:R-:W-:-:S03]  /*159d0*/  IMAD R6, R26, UR24, RZ ;  /* 0x000000181a067c24 */ /* 0x000fc6000f8e02ff */
[----:B------:R-:W-:Y:S02]  /*159e0*/  LEA.HI.X.SX32 R3, R7, R28, 0x1, P2 ;  /* 0x0000001c07037211 */ /* 0x000fe400010f0eff */
[----:B------:R-:W-:Y:S02]  /*159f0*/  ISETP.LT.AND P2, PT, R26, UR41, !P0 ;  /* 0x000000291a007c0c */ /* 0x000fe4000c741270 */
[----:B------:R-:W2:Y:S01]  /*15a00*/  LDL.LU R26, [R1+0x698] ;  /* 0x00069800011a7983 */ /* 0x000ea20000300800 */
[----:B----4-:R-:W-:-:S05]  /*15a10*/  PRMT R7, R24, 0x7770, RZ ;  /* 0x0000777018077816 */ /* 0x010fca00000000ff */
[----:B------:R4:W-:Y:S01]  /*15a20*/  @P4 STG.E.U8 desc[UR8][R2.64], R7 ;  /* 0x0000000702004986 */ /* 0x0009e2000c101108 */
[----:B---3--:R-:W-:-:S05]  /*15a30*/  PRMT R8, R25, 0x7770, RZ ;  /* 0x0000777019087816 */ /* 0x008fca00000000ff */
[----:B------:R3:W-:Y:S01]  /*15a40*/  @P3 STG.E.U8 desc[UR8][R4.64], R8 ;  /* 0x0000000804003986 */ /* 0x0007e2000c101108 */
[----:B----4-:R-:W-:-:S03]  /*15a50*/  IMAD R7, R27, UR25, RZ ;  /* 0x000000191b077c24 */ /* 0x010fc6000f8e02ff */
[----:B------:R-:W4:Y:S04]  /*15a60*/  LDL.LU R27, [R1+0x694] ;  /* 0x00069400011b7983 */ /* 0x000f280000300800 */
[----:B------:R-:W4:Y:S04]  /*15a70*/  LDL.LU R29, [R1+0x48] ;  /* 0x00004800011d7983 */ /* 0x000f280000300800 */
[----:B---3--:R-:W3:Y:S01]  /*15a80*/  LDL.LU R4, [R1+0x40] ;  /* 0x0000400001047983 */ /* 0x008ee20000300800 */
[----:B------:R-:W-:-:S04]  /*15a90*/  IADD3 R2, P4, PT, R6, R11, RZ ;  /* 0x0000000b06027210 */ /* 0x000fc80007f9e0ff */
[----:B------:R-:W-:Y:S01]  /*15aa0*/  LEA.HI.X.SX32 R3, R6, R28, 0x1, P4 ;  /* 0x0000001c06037211 */ /* 0x000fe200020f0eff */
[C---:B------:R-:W-:Y:S01]  /*15ab0*/  IMAD R5, R10.reuse, UR26, RZ ;  /* 0x0000001a0a057c24 */ /* 0x040fe2000f8e02ff */
[----:B------:R-:W-:Y:S02]  /*15ac0*/  ISETP.LT.AND P3, PT, R10, UR43, !P0 ;  /* 0x0000002b0a007c0c */ /* 0x000fe4000c761270 */
[----:B------:R-:W-:Y:S01]  /*15ad0*/  PRMT R8, R12, 0x7771, RZ ;  /* 0x000077710c087816 */ /* 0x000fe200000000ff */
[----:B------:R-:W3:Y:S01]  /*15ae0*/  LDL.LU R10, [R1+0x50] ;  /* 0x00005000010a7983 */ /* 0x000ee20000300800 */
[----:B--2---:R-:W-:-:S05]  /*15af0*/  PRMT R6, R26, 0x7770, RZ ;  /* 0x000077701a067816 */ /* 0x004fca00000000ff */
[----:B------:R2:W-:Y:S02]  /*15b00*/  @P2 STG.E.U8 desc[UR8][R2.64], R6 ;  /* 0x0000000602002986 */ /* 0x0005e4000c101108 */
[----:B--2---:R-:W-:-:S04]  /*15b10*/  IADD3 R2, P2, PT, R7, R11, RZ ;  /* 0x0000000b07027210 */ /* 0x004fc80007f5e0ff */
[-C--:B------:R-:W-:Y:S02]  /*15b20*/  LEA.HI.X.SX32 R3, R7, R28.reuse, 0x1, P2 ;  /* 0x0000001c07037211 */ /* 0x080fe400010f0eff */
[----:B----4-:R-:W-:Y:S02]  /*15b30*/  PRMT R7, R27, 0x7770, RZ ;  /* 0x000077701b077816 */ /* 0x010fe400000000ff */
[C---:B---3--:R-:W-:Y:S01]  /*15b40*/  ISETP.LT.AND P2, PT, R4.reuse, UR44, !P0 ;  /* 0x0000002c04007c0c */ /* 0x048fe2000c741270 */
[----:B------:R-:W-:Y:S01]  /*15b50*/  IMAD R6, R4, UR27, RZ ;  /* 0x0000001b04067c24 */ /* 0x000fe2000f8e02ff */
[C---:B------:R-:W-:Y:S01]  /*15b60*/  IADD3 R4, P4, PT, R5.reuse, R11, RZ ;  /* 0x0000000b05047210 */ /* 0x040fe20007f9e0ff */
[----:B------:R1:W-:Y:S03]  /*15b70*/  @P6 STG.E.U8 desc[UR8][R2.64], R7 ;  /* 0x0000000702006986 */ /* 0x0003e6000c101108 */
[----:B------:R-:W-:-:S02]  /*15b80*/  LEA.HI.X.SX32 R5, R5, R28, 0x1, P4 ;  /* 0x0000001c05057211 */ /* 0x000fc400020f0eff */
[----:B------:R-:W-:-:S03]  /*15b90*/  ISETP.LT.AND P4, PT, R9, UR45, !P0 ;  /* 0x0000002d09007c0c */ /* 0x000fc6000c781270 */
[----:B------:R2:W-:Y:S01]  /*15ba0*/  @P3 STG.E.U8 desc[UR8][R4.64], R8 ;  /* 0x0000000804003986 */ /* 0x0005e2000c101108 */
[----:B-1----:R-:W-:Y:S01]  /*15bb0*/  IMAD R7, R9, UR7, RZ ;  /* 0x0000000709077c24 */ /* 0x002fe2000f8e02ff */
[CC--:B------:R-:W-:Y:S02]  /*15bc0*/  IADD3 R2, P6, PT, R6.reuse, R11.reuse, RZ ;  /* 0x0000000b06027210 */ /* 0x0c0fe40007fde0ff */
[----:B------:R-:W3:Y:S01]  /*15bd0*/  LDL.LU R9, [R1+0x54] ;  /* 0x0000540001097983 */ /* 0x000ee20000300800 */
[----:B------:R-:W-:Y:S01]  /*15be0*/  ISETP.LT.AND P3, PT, R29, UR28, !P0 ;  /* 0x0000001c1d007c0c */ /* 0x000fe2000c761270 */
[----:B------:R-:W1:Y:S02]  /*15bf0*/  LDCU UR7, c[0x0][0x3b8] ;  /* 0x00007700ff0777ac */ /* 0x000e640008000800 */
[----:B--2---:R-:W2:Y:S01]  /*15c00*/  LDL.LU R4, [R1+0x4c] ;  /* 0x00004c0001047983 */ /* 0x004ea20000300800 */
[----:B------:R-:W-:Y:S02]  /*15c10*/  LEA.HI.X.SX32 R3, R6, R28, 0x1, P6 ;  /* 0x0000001c06037211 */ /* 0x000fe400030f0eff */
[----:B------:R-:W-:Y:S01]  /*15c20*/  PRMT R6, R13, 0x7771, RZ ;  /* 0x000077710d067816 */ /* 0x000fe200000000ff */
[----:B------:R-:W-:Y:S01]  /*15c30*/  IMAD R5, R29, UR4, RZ ;  /* 0x000000041d057c24 */ /* 0x000fe2000f8e02ff */
[----:B------:R-:W-:Y:S01]  /*15c40*/  PRMT R8, R15, 0x7771, RZ ;  /* 0x000077710f087816 */ /* 0x000fe200000000ff */
[----:B------:R-:W4:Y:S01]  /*15c50*/  LDL.LU R29, [R1+0x5c] ;  /* 0x00005c00011d7983 */ /* 0x000f220000300800 */
[----:B------:R-:W0:Y:S03]  /*15c60*/  LDCU UR4, c[0x0][0x3b8] ;  /* 0x00007700ff0477ac */ /* 0x000e260008000800 */
[----:B------:R1:W-:Y:S02]  /*15c70*/  @P2 STG.E.U8 desc[UR8][R2.64], R6 ;  /* 0x0000000602002986 */ /* 0x0003e4000c101108 */
[----:B-1----:R-:W-:-:S04]  /*15c80*/  IADD3 R2, P2, PT, R7, R11, RZ ;  /* 0x0000000b07027210 */ /* 0x002fc80007f5e0ff */
[----:B------:R-:W-:Y:S02]  /*15c90*/  LEA.HI.X.SX32 R3, R7, R28, 0x1, P2 ;  /* 0x0000001c07037211 */ /* 0x000fe400010f0eff */
[----:B------:R-:W-:-:S05]  /*15ca0*/  PRMT R7, R14, 0x7771, RZ ;  /* 0x000077710e077816 */ /* 0x000fca00000000ff */
[----:B------:R1:W-:Y:S02]  /*15cb0*/  @P4 STG.E.U8 desc[UR8][R2.64], R7 ;  /* 0x0000000702004986 */ /* 0x0003e4000c101108 */
[----:B-1----:R-:W-:Y:S01]  /*15cc0*/  IMAD R7, R10, UR10, RZ ;  /* 0x0000000a0a077c24 */ /* 0x002fe2000f8e02ff */
[----:B------:R-:W1:Y:S01]  /*15cd0*/  LDCU UR10, c[0x0][0x3b8] ;  /* 0x00007700ff0a77ac */ /* 0x000e620008000800 */
[C---:B--2---:R-:W-:Y:S01]  /*15ce0*/  ISETP.LT.AND P2, PT, R4.reuse, UR29, !P0 ;  /* 0x0000001d04007c0c */ /* 0x044fe2000c741270 */
[----:B------:R-:W-:Y:S01]  /*15cf0*/  IMAD R6, R4, UR5, RZ ;  /* 0x0000000504067c24 */ /* 0x000fe2000f8e02ff */
[C---:B------:R-:W-:Y:S01]  /*15d00*/  IADD3 R4, P6, PT, R5.reuse, R11, RZ ;  /* 0x0000000b05047210 */ /* 0x040fe20007fde0ff */
[----:B------:R-:W2:Y:S03]  /*15d10*/  LDCU UR5, c[0x0][0x3b8] ;  /* 0x00007700ff0577ac */ /* 0x000ea60008000800 */
[----:B------:R-:W-:-:S02]  /*15d20*/  LEA.HI.X.SX32 R5, R5, R28, 0x1, P6 ;  /* 0x0000001c05057211 */ /* 0x000fc400030f0eff */
[----:B------:R-:W-:Y:S01]  /*15d30*/  ISETP.LT.AND P6, PT, R10, UR16, !P0 ;  /* 0x000000100a007c0c */ /* 0x000fe2000c7c1270 */
[----:B------:R-:W0:Y:S01]  /*15d40*/  LDCU UR16, c[0x0][0x39c] ;  /* 0x00007380ff1077ac */ /* 0x000e220008000800 */
[----:B------:R-:W2:Y:S04]  /*15d50*/  LDL.LU R10, [R1+0x60] ;  /* 0x00006000010a7983 */ /* 0x000ea80000300800 */
[----:B------:R1:W-:Y:S04]  /*15d60*/  @P3 STG.E.U8 desc[UR8][R4.64], R8 ;  /* 0x0000000804003986 */ /* 0x0003e8000c101108 */
[----:B-1----:R-:W2:Y:S01]  /*15d70*/  LDL.LU R4, [R1+0x58] ;  /* 0x0000580001047983 */ /* 0x002ea20000300800 */
[----:B------:R-:W-:-:S04]  /*15d80*/  IADD3 R2, P4, PT, R6, R11, RZ ;  /* 0x0000000b06027210 */ /* 0x000fc80007f9e0ff */
[----:B------:R-:W-:Y:S02]  /*15d90*/  LEA.HI.X.SX32 R3, R6, R28, 0x1, P4 ;  /* 0x0000001c06037211 */ /* 0x000fe400020f0eff */
[----:B------:R-:W-:Y:S01]  /*15da0*/  PRMT R6, R16, 0x7771, RZ ;  /* 0x0000777110067816 */ /* 0x000fe200000000ff */
[C---:B---3--:R-:W-:Y:S01]  /*15db0*/  IMAD R5, R9.reuse, UR11, RZ ;  /* 0x0000000b09057c24 */ /* 0x048fe2000f8e02ff */
[----:B------:R-:W-:Y:S01]  /*15dc0*/  ISETP.LT.AND P3, PT, R9, UR17, !P0 ;  /* 0x0000001109007c0c */ /* 0x000fe2000c761270 */
[----:B------:R-:W1:Y:S01]  /*15dd0*/  LDCU UR11, c[0x0][0x39c] ;  /* 0x00007380ff0b77ac */ /* 0x000e620008000800 */
[----:B------:R-:W-:Y:S01]  /*15de0*/  PRMT R8, R18, 0x7771, RZ ;  /* 0x0000777112087816 */ /* 0x000fe200000000ff */
[----:B------:R3:W-:Y:S04]  /*15df0*/  @P2 STG.E.U8 desc[UR8][R2.64], R6 ;  /* 0x0000000602002986 */ /* 0x0007e8000c101108 */
[----:B------:R-:W2:Y:S01]  /*15e00*/  LDL.LU R9, [R1+0x68] ;  /* 0x0000680001097983 */ /* 0x000ea20000300800 */
[----:B---3--:R-:W-:-:S04]  /*15e10*/  IADD3 R2, P2, PT, R7, R11, RZ ;  /* 0x0000000b07027210 */ /* 0x008fc80007f5e0ff */
[----:B------:R-:W-:Y:S02]  /*15e20*/  LEA.HI.X.SX32 R3, R7, R28, 0x1, P2 ;  /* 0x0000001c07037211 */ /* 0x000fe400010f0eff */
[----:B------:R-:W-:-:S05]  /*15e30*/  PRMT R7, R17, 0x7771, RZ ;  /* 0x0000777111077816 */ /* 0x000fca00000000ff */
[----:B------:R4:W-:Y:S02]  /*15e40*/  @P6 STG.E.U8 desc[UR8][R2.64], R7 ;  /* 0x0000000702006986 */ /* 0x0009e4000c101108 */
[----:B----4-:R-:W-:Y:S01]  /*15e50*/  IMAD R7, R29, UR12, RZ ;  /* 0x0000000c1d077c24 */ /* 0x010fe2000f8e02ff */
[----:B------:R-:W3:Y:S01]  /*15e60*/  LDCU UR12, c[0x0][0x39c] ;  /* 0x00007380ff0c77ac */ /* 0x000ee20008000800 */
[C---:B--2---:R-:W-:Y:S01]  /*15e70*/  ISETP.LT.AND P2, PT, R4.reuse, UR18, !P0 ;  /* 0x0000001204007c0c */ /* 0x044fe2000c741270 */
[----:B------:R-:W-:Y:S01]  /*15e80*/  IMAD R6, R4, UR6, RZ ;  /* 0x0000000604067c24 */ /* 0x000fe2000f8e02ff */
[C---:B------:R-:W-:Y:S01]  /*15e90*/  IADD3 R4, P4, PT, R5.reuse, R11, RZ ;  /* 0x0000000b05047210 */ /* 0x040fe20007f9e0ff */
[----:B------:R-:W2:Y:S03]  /*15ea0*/  LDCU UR6, c[0x0][0x3b8] ;  /* 0x00007700ff0677ac */ /* 0x000ea60008000800 */
[----:B------:R-:W-:-:S02]  /*15eb0*/  LEA.HI.X.SX32 R5, R5, R28, 0x1, P4 ;  /* 0x0000001c05057211 */ /* 0x000fc400020f0eff */
[----:B------:R-:W-:Y:S02]  /*15ec0*/  ISETP.LT.AND P4, PT, R29, UR19, !P0 ;  /* 0x000000131d007c0c */ /* 0x000fe4000c781270 */
[----:B------:R-:W4:Y:S04]  /*15ed0*/  LDL.LU R29, [R1+0x70] ;  /* 0x00007000011d7983 */ /* 0x000f280000300800 */
[----:B------:R0:W-:Y:S04]  /*15ee0*/  @P3 STG.E.U8 desc[UR8][R4.64], R8 ;  /* 0x0000000804003986 */ /* 0x0001e8000c101108 */
[----:B0-----:R-:W2:Y:S01]  /*15ef0*/  LDL.LU R4, [R1+0x64] ;  /* 0x0000640001047983 */ /* 0x001ea20000300800 */
[----:B------:R-:W-:-:S04]  /*15f00*/  IADD3 R2, P6, PT, R6, R11, RZ ;  /* 0x0000000b06027210 */ /* 0x000fc80007fde0ff */
[----:B------:R-:W-:Y:S02]  /*15f10*/  LEA.HI.X.SX32 R3, R6, R28, 0x1, P6 ;  /* 0x0000001c06037211 */ /* 0x000fe400030f0eff */
[----:B------:R-:W-:Y:S01]  /*15f20*/  PRMT R6, R19, 0x7771, RZ ;  /* 0x0000777113067816 */ /* 0x000fe200000000ff */
[C---:B------:R-:W-:Y:S01]  /*15f30*/  IMAD R5, R10.reuse, UR13, RZ ;  /* 0x0000000d0a057c24 */ /* 0x040fe2000f8e02ff */
[----:B------:R-:W-:Y:S01]  /*15f40*/  ISETP.LT.AND P3, PT, R10, UR20, !P0 ;  /* 0x000000140a007c0c */ /* 0x000fe2000c761270 */
[----:B------:R-:W0:Y:S01]  /*15f50*/  LDCU UR13, c[0x0][0x39c] ;  /* 0x00007380ff0d77ac */ /* 0x000e220008000800 */
[----:B------:R-:W-:Y:S01]  /*15f60*/  PRMT R8, R21, 0x7771, RZ ;  /* 0x0000777115087816 */ /* 0x000fe200000000ff */
[----:B------:R1:W-:Y:S04]  /*15f70*/  @P2 STG.E.U8 desc[UR8][R2.64], R6 ;  /* 0x0000000602002986 */ /* 0x0003e8000c101108 */
[----:B------:R-:W3:Y:S01]  /*15f80*/  LDL.LU R10, [R1+0x74] ;  /* 0x00007400010a7983 */ /* 0x000ee20000300800 */
[----:B-1----:R-:W-:-:S04]  /*15f90*/  IADD3 R2, P2, PT, R7, R11, RZ ;  /* 0x0000000b07027210 */ /* 0x002fc80007f5e0ff */
[----:B------:R-:W-:Y:S02]  /*15fa0*/  LEA.HI.X.SX32 R3, R7, R28, 0x1, P2 ;  /* 0x0000001c07037211 */ /* 0x000fe400010f0eff */
[----:B------:R-:W-:-:S05]  /*15fb0*/  PRMT R7, R20, 0x7771, RZ ;  /* 0x0000777114077816 */ /* 0x000fca00000000ff */
[----:B------:R1:W-:Y:S02]  /*15fc0*/  @P4 STG.E.U8 desc[UR8][R2.64], R7 ;  /* 0x0000000702004986 */ /* 0x0003e4000c101108 */
[----:B-1----:R-:W-:Y:S01]  /*15fd0*/  IMAD R7, R9, UR15, RZ ;  /* 0x0000000f09077c24 */ /* 0x002fe2000f8e02ff */
[C---:B--2---:R-:W-:Y:S01]  /*15fe0*/  ISETP.LT.AND P2, PT, R4.reuse, UR21, !P0 ;  /* 0x0000001504007c0c */ /* 0x044fe2000c741270 */
[----:B------:R-:W-:Y:S01]  /*15ff0*/  IMAD R6, R4, UR14, RZ ;  /* 0x0000000e04067c24 */ /* 0x000fe2000f8e02ff */
[----:B------:R-:W-:-:S04]  /*16000*/  IADD3 R4, P6, PT, R5, R11, RZ ;  /* 0x0000000b05047210 */ /* 0x000fc80007fde0ff */
[----:B------:R-:W-:Y:S02]  /*16010*/  LEA.HI.X.SX32 R5, R5, R28, 0x1, P6 ;  /* 0x0000001c05057211 */ /* 0x000fe400030f0eff */
[----:B------:R-:W-:Y:S02]  /*16020*/  ISETP.LT.AND P6, PT, R9, UR22, !P0 ;  /* 0x0000001609007c0c */ /* 0x000fe4000c7c1270 */
[----:B------:R-:W2:Y:S04]  /*16030*/  LDL.LU R9, [R1+0x78] ;  /* 0x0000780001097983 */ /* 0x000ea80000300800 */
[----:B------:R1:W-:Y:S04]  /*16040*/  @P3 STG.E.U8 desc[UR8][R4.64], R8 ;  /* 0x0000000804003986 */ /* 0x0003e8000c101108 */
[----:B-1----:R-:W2:Y:S01]  /*16050*/  LDL.LU R5, [R1+0x6c] ;  /* 0x00006c0001057983 */ /* 0x002ea20000300800 */
[----:B------:R-:W-:-:S04]  /*16060*/  IADD3 R2, P4, PT, R6, R11, RZ ;  /* 0x0000000b06027210 */ /* 0x000fc80007f9e0ff */
[----:B------:R-:W-:Y:S02]  /*16070*/  LEA.HI.X.SX32 R3, R6, R28, 0x1, P4 ;  /* 0x0000001c06037211 */ /* 0x000fe400020f0eff */
[----:B------:R-:W-:-:S05]  /*16080*/  PRMT R6, R22, 0x7771, RZ ;  /* 0x0000777116067816 */ /* 0x000fca00000000ff */
[----:B------:R1:W-:Y:S01]  /*16090*/  @P2 STG.E.U8 desc[UR8][R2.64], R6 ;  /* 0x0000000602002986 */ /* 0x0003e2000c101108 */
[----:B------:R-:W-:Y:S02]  /*160a0*/  PRMT R8, R24, 0x7771, RZ ;  /* 0x0000777118087816 */ /* 0x000fe400000000ff */
[----:B-1----:R-:W-:-:S04]  /*160b0*/  IADD3 R2, P2, PT, R7, R11, RZ ;  /* 0x0000000b07027210 */ /* 0x002fc80007f5e0ff */
[-C--:B------:R-:W-:Y:S02]  /*160c0*/  LEA.HI.X.SX32 R3, R7, R28.reuse, 0x1, P2 ;  /* 0x0000001c07037211 */ /* 0x080fe400010f0eff */
[----:B------:R-:W-:Y:S01]  /*160d0*/  PRMT R7, R23, 0x7771, RZ ;  /* 0x0000777117077816 */ /* 0x000fe200000000ff */
[C---:B----4-:R-:W-:Y:S01]  /*160e0*/  IMAD R6, R29.reuse, UR4, RZ ;  /* 0x000000041d067c24 */ /* 0x050fe2000f8e02ff */
[----:B------:R-:W-:Y:S01]  /*160f0*/  ISETP.LT.AND P2, PT, R29, UR16, !P0 ;  /* 0x000000101d007c0c */ /* 0x000fe2000c741270 */
[----:B------:R-:W1:Y:S01]  /*16100*/  LDCU UR4, c[0x0][0x39c] ;  /* 0x00007380ff0477ac */ /* 0x000e620008000800 */
[----:B------:R-:W4:Y:S04]  /*16110*/  LDL.LU R29, [R1+0x88] ;  /* 0x00008800011d7983 */ /* 0x000f280000300800 */
[----:B------:R0:W-:Y:S01]  /*16120*/  @P6 STG.E.U8 desc[UR8][R2.64], R7 ;  /* 0x0000000702006986 */ /* 0x0001e2000c101108 */
[C---:B--2---:R-:W-:Y:S01]  /*16130*/  ISETP.LT.AND P4, PT, R5.reuse, UR23, !P0 ;  /* 0x0000001705007c0c */ /* 0x044fe2000c781270 */
[----:B------:R-:W-:Y:S01]  /*16140*/  IMAD R5, R5, UR7, RZ ;  /* 0x0000000705057c24 */ /* 0x000fe2000f8e02ff */
[-C--:B0-----:R-:W-:Y:S01]  /*16150*/  IADD3 R2, P6, PT, R6, R11.reuse, RZ ;  /* 0x0000000b06027210 */ /* 0x081fe20007fde0ff */
[----:B---3--:R-:W-:Y:S01]  /*16160*/  IMAD R7, R10, UR5, RZ ;  /* 0x000000050a077c24 */ /* 0x008fe2000f8e02ff */
[----:B------:R-:W0:Y:S02]  /*16170*/  LDCU UR5, c[0x0][0x39c] ;  /* 0x00007380ff0577ac */ /* 0x000e240008000800 */
[C---:B------:R-:W-:Y:S01]  /*16180*/  IADD3 R4, P3, PT, R5.reuse, R11, RZ ;  /* 0x0000000b05047210 */ /* 0x040fe20007f7e0ff */
[----:B------:R-:W2:Y:S03]  /*16190*/  LDCU UR7, c[0x0][0x39c] ;  /* 0x00007380ff0777ac */ /* 0x000ea60008000800 */
[----:B------:R-:W-:-:S05]  /*161a0*/  LEA.HI.X.SX32 R5, R5, R28, 0x1, P3 ;  /* 0x0000001c05057211 */ /* 0x000fca00018f0eff */
[----:B------:R3:W-:Y:S04]  /*161b0*/  @P4 STG.E.U8 desc[UR8][R4.64], R8 ;  /* 0x0000000804004986 */ /* 0x0007e8000c101108 */
[----:B---3--:R-:W1:Y:S04]  /*161c0*/  LDL.LU R4, [R1+0x80] ;  /* 0x0000800001047983 */ /* 0x008e680000300800 */
[----:B------:R-:W3:Y:S01]  /*161d0*/  LDL.LU R8, [R1+0x7c] ;  /* 0x00007c0001087983 */ /* 0x000ee20000300800 */
[----:B------:R-:W-:Y:S02]  /*161e0*/  ISETP.LT.AND P3, PT, R10, UR11, !P0 ;  /* 0x0000000b0a007c0c */ /* 0x000fe4000c761270 */
[----:B------:R-:W-:Y:S01]  /*161f0*/  LEA.HI.X.SX32 R3, R6, R28, 0x1, P6 ;  /* 0x0000001c06037211 */ /* 0x000fe200030f0eff */
[----:B------:R-:W0:Y:S01]  /*16200*/  LDC R10, c[0x0][0x3b8] ;  /* 0x0000ee00ff0a7b82 */ /* 0x000e220000000800 */
[----:B------:R-:W-:Y:S01]  /*16210*/  PRMT R6, R25, 0x7771, RZ ;  /* 0x0000777119067816 */ /* 0x000fe200000000ff */
[C---:B------:R-:W-:Y:S01]  /*16220*/  IMAD R5, R9.reuse, UR6, RZ ;  /* 0x0000000609057c24 */ /* 0x040fe2000f8e02ff */
[----:B------:R-:W-:Y:S01]  /*16230*/  ISETP.LT.AND P4, PT, R9, UR12, !P0 ;  /* 0x0000000c09007c0c */ /* 0x000fe2000c781270 */
[----:B------:R-:W0:Y:S02]  /*16240*/  LDCU UR6, c[0x0][0x39c] ;  /* 0x00007380ff0677ac */ /* 0x000e240008000800 */
[----:B------:R2:W-:Y:S02]  /*16250*/  @P2 STG.E.U8 desc[UR8][R2.64], R6 ;  /* 0x0000000602002986 */ /* 0x0005e4000c101108 */
[----:B------:R-:W0:Y:S01]  /*16260*/  LDC R9, c[0x0][0x3b8] ;  /* 0x0000ee00ff097b82 */ /* 0x000e220000000800 */
[----:B--2---:R-:W-:-:S02]  /*16270*/  IADD3 R2, P2, PT, R7, R11, RZ ;  /* 0x0000000b07027210 */ /* 0x004fc40007f5e0ff */
[----:B------:R-:W-:Y:S02]  /*16280*/  PRMT R6, R26, 0x7771, RZ ;  /* 0x000077711a067816 */ /* 0x000fe400000000ff */
[----:B------:R-:W-:Y:S02]  /*16290*/  LEA.HI.X.SX32 R3, R7, R28, 0x1, P2 ;  /* 0x0000001c07037211 */ /* 0x000fe400010f0eff */
[----:B------:R-:W2:Y:S04]  /*162a0*/  LDL.LU R7, [R1+0x84] ;  /* 0x0000840001077983 */ /* 0x000ea80000300800 */
[----:B------:R4:W-:Y:S02]  /*162b0*/  @P3 STG.E.U8 desc[UR8][R2.64], R6 ;  /* 0x0000000602003986 */ /* 0x0009e4000c101108 */
[----:B----4-:R-:W-:-:S02]  /*162c0*/  PRMT R6, R27, 0x7771, RZ ;  /* 0x000077711b067816 */ /* 0x010fc400000000ff */
[----:B-1----:R-:W-:Y:S01]  /*162d0*/  ISETP.LT.AND P2, PT, R4, UR4, !P0 ;  /* 0x0000000404007c0c */ /* 0x002fe2000c741270 */
[----:B------:R-:W1:Y:S01]  /*162e0*/  LDCU UR4, c[0x0][0x39c] ;  /* 0x00007380ff0477ac */ /* 0x000e620008000800 */
[CC--:B------:R-:W-:Y:S01]  /*162f0*/  IADD3 R4, P6, PT, R5.reuse, R11.reuse, RZ ;  /* 0x0000000b05047210 */ /* 0x0c0fe20007fde0ff */
[C---:B---3--:R-:W-:Y:S01]  /*16300*/  IMAD R3, R8.reuse, UR10, RZ ;  /* 0x0000000a08037c24 */ /* 0x048fe2000f8e02ff */
[----:B------:R-:W-:Y:S02]  /*16310*/  ISETP.LT.AND P3, PT, R8, UR13, !P0 ;  /* 0x0000000d08007c0c */ /* 0x000fe4000c761270 */
[----:B------:R-:W-:Y:S01]  /*16320*/  LEA.HI.X.SX32 R5, R5, R28, 0x1, P6 ;  /* 0x0000001c05057211 */ /* 0x000fe200030f0eff */
[----:B------:R-:W3:Y:S01]  /*16330*/  LDC R8, c[0x0][0x3b8] ;  /* 0x0000ee00ff087b82 */ /* 0x000ee20000000800 */
[----:B------:R-:W-:-:S03]  /*16340*/  IADD3 R2, P6, PT, R3, R11, RZ ;  /* 0x0000000b03027210 */ /* 0x000fc60007fde0ff */
[----:B------:R0:W-:Y:S02]  /*16350*/  @P4 STG.E.U8 desc[UR8][R4.64], R6 ;  /* 0x0000000604004986 */ /* 0x0001e4000c101108 */
[----:B0-----:R-:W-:Y:S01]  /*16360*/  IMAD R5, R10, 0x2, R3 ;  /* 0x000000020a057824 */ /* 0x001fe200078e0203 */
[----:B------:R-:W-:Y:S01]  /*16370*/  LEA.HI.X.SX32 R3, R3, R28, 0x1, P6 ;  /* 0x0000001c03037211 */ /* 0x000fe200030f0eff */
[----:B------:R-:W0:Y:S01]  /*16380*/  LDC R10, c[0x0][0x3b8] ;  /* 0x0000ee00ff0a7b82 */ /* 0x000e220000000800 */
[----:B------:R-:W-:Y:S02]  /*16390*/  PRMT R6, R12, 0x7772, RZ ;  /* 0x000077720c067816 */ /* 0x000fe400000000ff */
[----:B------:R-:W-:-:S03]  /*163a0*/  IADD3 R4, P6, PT, R5, R11, RZ ;  /* 0x0000000b05047210 */ /* 0x000fc60007fde0ff */
[----:B------:R4:W-:Y:S01]  /*163b0*/  @P3 STG.E.U8 desc[UR8][R2.64], R6 ;  /* 0x0000000602003986 */ /* 0x0009e2000c101108 */
[----:B-1----:R-:W-:Y:S01]  /*163c0*/  ISETP.LT.AND P3, PT, R29, UR4, !P0 ;  /* 0x000000041d007c0c */ /* 0x002fe2000c761270 */
[----:B------:R-:W1:Y:S02]  /*163d0*/  LDCU UR4, c[0x0][0x39c] ;  /* 0x00007380ff0477ac */ /* 0x000e640008000800 */
[----:B------:R-:W3:Y:S01]  /*163e0*/  LDL.LU R29, [R1+0x98] ;  /* 0x00009800011d7983 */ /* 0x000ee20000300800 */
[----:B----4-:R-:W-:Y:S01]  /*163f0*/  IMAD R3, R9, 0x2, R5 ;  /* 0x0000000209037824 */ /* 0x010fe200078e0205 */
[----:B------:R-:W-:Y:S01]  /*16400*/  LEA.HI.X.SX32 R5, R5, R28, 0x1, P6 ;  /* 0x0000001c05057211 */ /* 0x000fe200030f0eff */
[----:B------:R-:W4:Y:S01]  /*16410*/  LDC R9, c[0x0][0x3b8] ;  /* 0x0000ee00ff097b82 */ /* 0x000f220000000800 */
[----:B------:R-:W-:-:S05]  /*16420*/  PRMT R6, R13, 0x7772, RZ ;  /* 0x000077720d067816 */ /* 0x000fca00000000ff */
[----:B------:R1:W-:Y:S04]  /*16430*/  @P5 STG.E.U8 desc[UR8][R4.64], R6 ;  /* 0x0000000604005986 */ /* 0x0003e8000c101108 */
[----:B-1----:R-:W4:Y:S01]  /*16440*/  LDL.LU R4, [R1+0x8c] ;  /* 0x00008c0001047983 */ /* 0x002f220000300800 */
[----:B--2---:R-:W-:Y:S01]  /*16450*/  ISETP.LT.AND P4, PT, R7, UR5, !P0 ;  /* 0x0000000507007c0c */ /* 0x004fe2000c781270 */
[----:B------:R-:W4:Y:S01]  /*16460*/  LDCU UR5, c[0x0][0x39c] ;  /* 0x00007380ff0577ac */ /* 0x000f220008000800 */
[----:B------:R-:W1:Y:S01]  /*16470*/  LDC R7, c[0x0][0x3b8] ;  /* 0x0000ee00ff077b82 */ /* 0x000e620000000800 */
[C---:B------:R-:W-:Y:S01]  /*16480*/  IADD3 R2, P6, PT, R3.reuse, R11, RZ ;  /* 0x0000000b03027210 */ /* 0x040fe20007fde0ff */
[----:B---3--:R-:W-:Y:S01]  /*16490*/  IMAD R5, R8, 0x2, R3 ;  /* 0x0000000208057824 */ /* 0x008fe200078e0203 */
[----:B------:R-:W-:Y:S01]  /*164a0*/  PRMT R6, R14, 0x7772, RZ ;  /* 0x000077720e067816 */ /* 0x000fe200000000ff */
[----:B------:R-:W2:Y:S01]  /*164b0*/  LDL.LU R8, [R1+0x90] ;  /* 0x0000900001087983 */ /* 0x000ea20000300800 */
[----:B------:R-:W-:-:S05]  /*164c0*/  LEA.HI.X.SX32 R3, R3, R28, 0x1, P6 ;  /* 0x0000001c03037211 */ /* 0x000fca00030f0eff */
[----:B------:R3:W-:Y:S02]  /*164d0*/  @P2 STG.E.U8 desc[UR8][R2.64], R6 ;  /* 0x0000000602002986 */ /* 0x0007e4000c101108 */
[----:B---3--:R-:W-:Y:S01]  /*164e0*/  PRMT R6, R15, 0x7772, RZ ;  /* 0x000077720f067816 */ /* 0x008fe200000000ff */
[----:B-1----:R-:W-:Y:S02]  /*164f0*/  IMAD R3, R7, 0x2, R5 ;  /* 0x0000000207037824 */ /* 0x002fe400078e0205 */
[----:B------:R-:W3:Y:S01]  /*16500*/  LDL.LU R7, [R1+0x94] ;  /* 0x0000940001077983 */ /* 0x000ee20000300800 */
[----:B----4-:R-:W-:Y:S01]  /*16510*/  ISETP.LT.AND P5, PT, R4, UR5, !P0 ;  /* 0x0000000504007c0c */ /* 0x010fe2000c7a1270 */
[----:B------:R-:W1:Y:S01]  /*16520*/  LDCU UR5, c[0x0][0x39c] ;  /* 0x00007380ff0577ac */ /* 0x000e620008000800 */
[----:B------:R-:W-:-:S04]  /*16530*/  IADD3 R4, P6, PT, R5, R11, RZ ;  /* 0x0000000b05047210 */ /* 0x000fc80007fde0ff */
[----:B------:R-:W-:Y:S02]  /*16540*/  LEA.HI.X.SX32 R5, R5, R28, 0x1, P6 ;  /* 0x0000001c05057211 */ /* 0x000fe400030f0eff */
        /* <DEDUP_REMOVED lines=18> */
[----:B------:R-:W1:Y:S01]  /*16670*/  LDCU UR6, c[0x0][0x39c] ;  /* 0x00007380ff0677ac */ /* 0x000e620008000800 */
[----:B------:R-:W2:Y:S01]  /*16680*/  LDC R8, c[0x0][0x3b8] ;  /* 0x0000ee00ff087b82 */ /* 0x000ea20000000800 */
[----:B---3--:R-:W-:Y:S01]  /*16690*/  ISETP.LT.AND P4, PT, R7, UR4, !P0 ;  /* 0x0000000407007c0c */ /* 0x008fe2000c781270 */
[----:B------:R-:W4:Y:S06]  /*166a0*/  LDCU UR4, c[0x0][0x39c] ;  /* 0x00007380ff0477ac */ /* 0x000f2c0008000800 */
[----:B------:R-:W3:Y:S01]  /*166b0*/  LDC R7, c[0x0][0x3b8] ;  /* 0x0000ee00ff077b82 */ /* 0x000ee20000000800 */
[----:B------:R-:W-:-:S02]  /*166c0*/  IADD3 R2, P6, PT, R3, R11, RZ ;  /* 0x0000000b03027210 */ /* 0x000fc40007fde0ff */
[----:B------:R-:W-:Y:S01]  /*166d0*/  PRMT R6, R18, 0x7772, RZ ;  /* 0x0000777212067816 */ /* 0x000fe200000000ff */
[----:B--2---:R-:W-:Y:S01]  /*166e0*/  IMAD R5, R8, 0x2, R3 ;  /* 0x0000000208057824 */ /* 0x004fe200078e0203 */
[----:B------:R-:W-:Y:S01]  /*166f0*/  LEA.HI.X.SX32 R3, R3, R28, 0x1, P6 ;  /* 0x0000001c03037211 */ /* 0x000fe200030f0eff */
[----:B------:R-:W1:Y:S04]  /*16700*/  LDL.LU R8, [R1+0xa0] ;  /* 0x0000a00001087983 */ /* 0x000e680000300800 */
[----:B------:R3:W-:Y:S02]  /*16710*/  @P2 STG.E.U8 desc[UR8][R2.64], R6 ;  /* 0x0000000602002986 */ /* 0x0007e4000c101108 */
[----:B---3--:R-:W-:Y:S01]  /*16720*/  IMAD R3, R7, 0x2, R5 ;  /* 0x0000000207037824 */ /* 0x008fe200078e0205 */
[----:B------:R-:W-:Y:S01]  /*16730*/  PRMT R6, R19, 0x7772, RZ ;  /* 0x0000777213067816 */ /* 0x000fe200000000ff */
[----:B------:R-:W2:Y:S01]  /*16740*/  LDL.LU R7, [R1+0xa8] ;  /* 0x0000a80001077983 */ /* 0x000ea20000300800 */
[----:B----4-:R-:W-:Y:S01]  /*16750*/  ISETP.LT.AND P5, PT, R4, UR4, !P0 ;  /* 0x0000000404007c0c */ /* 0x010fe2000c7a1270 */
[----:B------:R-:W2:Y:S01]  /*16760*/  LDCU UR4, c[0x0][0x39c] ;  /* 0x00007380ff0477ac */ /* 0x000ea20008000800 */
[----:B------:R-:W-:-:S04]  /*16770*/  IADD3 R4, P6, PT, R5, R11, RZ ;  /* 0x0000000b05047210 */ /* 0x000fc80007fde0ff */
[----:B------:R-:W-:-:S05]  /*16780*/  LEA.HI.X.SX32 R5, R5, R28, 0x1, P6 ;  /* 0x0000001c05057211 */ /* 0x000fca00030f0eff */
[----:B------:R3:W-:Y:S04]  /*16790*/  @P4 STG.E.U8 desc[UR8][R4.64], R6 ;  /* 0x0000000604004986 */ /* 0x0007e8000c101108 */
[----:B---3--:R-:W3:Y:S01]  /*167a0*/  LDL.LU R4, [R1+0xa4] ;  /* 0x0000a40001047983 */ /* 0x008ee20000300800 */
[----:B------:R-:W-:Y:S01]  /*167b0*/  IADD3 R2, P6, PT, R3, R11, RZ ;  /* 0x0000000b03027210 */ /* 0x000fe20007fde0ff */
[----:B------:R-:W-:Y:S01]  /*167c0*/  IMAD R5, R9, 0x2, R3 ;  /* 0x0000000209057824 */ /* 0x000fe200078e0203 */
[----:B------:R-:W-:Y:S01]  /*167d0*/  PRMT R6, R20, 0x7772, RZ ;  /* 0x0000777214067816 */ /* 0x000fe200000000ff */
[----:B------:R-:W4:Y:S01]  /*167e0*/  LDC R9, c[0x0][0x3b8] ;  /* 0x0000ee00ff097b82 */ /* 0x000f220000000800 */
[----:B------:R-:W-:-:S05]  /*167f0*/  LEA.HI.X.SX32 R3, R3, R28, 0x1, P6 ;  /* 0x0000001c03037211 */ /* 0x000fca00030f0eff */
[----:B------:R0:W-:Y:S02]  /*16800*/  @P3 STG.E.U8 desc[UR8][R2.64], R6 ;  /* 0x0000000602003986 */ /* 0x0001e4000c101108 */
[----:B0-----:R-:W-:Y:S01]  /*16810*/  IMAD R6, R10, 0x2, R5 ;  /* 0x000000020a067824 */ /* 0x001fe200078e0205 */
[----:B------:R-:W-:Y:S01]  /*16820*/  PRMT R3, R21, 0x7772, RZ ;  /* 0x0000777215037816 */ /* 0x000fe200000000ff */
[----:B------:R-:W2:Y:S01]  /*16830*/  LDL.LU R10, [R1+0xb4] ;  /* 0x0000b400010a7983 */ /* 0x000ea20000300800 */
[----:B---3--:R-:W-:Y:S01]  /*16840*/  ISETP.LT.AND P4, PT, R4, UR5, !P0 ;  /* 0x0000000504007c0c */ /* 0x008fe2000c781270 */
[----:B------:R-:W0:Y:S01]  /*16850*/  LDCU UR5, c[0x0][0x39c] ;  /* 0x00007380ff0577ac */ /* 0x000e220008000800 */
[----:B------:R-:W-:-:S04]  /*16860*/  IADD3 R4, P6, PT, R5, R11, RZ ;  /* 0x0000000b05047210 */ /* 0x000fc80007fde0ff */
[----:B------:R-:W-:-:S05]  /*16870*/  LEA.HI.X.SX32 R5, R5, R28, 0x1, P6 ;  /* 0x0000001c05057211 */ /* 0x000fca00030f0eff */
[----:B------:R3:W-:Y:S04]  /*16880*/  @P5 STG.E.U8 desc[UR8][R4.64], R3 ;  /* 0x0000000304005986 */ /* 0x0007e8000c101108 */
[----:B---3--:R-:W0:Y:S01]  /*16890*/  LDL.LU R5, [R1+0xb0] ;  /* 0x0000b00001057983 */ /* 0x008e220000300800 */
[----:B-1----:R-:W-:Y:S01]  /*168a0*/  ISETP.LT.AND P2, PT, R8, UR6, !P0 ;  /* 0x0000000608007c0c */ /* 0x002fe2000c741270 */
[----:B------:R-:W1:Y:S01]  /*168b0*/  LDCU UR6, c[0x0][0x39c] ;  /* 0x00007380ff0677ac */ /* 0x000e620008000800 */
[----:B------:R-:W3:Y:S01]  /*168c0*/  LDC R8, c[0x0][0x3b8] ;  /* 0x0000ee00ff087b82 */ /* 0x000ee20000000800 */
[----:B--2---:R-:W-:Y:S02]  /*168d0*/  ISETP.LT.AND P3, PT, R7, UR4, !P0 ;  /* 0x0000000407007c0c */ /* 0x004fe4000c761270 */
[C---:B------:R-:W-:Y:S01]  /*168e0*/  IADD3 R2, P6, PT, R6.reuse, R11, RZ ;  /* 0x0000000b06027210 */ /* 0x040fe20007fde0ff */
[----:B------:R-:W2:Y:S04]  /*168f0*/  LDCU UR4, c[0x0][0x39c] ;  /* 0x00007380ff0477ac */ /* 0x000ea80008000800 */
[----:B------:R-:W0:Y:S01]  /*16900*/  LDC R7, c[0x0][0x3b8] ;  /* 0x0000ee00ff077b82 */ /* 0x000e220000000800 */
[----:B------:R-:W-:-:S02]  /*16910*/  LEA.HI.X.SX32 R3, R6, R28, 0x1, P6 ;  /* 0x0000001c06037211 */ /* 0x000fc400030f0eff */
[----:B------:R-:W-:-:S05]  /*16920*/  PRMT R4, R22, 0x7772, RZ ;  /* 0x0000777216047816 */ /* 0x000fca00000000ff */
[----:B------:R1:W-:Y:S01]  /*16930*/  @P2 STG.E.U8 desc[UR8][R2.64], R4 ;  /* 0x0000000402002986 */ /* 0x0003e2000c101108 */
[----:B---3--:R-:W-:Y:S01]  /*16940*/  IMAD R6, R8, 0x2, R6 ;  /* 0x0000000208067824 */ /* 0x008fe200078e0206 */
[----:B-1----:R-:W-:Y:S01]  /*16950*/  ISETP.LT.AND P5, PT, R29, UR6, !P0 ;  /* 0x000000061d007c0c */ /* 0x002fe2000c7a1270 */
[----:B------:R-:W1:Y:S01]  /*16960*/  LDC R8, c[0x0][0x3b8] ;  /* 0x0000ee00ff087b82 */ /* 0x000e620000000800 */
[----:B------:R-:W3:Y:S01]  /*16970*/  LDL.LU R29, [R1+0xc0] ;  /* 0x0000c000011d7983 */ /* 0x000ee20000300800 */
[----:B------:R-:W-:Y:S01]  /*16980*/  PRMT R12, R12, 0x7773, RZ ;  /* 0x000077730c0c7816 */ /* 0x000fe200000000ff */
[----:B------:R-:W0:Y:S01]  /*16990*/  LDCU UR6, c[0x0][0x39c] ;  /* 0x00007380ff0677ac */ /* 0x000e220008000800 */
[----:B------:R-:W-:-:S04]  /*169a0*/  IADD3 R2, P6, PT, R6, R11, RZ ;  /* 0x0000000b06027210 */ /* 0x000fc80007fde0ff */
[-C--:B------:R-:W-:Y:S02]  /*169b0*/  LEA.HI.X.SX32 R3, R6, R28.reuse, 0x1, P6 ;  /* 0x0000001c06037211 */ /* 0x080fe400030f0eff */
[----:B0-----:R-:W-:Y:S01]  /*169c0*/  ISETP.LT.AND P2, PT, R5, UR5, !P0 ;  /* 0x0000000505007c0c */ /* 0x001fe2000c741270 */
[----:B----4-:R-:W-:Y:S01]  /*169d0*/  IMAD R5, R9, 0x2, R6 ;  /* 0x0000000209057824 */ /* 0x010fe200078e0206 */
[----:B------:R-:W-:Y:S01]  /*169e0*/  PRMT R6, R23, 0x7772, RZ ;  /* 0x0000777217067816 */ /* 0x000fe200000000ff */
[----:B------:R-:W0:Y:S01]  /*169f0*/  LDCU UR5, c[0x0][0x39c] ;  /* 0x00007380ff0577ac */ /* 0x000e220008000800 */
[----:B------:R-:W4:Y:S02]  /*16a00*/  LDC R9, c[0x0][0x3b8] ;  /* 0x0000ee00ff097b82 */ /* 0x000f240000000800 */
[----:B------:R-:W-:Y:S01]  /*16a10*/  IADD3 R4, P6, PT, R5, R11, RZ ;  /* 0x0000000b05047210 */ /* 0x000fe20007fde0ff */
[----:B------:R1:W-:Y:S02]  /*16a20*/  @P4 STG.E.U8 desc[UR8][R2.64], R6 ;  /* 0x0000000602004986 */ /* 0x0003e4000c101108 */
[----:B-1----:R-:W-:Y:S01]  /*16a30*/  IMAD R3, R7, 0x2, R5 ;  /* 0x0000000207037824 */ /* 0x002fe200078e0205 */
[----:B------:R-:W-:-:S02]  /*16a40*/  LEA.HI.X.SX32 R5, R5, R28, 0x1, P6 ;  /* 0x0000001c05057211 */ /* 0x000fc400030f0eff */
[----:B------:R-:W1:Y:S01]  /*16a50*/  LDC R7, c[0x0][0x3b8] ;  /* 0x0000ee00ff077b82 */ /* 0x000e620000000800 */
[----:B------:R-:W-:-:S05]  /*16a60*/  PRMT R6, R24, 0x7772, RZ ;  /* 0x0000777218067816 */ /* 0x000fca00000000ff */
[----:B------:R0:W-:Y:S04]  /*16a70*/  @P3 STG.E.U8 desc[UR8][R4.64], R6 ;  /* 0x0000000604003986 */ /* 0x0001e8000c101108 */
[----:B0-----:R-:W3:Y:S01]  /*16a80*/  LDL.LU R4, [R1+0xb8] ;  /* 0x0000b80001047983 */ /* 0x001ee20000300800 */
[----:B--2---:R-:W-:Y:S01]  /*16a90*/  ISETP.LT.AND P4, PT, R10, UR4, !P0 ;  /* 0x000000040a007c0c */ /* 0x004fe2000c781270 */
[----:B------:R-:W-:Y:S01]  /*16aa0*/  IMAD R6, R8, 0x2, R3 ;  /* 0x0000000208067824 */ /* 0x000fe200078e0203 */
[----:B------:R-:W-:Y:S01]  /*16ab0*/  IADD3 R2, P6, PT, R3, R11, RZ ;  /* 0x0000000b03027210 */ /* 0x000fe20007fde0ff */
[----:B------:R-:W0:Y:S01]  /*16ac0*/  LDC R10, c[0x0][0x3b8] ;  /* 0x0000ee00ff0a7b82 */ /* 0x000e220000000800 */
[----:B------:R-:W2:Y:S01]  /*16ad0*/  LDL.LU R8, [R1+0xbc] ;  /* 0x0000bc0001087983 */ /* 0x000ea20000300800 */
[----:B------:R-:W-:Y:S01]  /*16ae0*/  PRMT R5, R25, 0x7772, RZ ;  /* 0x0000777219057816 */ /* 0x000fe200000000ff */
[----:B------:R-:W0:Y:S01]  /*16af0*/  LDCU UR4, c[0x0][0x39c] ;  /* 0x00007380ff0477ac */ /* 0x000e220008000800 */
[----:B------:R-:W-:-:S05]  /*16b00*/  LEA.HI.X.SX32 R3, R3, R28, 0x1, P6 ;  /* 0x0000001c03037211 */ /* 0x000fca00030f0eff */
[----:B------:R4:W-:Y:S02]  /*16b10*/  @P5 STG.E.U8 desc[UR8][R2.64], R5 ;  /* 0x0000000502005986 */ /* 0x0009e4000c101108 */
[----:B----4-:R-:W-:Y:S02]  /*16b20*/  PRMT R2, R26, 0x7772, RZ ;  /* 0x000077721a027816 */ /* 0x010fe400000000ff */
[----:B---3--:R-:W-:Y:S01]  /*16b30*/  ISETP.LT.AND P3, PT, R4, UR5, !P0 ;  /* 0x0000000504007c0c */ /* 0x008fe2000c761270 */
[----:B------:R-:W3:Y:S01]  /*16b40*/  LDCU UR5, c[0x0][0x39c] ;  /* 0x00007380ff0577ac */ /* 0x000ee20008000800 */
[----:B------:R-:W-:-:S04]  /*16b50*/  IADD3 R4, P6, PT, R6, R11, RZ ;  /* 0x0000000b06047210 */ /* 0x000fc80007fde0ff */
[----:B------:R-:W-:Y:S01]  /*16b60*/  LEA.HI.X.SX32 R5, R6, R28, 0x1, P6 ;  /* 0x0000001c06057211 */ /* 0x000fe200030f0eff */
[----:B------:R-:W-:Y:S01]  /*16b70*/  IMAD R6, R9, 0x2, R6 ;  /* 0x0000000209067824 */ /* 0x000fe200078e0206 */
[----:B--2---:R-:W-:Y:S01]  /*16b80*/  ISETP.LT.AND P5, PT, R8, UR6, !P0 ;  /* 0x0000000608007c0c */ /* 0x004fe2000c7a1270 */
[----:B------:R-:W2:Y:S01]  /*16b90*/  LDC R9, c[0x0][0x3b8] ;  /* 0x0000ee00ff097b82 */ /* 0x000ea20000000800 */
[----:B------:R-:W4:Y:S01]  /*16ba0*/  LDCU UR6, c[0x0][0x39c] ;  /* 0x00007380ff0677ac */ /* 0x000f220008000800 */
[----:B------:R0:W-:Y:S06]  /*16bb0*/  @P2 STG.E.U8 desc[UR8][R4.64], R2 ;  /* 0x0000000204002986 */ /* 0x0001ec000c101108 */
[----:B------:R-:W2:Y:S01]  /*16bc0*/  LDC R8, c[0x0][0x3b8] ;  /* 0x0000ee00ff087b82 */ /* 0x000ea20000000800 */
[----:B0-----:R-:W-:Y:S01]  /*16bd0*/  IADD3 R2, P2, PT, R6, R11, RZ ;  /* 0x0000000b06027210 */ /* 0x001fe20007f5e0ff */
[----:B-1----:R-:W-:Y:S01]  /*16be0*/  IMAD R5, R7, 0x2, R6 ;  /* 0x0000000207057824 */ /* 0x002fe200078e0206 */
[----:B------:R-:W-:-:S02]  /*16bf0*/  PRMT R7, R27, 0x7772, RZ ;  /* 0x000077721b077816 */ /* 0x000fc400000000ff */
[-C--:B------:R-:W-:Y:S02]  /*16c00*/  LEA.HI.X.SX32 R3, R6, R28.reuse, 0x1, P2 ;  /* 0x0000001c06037211 */ /* 0x080fe400010f0eff */
[C---:B------:R-:W-:Y:S01]  /*16c10*/  IADD3 R4, P2, PT, R5.reuse, R11, RZ ;  /* 0x0000000b05047210 */ /* 0x040fe20007f5e0ff */
[----:B------:R-:W-:Y:S02]  /*16c20*/  IMAD R6, R10, 0x2, R5 ;  /* 0x000000020a067824 */ /* 0x000fe400078e0205 */
[----:B------:R-:W2:Y:S01]  /*16c30*/  LDL.LU R10, [R1+0xd0] ;  /* 0x0000d000010a7983 */ /* 0x000ea20000300800 */
[----:B------:R-:W-:-:S03]  /*16c40*/  LEA.HI.X.SX32 R5, R5, R28, 0x1, P2 ;  /* 0x0000001c05057211 */ /* 0x000fc600010f0eff */
[----:B------:R0:W-:Y:S04]  /*16c50*/  @P4 STG.E.U8 desc[UR8][R2.64], R7 ;  /* 0x0000000702004986 */ /* 0x0001e8000c101108 */
[----:B------:R1:W-:Y:S04]  /*16c60*/  @P3 STG.E.U8 desc[UR8][R4.64], R12 ;  /* 0x0000000c04003986 */ /* 0x0003e8000c101108 */
[----:B0-----:R-:W2:Y:S04]  /*16c70*/  LDL.LU R3, [R1+0xc4] ;  /* 0x0000c40001037983 */ /* 0x001ea80000300800 */
[----:B------:R-:W3:Y:S04]  /*16c80*/  LDL.LU R7, [R1+0xc8] ;  /* 0x0000c80001077983 */ /* 0x000ee80000300800 */
[----:B-1----:R-:W4:Y:S04]  /*16c90*/  LDL.LU R5, [R1+0xcc] ;  /* 0x0000cc0001057983 */ /* 0x002f280000300800 */
[----:B------:R-:W4:Y:S01]  /*16ca0*/  LDL.LU R12, [R1+0xd4] ;  /* 0x0000d400010c7983 */ /* 0x000f220000300800 */
[----:B------:R-:W-:Y:S01]  /*16cb0*/  ISETP.LT.AND P6, PT, R29, UR7, !P0 ;  /* 0x000000071d007c0c */ /* 0x000fe2000c7c1270 */
[----:B------:R-:W0:Y:S01]  /*16cc0*/  LDCU UR7, c[0x0][0x39c] ;  /* 0x00007380ff0777ac */ /* 0x000e220008000800 */
[----:B------:R-:W1:Y:S01]  /*16cd0*/  LDC R29, c[0x0][0x3b8] ;  /* 0x0000ee00ff1d7b82 */ /* 0x000e620000000800 */
[----:B------:R-:W-:-:S02]  /*16ce0*/  IADD3 R2, P2, PT, R6, R11, RZ ;  /* 0x0000000b06027210 */ /* 0x000fc40007f5e0ff */
[----:B------:R-:W-:Y:S02]  /*16cf0*/  PRMT R13, R13, 0x7773, RZ ;  /* 0x000077730d0d7816 */ /* 0x000fe400000000ff */
[----:B------:R-:W-:Y:S02]  /*16d00*/  PRMT R14, R14, 0x7773, RZ ;  /* 0x000077730e0e7816 */ /* 0x000fe400000000ff */
[----:B------:R-:W-:Y:S02]  /*16d10*/  PRMT R15, R15, 0x7773, RZ ;  /* 0x000077730f0f7816 */ /* 0x000fe400000000ff */
[----:B--2---:R-:W-:Y:S01]  /*16d20*/  ISETP.LT.AND P4, PT, R3, UR4, !P0 ;  /* 0x0000000403007c0c */ /* 0x004fe2000c781270 */
[----:B------:R-:W2:Y:S01]  /*16d30*/  LDCU UR4, c[0x0][0x39c] ;  /* 0x00007380ff0477ac */ /* 0x000ea20008000800 */
[----:B------:R-:W-:Y:S01]  /*16d40*/  LEA.HI.X.SX32 R3, R6, R28, 0x1, P2 ;  /* 0x0000001c06037211 */ /* 0x000fe200010f0eff */
[----:B------:R-:W-:Y:S01]  /*16d50*/  IMAD R6, R8, 0x2, R6 ;  /* 0x0000000208067824 */ /* 0x000fe200078e0206 */
[----:B---3--:R-:W-:Y:S01]  /*16d60*/  ISETP.LT.AND P3, PT, R7, UR5, !P0 ;  /* 0x0000000507007c0c */ /* 0x008fe2000c761270 */
[----:B------:R-:W3:Y:S01]  /*16d70*/  LDCU UR5, c[0x0][0x39c] ;  /* 0x00007380ff0577ac */ /* 0x000ee20008000800 */
[----:B------:R-:W0:Y:S01]  /*16d80*/  LDC R7, c[0x0][0x3b8] ;  /* 0x0000ee00ff077b82 */ /* 0x000e220000000800 */
[----:B------:R1:W-:Y:S01]  /*16d90*/  @P5 STG.E.U8 desc[UR8][R2.64], R13 ;  /* 0x0000000d02005986 */ /* 0x0003e2000c101108 */
[----:B----4-:R-:W-:Y:S01]  /*16da0*/  ISETP.LT.AND P2, PT, R5, UR6, !P0 ;  /* 0x0000000605007c0c */ /* 0x010fe2000c741270 */
[----:B------:R-:W-:Y:S01]  /*16db0*/  IMAD R5, R9, 0x2, R6 ;  /* 0x0000000209057824 */ /* 0x000fe200078e0206 */
[----:B------:R-:W4:Y:S04]  /*16dc0*/  LDCU UR6, c[0x0][0x39c] ;  /* 0x00007380ff0677ac */ /* 0x000f280008000800 */
[----:B------:R-:W4:Y:S01]  /*16dd0*/  LDC R8, c[0x0][0x3b8] ;  /* 0x0000ee00ff087b82 */ /* 0x000f220000000800 */
[----:B-1----:R-:W4:Y:S01]  /*16de0*/  LDL.LU R13, [R1+0xdc] ;  /* 0x0000dc00010d7983 */ /* 0x002f220000300800 */
[----:B------:R-:W-:-:S03]  /*16df0*/  IADD3 R2, P5, PT, R6, R11, RZ ;  /* 0x0000000b06027210 */ /* 0x000fc60007fbe0ff */
[----:B------:R-:W4:Y:S01]  /*16e00*/  LDL.LU R9, [R1+0xd8] ;  /* 0x0000d80001097983 */ /* 0x000f220000300800 */
[----:B------:R-:W-:Y:S02]  /*16e10*/  LEA.HI.X.SX32 R3, R6, R28, 0x1, P5 ;  /* 0x0000001c06037211 */ /* 0x000fe400028f0eff */
[----:B------:R-:W-:Y:S01]  /*16e20*/  IADD3 R4, P5, PT, R5, R11, RZ ;  /* 0x0000000b05047210 */ /* 0x000fe20007fbe0ff */
[----:B------:R-:W-:-:S03]  /*16e30*/  IMAD R6, R29, 0x2, R5 ;  /* 0x000000021d067824 */ /* 0x000fc600078e0205 */
[-C--:B------:R-:W-:Y:S01]  /*16e40*/  LEA.HI.X.SX32 R5, R5, R28.reuse, 0x1, P5 ;  /* 0x0000001c05057211 */ /* 0x080fe200028f0eff */
[----:B------:R1:W-:Y:S04]  /*16e50*/  @P6 STG.E.U8 desc[UR8][R2.64], R14 ;  /* 0x0000000e02006986 */ /* 0x0003e8000c101108 */
[----:B------:R0:W-:Y:S01]  /*16e60*/  @P4 STG.E.U8 desc[UR8][R4.64], R15 ;  /* 0x0000000f04004986 */ /* 0x0001e2000c101108 */
[----:B---3--:R-:W-:Y:S01]  /*16e70*/  ISETP.LT.AND P4, PT, R12, UR5, !P0 ;  /* 0x000000050c007c0c */ /* 0x008fe2000c781270 */
[----:B0-----:R-:W-:Y:S01]  /*16e80*/  IMAD R7, R7, 0x2, R6 ;  /* 0x0000000207077824 */ /* 0x001fe200078e0206 */
[----:B--2---:R-:W-:Y:S01]  /*16e90*/  ISETP.LT.AND P5, PT, R10, UR4, !P0 ;  /* 0x000000040a007c0c */ /* 0x004fe2000c7a1270 */
[----:B------:R-:W0:Y:S01]  /*16ea0*/  LDCU UR4, c[0x0][0x39c] ;  /* 0x00007380ff0477ac */ /* 0x000e220008000800 */
[----:B------:R-:W2:Y:S01]  /*16eb0*/  LDC R10, c[0x0][0x3b8] ;  /* 0x0000ee00ff0a7b82 */ /* 0x000ea20000000800 */
[----:B-1----:R-:W3:Y:S01]  /*16ec0*/  LDL.LU R14, [R1+0xe0] ;  /* 0x0000e000010e7983 */ /* 0x002ee20000300800 */
[C---:B------:R-:W-:Y:S01]  /*16ed0*/  IADD3 R2, P6, PT, R6.reuse, R11, RZ ;  /* 0x0000000b06027210 */ /* 0x040fe20007fde0ff */
[----:B------:R-:W3:Y:S02]  /*16ee0*/  LDCU UR5, c[0x0][0x39c] ;  /* 0x00007380ff0577ac */ /* 0x000ee40008000800 */
[----:B------:R-:W3:Y:S04]  /*16ef0*/  LDL.LU R12, [R1+0xe4] ;  /* 0x0000e400010c7983 */ /* 0x000ee80000300800 */
[----:B------:R-:W3:Y:S01]  /*16f00*/  LDL.LU R29, [R1+0xe8] ;  /* 0x0000e800011d7983 */ /* 0x000ee20000300800 */
[----:B------:R-:W-:-:S02]  /*16f10*/  LEA.HI.X.SX32 R3, R6, R28, 0x1, P6 ;  /* 0x0000001c06037211 */ /* 0x000fc400030f0eff */
[----:B------:R-:W1:Y:S01]  /*16f20*/  LDC R6, c[0x0][0x3b8] ;  /* 0x0000ee00ff067b82 */ /* 0x000e620000000800 */
[C---:B------:R-:W-:Y:S02]  /*16f30*/  IADD3 R4, P6, PT, R7.reuse, R11, RZ ;  /* 0x0000000b07047210 */ /* 0x040fe40007fde0ff */
[----:B------:R-:W-:Y:S02]  /*16f40*/  PRMT R16, R16, 0x7773, RZ ;  /* 0x0000777310107816 */ /* 0x000fe400000000ff */
[----:B------:R-:W-:Y:S01]  /*16f50*/  LEA.HI.X.SX32 R5, R7, R28, 0x1, P6 ;  /* 0x0000001c07057211 */ /* 0x000fe200030f0eff */
[----:B----4-:R-:W-:Y:S01]  /*16f60*/  IMAD R7, R8, 0x2, R7 ;  /* 0x0000000208077824 */ /* 0x010fe200078e0207 */
[----:B------:R-:W-:Y:S01]  /*16f70*/  PRMT R17, R17, 0x7773, RZ ;  /* 0x0000777311117816 */ /* 0x000fe200000000ff */
[----:B------:R-:W4:Y:S01]  /*16f80*/  LDC R8, c[0x0][0x3b8] ;  /* 0x0000ee00ff087b82 */ /* 0x000f220000000800 */
[----:B------:R0:W-:Y:S04]  /*16f90*/  @P3 STG.E.U8 desc[UR8][R2.64], R16 ;  /* 0x0000001002003986 */ /* 0x0001e8000c101108 */
[----:B------:R2:W-:Y:S01]  /*16fa0*/  @P2 STG.E.U8 desc[UR8][R4.64], R17 ;  /* 0x0000001104002986 */ /* 0x0005e2000c101108 */
[----:B------:R-:W-:-:S02]  /*16fb0*/  PRMT R18, R18, 0x7773, RZ ;  /* 0x0000777312127816 */ /* 0x000fc400000000ff */
[C---:B0-----:R-:W-:Y:S01]  /*16fc0*/  IADD3 R2, P2, PT, R7.reuse, R11, RZ ;  /* 0x0000000b07027210 */ /* 0x041fe20007f5e0ff */
[----:B------:R-:W0:Y:S01]  /*16fd0*/  LDC R16, c[0x0][0x3b8] ;  /* 0x0000ee00ff107b82 */ /* 0x000e220000000800 */
[----:B--2---:R-:W-:Y:S02]  /*16fe0*/  IMAD R5, R10, 0x2, R7 ;  /* 0x000000020a057824 */ /* 0x004fe400078e0207 */
[----:B------:R-:W-:-:S03]  /*16ff0*/  LEA.HI.X.SX32 R3, R7, R28, 0x1, P2 ;  /* 0x0000001c07037211 */ /* 0x000fc600010f0eff */
[----:B------:R-:W-:Y:S02]  /*17000*/  IADD3 R4, P6, PT, R5, R11, RZ ;  /* 0x0000000b05047210 */ /* 0x000fe40007fde0ff */
[----:B------:R1:W-:Y:S01]  /*17010*/  @P5 STG.E.U8 desc[UR8][R2.64], R18 ;  /* 0x0000001202005986 */ /* 0x0003e2000c101108 */
[----:B------:R-:W-:Y:S01]  /*17020*/  PRMT R19, R19, 0x7773, RZ ;  /* 0x0000777313137816 */ /* 0x000fe200000000ff */
[----:B------:R-:W2:Y:S01]  /*17030*/  LDC R7, c[0x0][0x3b8] ;  /* 0x0000ee00ff077b82 */ /* 0x000ea20000000800 */
[----:B------:R-:W-:Y:S02]  /*17040*/  PRMT R20, R20, 0x7773, RZ ;  /* 0x0000777314147816 */ /* 0x000fe400000000ff */
[----:B------:R-:W-:Y:S02]  /*17050*/  PRMT R21, R21, 0x7773, RZ ;  /* 0x0000777315157816 */ /* 0x000fe400000000ff */
[----:B------:R-:W-:Y:S02]  /*17060*/  PRMT R22, R22, 0x7773, RZ ;  /* 0x0000777316167816 */ /* 0x000fe400000000ff */
[----:B------:R-:W-:Y:S01]  /*17070*/  PRMT R23, R23, 0x7773, RZ ;  /* 0x0000777317177816 */ /* 0x000fe200000000ff */
[----:B------:R-:W0:Y:S01]  /*17080*/  LDC R10, c[0x0][0x3b8] ;  /* 0x0000ee00ff0a7b82 */ /* 0x000e220000000800 */
[----:B-1----:R-:W-:Y:S01]  /*17090*/  IMAD R3, R6, 0x2, R5 ;  /* 0x0000000206037824 */ /* 0x002fe200078e0205 */
[----:B------:R-:W-:-:S04]  /*170a0*/  LEA.HI.X.SX32 R5, R5, R28, 0x1, P6 ;  /* 0x0000001c05057211 */ /* 0x000fc800030f0eff */
[----:B------:R-:W-:Y:S01]  /*170b0*/  IADD3 R2, P6, PT, R3, R11, RZ ;  /* 0x0000000b03027210 */ /* 0x000fe20007fde0ff */
[----:B------:R4:W-:Y:S01]  /*170c0*/  @P4 STG.E.U8 desc[UR8][R4.64], R19 ;  /* 0x0000001304004986 */ /* 0x0009e2000c101108 */
[----:B------:R-:W1:Y:S01]  /*170d0*/  LDC R6, c[0x0][0x3b8] ;  /* 0x0000ee00ff067b82 */ /* 0x000e620000000800 */
[----:B------:R-:W-:Y:S02]  /*170e0*/  PRMT R24, R24, 0x7773, RZ ;  /* 0x0000777318187816 */ /* 0x000fe400000000ff */
[----:B------:R-:W-:Y:S02]  /*170f0*/  PRMT R25, R25, 0x7773, RZ ;  /* 0x0000777319197816 */ /* 0x000fe400000000ff */
[----:B------:R-:W-:Y:S02]  /*17100*/  PRMT R26, R26, 0x7773, RZ ;  /* 0x000077731a1a7816 */ /* 0x000fe400000000ff */
[----:B------:R-:W-:Y:S01]  /*17110*/  PRMT R27, R27, 0x7773, RZ ;  /* 0x000077731b1b7816 */ /* 0x000fe200000000ff */
[----:B------:R-:W0:Y:S01]  /*17120*/  LDC R18, c[0x0][0x3b8] ;  /* 0x0000ee00ff127b82 */ /* 0x000e220000000800 */
[----:B----4-:R-:W-:Y:S01]  /*17130*/  IMAD R5, R8, 0x2, R3 ;  /* 0x0000000208057824 */ /* 0x010fe200078e0203 */
[----:B------:R-:W-:-:S02]  /*17140*/  LEA.HI.X.SX32 R3, R3, R28, 0x1, P6 ;  /* 0x0000001c03037211 */ /* 0x000fc400030f0eff */
[----:B------:R-:W-:Y:S01]  /*17150*/  ISETP.LT.AND P2, PT, R13, UR4, !P0 ;  /* 0x000000040d007c0c */ /* 0x000fe2000c741270 */
[----:B------:R-:W4:Y:S01]  /*17160*/  LDCU UR4, c[0x0][0x39c] ;  /* 0x00007380ff0477ac */ /* 0x000f220008000800 */
[----:B------:R-:W2:Y:S01]  /*17170*/  LDL.LU R13, [R1+0xec] ;  /* 0x0000ec00010d7983 */ /* 0x000ea20000300800 */
[----:B------:R-:W-:Y:S01]  /*17180*/  ISETP.LT.AND P3, PT, R9, UR6, !P0 ;  /* 0x0000000609007c0c */ /* 0x000fe2000c761270 */
[----:B------:R-:W3:Y:S01]  /*17190*/  LDCU UR6, c[0x0][0x39c] ;  /* 0x00007380ff0677ac */ /* 0x000ee20008000800 */
[----:B------:R-:W0:Y:S11]  /*171a0*/  LDC R9, c[0x0][0x3b8] ;  /* 0x0000ee00ff097b82 */ /* 0x000e360000000800 */
[----:B------:R1:W-:Y:S01]  /*171b0*/  @P3 STG.E.U8 desc[UR8][R2.64], R20 ;  /* 0x0000001402003986 */ /* 0x0003e2000c101108 */
[----:B---3--:R-:W-:Y:S01]  /*171c0*/  ISETP.LT.AND P4, PT, R12, UR6, !P0 ;  /* 0x000000060c007c0c */ /* 0x008fe2000c781270 */
[----:B------:R-:W3:Y:S02]  /*171d0*/  LDCU UR6, c[0x0][0x39c] ;  /* 0x00007380ff0677ac */ /* 0x000ee40008000800 */
[----:B------:R-:W2:Y:S01]  /*171e0*/  LDL.LU R12, [R1+0xf4] ;  /* 0x0000f400010c7983 */ /* 0x000ea20000300800 */
[----:B------:R-:W-:Y:S01]  /*171f0*/  IADD3 R4, P6, PT, R5, R11, RZ ;  /* 0x0000000b05047210 */ /* 0x000fe20007fde0ff */
[----:B-1----:R-:W1:Y:S01]  /*17200*/  LDC R20, c[0x0][0x3b8] ;  /* 0x0000ee00ff147b82 */ /* 0x002e620000000800 */
[----:B----4-:R-:W-:Y:S01]  /*17210*/  ISETP.LT.AND P3, PT, R29, UR4, !P0 ;  /* 0x000000041d007c0c */ /* 0x010fe2000c761270 */
[----:B0-----:R-:W-:Y:S01]  /*17220*/  IMAD R3, R9, 0x2, R5 ;  /* 0x0000000209037824 */ /* 0x001fe200078e0205 */
[----:B------:R-:W4:Y:S01]  /*17230*/  LDL.LU R29, [R1+0xf8] ;  /* 0x0000f800011d7983 */ /* 0x000f220000300800 */
[----:B------:R-:W-:Y:S01]  /*17240*/  ISETP.LT.AND P5, PT, R14, UR5, !P0 ;  /* 0x000000050e007c0c */ /* 0x000fe2000c7a1270 */
[----:B------:R-:W0:Y:S01]  /*17250*/  LDCU UR5, c[0x0][0x39c] ;  /* 0x00007380ff0577ac */ /* 0x000e220008000800 */
[----:B------:R-:W-:-:S02]  /*17260*/  LEA.HI.X.SX32 R5, R5, R28, 0x1, P6 ;  /* 0x0000001c05057211 */ /* 0x000fc400030f0eff */
[CC--:B------:R-:W-:Y:S01]  /*17270*/  IADD3 R2, P6, PT, R3.reuse, R11.reuse, RZ ;  /* 0x0000000b03027210 */ /* 0x0c0fe20007fde0ff */
[----:B------:R-:W-:Y:S01]  /*17280*/  IMAD R6, R6, 0x2, R3 ;  /* 0x0000000206067824 */ /* 0x000fe200078e0203 */
[----:B------:R-:W0:Y:S01]  /*17290*/  LDC R9, c[0x0][0x3b8] ;  /* 0x0000ee00ff097b82 */ /* 0x000e220000000800 */
[----:B------:R-:W0:Y:S01]  /*172a0*/  LDCU UR4, c[0x0][0x39c] ;  /* 0x00007380ff0477ac */ /* 0x000e220008000800 */
[----:B------:R-:W-:Y:S01]  /*172b0*/  LEA.HI.X.SX32 R3, R3, R28, 0x1, P6 ;  /* 0x0000001c03037211 */ /* 0x000fe200030f0eff */
[----:B------:R2:W-:Y:S04]  /*172c0*/  @P2 STG.E.U8 desc[UR8][R4.64], R21 ;  /* 0x0000001504002986 */ /* 0x0005e8000c101108 */
[----:B------:R2:W-:Y:S01]  /*172d0*/  @P5 STG.E.U8 desc[UR8][R2.64], R22 ;  /* 0x0000001602005986 */ /* 0x0005e2000c101108 */
[----:B---3--:R-:W-:Y:S01]  /*172e0*/  ISETP.LT.AND P5, PT, R0, UR6, !P0 ;  /* 0x0000000600007c0c */ /* 0x008fe2000c7a1270 */
[----:B------:R-:W3:Y:S02]  /*172f0*/  LDCU UR6, c[0x0][0x39c] ;  /* 0x00007380ff0677ac */ /* 0x000ee40008000800 */
[----:B------:R-:W3:Y:S04]  /*17300*/  LDL.LU R0, [R1+0x690] ;  /* 0x0006900001007983 */ /* 0x000ee80000300800 */
[----:B------:R-:W3:Y:S01]  /*17310*/  LDL.LU R17, [R1+0xfc] ;  /* 0x0000fc0001117983 */ /* 0x000ee20000300800 */
[----:B--2---:R-:W-:Y:S01]  /*17320*/  IADD3 R4, P6, PT, R6, R11, RZ ;  /* 0x0000000b06047210 */ /* 0x004fe20007fde0ff */
[----:B------:R-:W-:-:S03]  /*17330*/  IMAD R3, R7, 0x2, R6 ;  /* 0x0000000207037824 */ /* 0x000fc600078e0206 */
[-C--:B------:R-:W-:Y:S01]  /*17340*/  LEA.HI.X.SX32 R5, R6, R28.reuse, 0x1, P6 ;  /* 0x0000001c06057211 */ /* 0x080fe200030f0eff */
[----:B------:R-:W2:Y:S01]  /*17350*/  LDL.LU R15, [R1+0x100] ;  /* 0x00010000010f7983 */ /* 0x000ea20000300800 */
[----:B------:R-:W-:Y:S01]  /*17360*/  IADD3 R2, P6, PT, R3, R11, RZ ;  /* 0x0000000b03027210 */ /* 0x000fe20007fde0ff */
[----:B0-----:R-:W-:Y:S02]  /*17370*/  IMAD R9, R9, 0x2, R3 ;  /* 0x0000000209097824 */ /* 0x001fe400078e0203 */
[----:B------:R-:W-:Y:S01]  /*17380*/  @P4 STG.E.U8 desc[UR8][R4.64], R23 ;  /* 0x0000001704004986 */ /* 0x000fe2000c101108 */
[----:B------:R-:W-:-:S03]  /*17390*/  LEA.HI.X.SX32 R3, R3, R28, 0x1, P6 ;  /* 0x0000001c03037211 */ /* 0x000fc600030f0eff */
[----:B------:R-:W2:Y:S04]  /*173a0*/  LDL.LU R14, [R1+0x104] ;  /* 0x00010400010e7983 */ /* 0x000ea80000300800 */
[----:B------:R0:W-:Y:S01]  /*173b0*/  @P3 STG.E.U8 desc[UR8][R2.64], R24 ;  /* 0x0000001802003986 */ /* 0x0001e2000c101108 */
[----:B------:R-:W-:Y:S01]  /*173c0*/  ISETP.LT.AND P2, PT, R13, UR5, !P0 ;  /* 0x000000050d007c0c */ /* 0x000fe2000c741270 */
[----:B------:R-:W4:Y:S01]  /*173d0*/  LDCU UR5, c[0x0][0x39c] ;  /* 0x00007380ff0577ac */ /* 0x000f220008000800 */
[----:B------:R-:W0:Y:S01]  /*173e0*/  LDC R13, c[0x0][0x3b8] ;  /* 0x0000ee00ff0d7b82 */ /* 0x000e220000000800 */
[----:B----4-:R-:W-:Y:S02]  /*173f0*/  ISETP.LT.AND P3, PT, R29, UR5, !P0 ;  /* 0x000000051d007c0c */ /* 0x010fe4000c761270 */
[----:B------:R-:W-:Y:S01]  /*17400*/  ISETP.LT.AND P4, PT, R12, UR4, !P0 ;  /* 0x000000040c007c0c */ /* 0x000fe2000c781270 */
[----:B------:R-:W4:Y:S04]  /*17410*/  LDL.LU R29, [R1+0x108] ;  /* 0x00010800011d7983 */ /* 0x000f280000300800 */
[----:B------:R-:W1:Y:S01]  /*17420*/  LDC R12, c[0x0][0x3b8] ;  /* 0x0000ee00ff0c7b82 */ /* 0x000e620000000800 */
[----:B------:R-:W3:Y:S02]  /*17430*/  LDCU UR4, c[0x0][0x39c] ;  /* 0x00007380ff0477ac */ /* 0x000ee40008000800 */
[----:B---3--:R-:W3:Y:S01]  /*17440*/  LDS.128 R4, [R0] ;  /* 0x0000000000047984 */ /* 0x008ee20000000c00 */
[-C--:B------:R-:W-:Y:S01]  /*17450*/  IADD3 R8, P6, PT, R9, R11.reuse, RZ ;  /* 0x0000000b09087210 */ /* 0x080fe20007fde0ff */
[----:B0-----:R-:W-:Y:S01]  /*17460*/  IMAD R3, R13, 0x2, R9 ;  /* 0x000000020d037824 */ /* 0x001fe200078e0209 */
[----:B------:R-:W0:Y:S01]  /*17470*/  LDCU UR5, c[0x0][0x39c] ;  /* 0x00007380ff0577ac */ /* 0x000e220008000800 */
[----:B------:R-:W4:Y:S01]  /*17480*/  LDL.LU R22, [R1+0x10c] ;  /* 0x00010c0001167983 */ /* 0x000f220000300800 */
[-C--:B------:R-:W-:Y:S01]  /*17490*/  LEA.HI.X.SX32 R9, R9, R28.reuse, 0x1, P6 ;  /* 0x0000001c09097211 */ /* 0x080fe200030f0eff */
[----:B------:R-:W-:Y:S01]  /*174a0*/  IMAD R10, R10, 0x2, R3 ;  /* 0x000000020a0a7824 */ /* 0x000fe200078e0203 */
[CC--:B------:R-:W-:Y:S01]  /*174b0*/  IADD3 R2, P6, PT, R3.reuse, R11.reuse, RZ ;  /* 0x0000000b03027210 */ /* 0x0c0fe20007fde0ff */
[----:B------:R-:W4:Y:S03]  /*174c0*/  LDL.LU R21, [R1+0x110] ;  /* 0x0001100001157983 */ /* 0x000f260000300800 */
[----:B------:R-:W-:Y:S01]  /*174d0*/  LEA.HI.X.SX32 R3, R3, R28, 0x1, P6 ;  /* 0x0000001c03037211 */ /* 0x000fe200030f0eff */
[----:B------:R0:W-:Y:S01]  /*174e0*/  @P2 STG.E.U8 desc[UR8][R8.64], R25 ;  /* 0x0000001908002986 */ /* 0x0001e2000c101108 */
[----:B------:R-:W-:Y:S01]  /*174f0*/  ISETP.LT.AND P2, PT, R17, UR4, !P0 ;  /* 0x0000000411007c0c */ /* 0x000fe2000c741270 */
[----:B------:R-:W4:Y:S01]  /*17500*/  LDCU UR4, c[0x0][0x39c] ;  /* 0x00007380ff0477ac */ /* 0x000f220008000800 */
[----:B------:R-:W4:Y:S01]  /*17510*/  LDC R17, c[0x0][0x3b8] ;  /* 0x0000ee00ff117b82 */ /* 0x000f220000000800 */
[----:B------:R-:W4:Y:S01]  /*17520*/  LDL.LU R19, [R1+0x114] ;  /* 0x0001140001137983 */ /* 0x000f220000300800 */
[----:B0-----:R-:W-:-:S06]  /*17530*/  IADD3 R8, P6, PT, R10, R11, RZ ;  /* 0x0000000b0a087210 */ /* 0x001fcc0007fde0ff */
[----:B------:R-:W0:Y:S01]  /*17540*/  LDC R25, c[0x0][0x3b8] ;  /* 0x0000ee00ff197b82 */ /* 0x000e220000000800 */
[----:B------:R-:W-:Y:S01]  /*17550*/  LEA.HI.X.SX32 R9, R10, R28, 0x1, P6 ;  /* 0x0000001c0a097211 */ /* 0x000fe200030f0eff */
[----:B-1----:R-:W-:Y:S01]  /*17560*/  IMAD R10, R12, 0x2, R10 ;  /* 0x000000020c0a7824 */ /* 0x002fe200078e020a */
[----:B------:R1:W-:Y:S04]  /*17570*/  @P5 STG.E.U8 desc[UR8][R2.64], R26 ;  /* 0x0000001a02005986 */ /* 0x0003e8000c101108 */
[----:B------:R2:W-:Y:S01]  /*17580*/  @P4 STG.E.U8 desc[UR8][R8.64], R27 ;  /* 0x0000001b08004986 */ /* 0x0005e2000c101108 */
[----:B-1----:R-:W-:Y:S01]  /*17590*/  IADD3 R2, P6, PT, R10, R11, RZ ;  /* 0x0000000b0a027210 */ /* 0x002fe20007fde0ff */
[----:B------:R-:W1:Y:S01]  /*175a0*/  LDC R26, c[0x0][0x3b8] ;  /* 0x0000ee00ff1a7b82 */ /* 0x000e620000000800 */
[----:B--2---:R-:W-:-:S02]  /*175b0*/  IMAD R9, R16, 0x2, R10 ;  /* 0x0000000210097824 */ /* 0x004fc400078e020a */
[-C--:B------:R-:W-:Y:S02]  /*175c0*/  LEA.HI.X.SX32 R3, R10, R28.reuse, 0x1, P6 ;  /* 0x0000001c0a037211 */ /* 0x080fe400030f0eff */
[----:B---3--:R-:W-:Y:S02]  /*175d0*/  PRMT R10, R4, 0x7770, RZ ;  /* 0x00007770040a7816 */ /* 0x008fe400000000ff */
[----:B------:R-:W-:Y:S01]  /*175e0*/  ISETP.LT.AND P5, PT, R15, UR6, !P0 ;  /* 0x000000060f007c0c */ /* 0x000fe2000c7a1270 */
[----:B------:R-:W2:Y:S01]  /*175f0*/  LDC R16, c[0x0][0x3b8] ;  /* 0x0000ee00ff107b82 */ /* 0x000ea20000000800 */
[----:B------:R-:W-:Y:S01]  /*17600*/  ISETP.LT.AND P4, PT, R14, UR5, !P0 ;  /* 0x000000050e007c0c */ /* 0x000fe2000c781270 */
[----:B------:R3:W-:Y:S01]  /*17610*/  @P3 STG.E.U8 desc[UR8][R2.64], R10 ;  /* 0x0000000a02003986 */ /* 0x0007e2000c101108 */
[----:B------:R-:W0:Y:S03]  /*17620*/  LDCU UR5, c[0x0][0x39c] ;  /* 0x00007380ff0577ac */ /* 0x000e260008000800 */
[----:B------:R-:W0:Y:S01]  /*17630*/  LDS.128 R12, [R0+0x2000] ;  /* 0x00200000000c7984 */ /* 0x000e220000000c00 */
[-C--:B------:R-:W-:Y:S01]  /*17640*/  IADD3 R8, P6, PT, R9, R11.reuse, RZ ;  /* 0x0000000b09087210 */ /* 0x080fe20007fde0ff */
[----:B------:R-:W0:Y:S01]  /*17650*/  LDCU UR6, c[0x0][0x39c] ;  /* 0x00007380ff0677ac */ /* 0x000e220008000800 */
[----:B----4-:R-:W-:Y:S01]  /*17660*/  ISETP.LT.AND P3, PT, R29, UR4, !P0 ;  /* 0x000000041d007c0c */ /* 0x010fe2000c761270 */
[----:B---3--:R-:W-:Y:S01]  /*17670*/  IMAD R3, R18, 0x2, R9 ;  /* 0x0000000212037824 */ /* 0x008fe200078e0209 */
[----:B------:R-:W3:Y:S01]  /*17680*/  LDL.LU R29, [R1+0x118] ;  /* 0x00011800011d7983 */ /* 0x000ee20000300800 */
[----:B------:R-:W-:Y:S01]  /*17690*/  LEA.HI.X.SX32 R9, R9, R28, 0x1, P6 ;  /* 0x0000001c09097211 */ /* 0x000fe200030f0eff */
[----:B------:R-:W4:Y:S01]  /*176a0*/  LDCU UR4, c[0x0][0x39c] ;  /* 0x00007380ff0477ac */ /* 0x000f220008000800 */
[----:B------:R-:W-:Y:S01]  /*176b0*/  PRMT R10, R5, 0x7770, RZ ;  /* 0x00007770050a7816 */ /* 0x000fe200000000ff */
[----:B------:R-:W4:Y:S01]  /*176c0*/  LDL.LU R24, [R1+0x11c] ;  /* 0x00011c0001187983 */ /* 0x000f220000300800 */
[----:B------:R-:W-:-:S03]  /*176d0*/  IADD3 R2, P6, PT, R3, R11, RZ ;  /* 0x0000000b03027210 */ /* 0x000fc60007fde0ff */
[----:B------:R0:W-:Y:S04]  /*176e0*/  @P2 STG.E.U8 desc[UR8][R8.64], R10 ;  /* 0x0000000a08002986 */ /* 0x0001e8000c101108 */
[----:B------:R-:W4:Y:S04]  /*176f0*/  LDL.LU R23, [R1+0x120] ;  /* 0x0001200001177983 */ /* 0x000f280000300800 */
[----:B------:R-:W4:Y:S01]  /*17700*/  LDL.LU R27, [R1+0x128] ;  /* 0x00012800011b7983 */ /* 0x000f220000300800 */
[----:B0-----:R-:W-:Y:S01]  /*17710*/  IMAD R10, R17, 0x2, R3 ;  /* 0x00000002110a7824 */ /* 0x001fe200078e0203 */
[----:B------:R-:W-:-:S02]  /*17720*/  LEA.HI.X.SX32 R3, R3, R28, 0x1, P6 ;  /* 0x0000001c03037211 */ /* 0x000fc400030f0eff */
[----:B------:R-:W-:Y:S02]  /*17730*/  PRMT R9, R6, 0x7770, RZ ;  /* 0x0000777006097816 */ /* 0x000fe400000000ff */
[----:B------:R-:W-:Y:S02]  /*17740*/  IADD3 R8, P6, PT, R10, R11, RZ ;  /* 0x0000000b0a087210 */ /* 0x000fe40007fde0ff */
[----:B------:R-:W-:Y:S01]  /*17750*/  ISETP.LT.AND P2, PT, R22, UR5, !P0 ;  /* 0x0000000516007c0c */ /* 0x000fe2000c741270 */
[----:B------:R-:W3:Y:S01]  /*17760*/  LDCU UR5, c[0x0][0x39c] ;  /* 0x00007380ff0577ac */ /* 0x000ee20008000800 */
[----:B------:R0:W-:Y:S01]  /*17770*/  @P5 STG.E.U8 desc[UR8][R2.64], R9 ;  /* 0x0000000902005986 */ /* 0x0001e2000c101108 */
[----:B------:R-:W1:Y:S01]  /*17780*/  LDC R22, c[0x0][0x3b8] ;  /* 0x0000ee00ff167b82 */ /* 0x000e620000000800 */
[----:B0-----:R-:W-:Y:S01]  /*17790*/  LEA.HI.X.SX32 R9, R10, R28, 0x1, P6 ;  /* 0x0000001c0a097211 */ /* 0x001fe200030f0eff */
[----:B--2---:R-:W-:Y:S01]  /*177a0*/  IMAD R3, R16, 0x2, R10 ;  /* 0x0000000210037824 */ /* 0x004fe200078e020a */
[----:B------:R-:W-:-:S05]  /*177b0*/  PRMT R2, R7, 0x7770, RZ ;  /* 0x0000777007027816 */ /* 0x000fca00000000ff */
[----:B------:R0:W-:Y:S01]  /*177c0*/  @P4 STG.E.U8 desc[UR8][R8.64], R2 ;  /* 0x0000000208004986 */ /* 0x0001e2000c101108 */
[----:B------:R-:W-:Y:S02]  /*177d0*/  PRMT R10, R12, 0x7770, RZ ;  /* 0x000077700c0a7816 */ /* 0x000fe400000000ff */
[----:B0-----:R-:W-:Y:S01]  /*177e0*/  IADD3 R2, P6, PT, R3, R11, RZ ;  /* 0x0000000b03027210 */ /* 0x001fe20007fde0ff */
[----:B------:R-:W-:Y:S01]  /*177f0*/  IMAD R9, R20, 0x2, R3 ;  /* 0x0000000214097824 */ /* 0x000fe200078e0203 */
[----:B------:R-:W-:Y:S01]  /*17800*/  ISETP.LT.AND P5, PT, R21, UR6, !P0 ;  /* 0x0000000615007c0c */ /* 0x000fe2000c7a1270 */
[----:B------:R-:W0:Y:S01]  /*17810*/  LDC R20, c[0x0][0x3b8] ;  /* 0x0000ee00ff147b82 */ /* 0x000e220000000800 */
[----:B------:R-:W-:Y:S01]  /*17820*/  LEA.HI.X.SX32 R3, R3, R28, 0x1, P6 ;  /* 0x0000001c03037211 */ /* 0x000fe200030f0eff */
[----:B------:R-:W2:Y:S04]  /*17830*/  LDCU UR6, c[0x0][0x39c] ;  /* 0x00007380ff0677ac */ /* 0x000ea80008000800 */
[----:B------:R1:W-:Y:S02]  /*17840*/  @P3 STG.E.U8 desc[UR8][R2.64], R10 ;  /* 0x0000000a02003986 */ /* 0x0003e4000c101108 */
[----:B------:R-:W0:Y:S01]  /*17850*/  LDC R21, c[0x0][0x3b8] ;  /* 0x0000ee00ff157b82 */ /* 0x000e220000000800 */
[----:B---3--:R-:W-:-:S02]  /*17860*/  ISETP.LT.AND P3, PT, R29, UR5, !P0 ;  /* 0x000000051d007c0c */ /* 0x008fc4000c761270 */
[----:B----4-:R-:W-:Y:S01]  /*17870*/  ISETP.LT.AND P4, PT, R19, UR4, !P0 ;  /* 0x0000000413007c0c */ /* 0x010fe2000c781270 */
[----:B------:R-:W3:Y:S01]  /*17880*/  LDL.LU R29, [R1+0x12c] ;  /* 0x00012c00011d7983 */ /* 0x000ee20000300800 */
[CC--:B------:R-:W-:Y:S01]  /*17890*/  IADD3 R8, P6, PT, R9.reuse, R11.reuse, RZ ;  /* 0x0000000b09087210 */ /* 0x0c0fe20007fde0ff */
[----:B------:R-:W4:Y:S02]  /*178a0*/  LDCU UR4, c[0x0][0x39c] ;  /* 0x00007380ff0477ac */ /* 0x000f240008000800 */
[----:B------:R-:W2:Y:S01]  /*178b0*/  LDS.128 R16, [R0+0x4000] ;  /* 0x0040000000107984 */ /* 0x000ea20000000c00 */
[----:B-1----:R-:W-:Y:S01]  /*178c0*/  IMAD R3, R22, 0x2, R9 ;  /* 0x0000000216037824 */ /* 0x002fe200078e0209 */
[----:B------:R-:W-:Y:S01]  /*178d0*/  LEA.HI.X.SX32 R9, R9, R28, 0x1, P6 ;  /* 0x0000001c09097211 */ /* 0x000fe200030f0eff */
[----:B------:R-:W1:Y:S01]  /*178e0*/  LDCU UR5, c[0x0][0x39c] ;  /* 0x00007380ff0577ac */ /* 0x000e620008000800 */
[----:B------:R-:W-:Y:S02]  /*178f0*/  PRMT R10, R13, 0x7770, RZ ;  /* 0x000077700d0a7816 */ /* 0x000fe400000000ff */
[----:B------:R-:W-:-:S03]  /*17900*/  IADD3 R2, P6, PT, R3, R11, RZ ;  /* 0x0000000b03027210 */ /* 0x000fc60007fde0ff */
[----:B------:R0:W-:Y:S02]  /*17910*/  @P2 STG.E.U8 desc[UR8][R8.64], R10 ;  /* 0x0000000a08002986 */ /* 0x0001e4000c101108 */
[----:B0-----:R-:W-:Y:S01]  /*17920*/  IMAD R10, R21, 0x2, R3 ;  /* 0x00000002150a7824 */ /* 0x001fe200078e0203 */
[----:B------:R-:W-:Y:S02]  /*17930*/  LEA.HI.X.SX32 R3, R3, R28, 0x1, P6 ;  /* 0x0000001c03037211 */ /* 0x000fe400030f0eff */
[----:B------:R-:W-:Y:S02]  /*17940*/  PRMT R9, R14, 0x7770, RZ ;  /* 0x000077700e097816 */ /* 0x000fe400000000ff */
[----:B------:R-:W-:-:S03]  /*17950*/  IADD3 R8, P6, PT, R10, R11, RZ ;  /* 0x0000000b0a087210 */ /* 0x000fc60007fde0ff */
[----:B------:R0:W-:Y:S01]  /*17960*/  @P5 STG.E.U8 desc[UR8][R2.64], R9 ;  /* 0x0000000902005986 */ /* 0x0001e2000c101108 */
[----:B----4-:R-:W-:Y:S01]  /*17970*/  ISETP.LT.AND P2, PT, R24, UR4, !P0 ;  /* 0x0000000418007c0c */ /* 0x010fe2000c741270 */
[----:B------:R-:W3:Y:S01]  /*17980*/  LDCU UR4, c[0x0][0x39c] ;  /* 0x00007380ff0477ac */ /* 0x000ee20008000800 */
[----:B--2---:R-:W-:Y:S01]  /*17990*/  ISETP.LT.AND P5, PT, R23, UR6, !P0 ;  /* 0x0000000617007c0c */ /* 0x004fe2000c7a1270 */
[----:B------:R-:W2:Y:S01]  /*179a0*/  LDC R24, c[0x0][0x3b8] ;  /* 0x0000ee00ff187b82 */ /* 0x000ea20000000800 */
[----:B------:R-:W4:Y:S01]  /*179b0*/  LDCU UR6, c[0x0][0x39c] ;  /* 0x00007380ff0677ac */ /* 0x000f220008000800 */
[----:B0-----:R-:W-:Y:S01]  /*179c0*/  LEA.HI.X.SX32 R9, R10, R28, 0x1, P6 ;  /* 0x0000001c0a097211 */ /* 0x001fe200030f0eff */
[----:B------:R-:W-:Y:S01]  /*179d0*/  IMAD R3, R20, 0x2, R10 ;  /* 0x0000000214037824 */ /* 0x000fe200078e020a */
[----:B------:R-:W-:Y:S01]  /*179e0*/  PRMT R2, R15, 0x7770, RZ ;  /* 0x000077700f027816 */ /* 0x000fe200000000ff */
[----:B------:R0:W2:Y:S03]  /*179f0*/  LDS.128 R20, [R0+0x6000] ;  /* 0x0060000000147984 */ /* 0x0000a60000000c00 */
[----:B------:R-:W2:Y:S01]  /*17a00*/  LDC R10, c[0x0][0x3b8] ;  /* 0x0000ee00ff0a7b82 */ /* 0x000ea20000000800 */
[----:B------:R1:W-:Y:S01]  /*17a10*/  @P4 STG.E.U8 desc[UR8][R8.64], R2 ;  /* 0x0000000208004986 */ /* 0x0003e2000c101108 */
[----:B0-----:R-:W-:Y:S01]  /*17a20*/  IMAD R0, R26, 0x2, R3 ;  /* 0x000000021a007824 */ /* 0x001fe200078e0203 */
[----:B-1----:R-:W-:-:S05]  /*17a30*/  IADD3 R2, P6, PT, R3, R11, RZ ;  /* 0x0000000b03027210 */ /* 0x002fca0007fde0ff */
[----:B------:R-:W0:Y:S01]  /*17a40*/  LDC R26, c[0x0][0x3b8] ;  /* 0x0000ee00ff1a7b82 */ /* 0x000e220000000800 */
[----:B------:R-:W-:Y:S02]  /*17a50*/  PRMT R9, R16, 0x7770, RZ ;  /* 0x0000777010097816 */ /* 0x000fe400000000ff */
[----:B------:R-:W-:Y:S02]  /*17a60*/  LEA.HI.X.SX32 R3, R3, R28, 0x1, P6 ;  /* 0x0000001c03037211 */ /* 0x000fe400030f0eff */
[----:B------:R-:W-:-:S03]  /*17a70*/  IADD3 R8, P6, PT, R0, R11, RZ ;  /* 0x0000000b00087210 */ /* 0x000fc60007fde0ff */
[----:B------:R1:W-:Y:S01]  /*17a80*/  @P3 STG.E.U8 desc[UR8][R2.64], R9 ;  /* 0x0000000902003986 */ /* 0x0003e2000c101108 */
[----:B------:R-:W-:Y:S01]  /*17a90*/  ISETP.LT.AND P4, PT, R27, UR5, !P0 ;  /* 0x000000051b007c0c */ /* 0x000fe2000c781270 */
[----:B------:R-:W0:Y:S02]  /*17aa0*/  LDCU UR5, c[0x0][0x39c] ;  /* 0x00007380ff0577ac */ /* 0x000e240008000800 */
[----:B------:R-:W4:Y:S01]  /*17ab0*/  LDL.LU R27, [R1+0x144] ;  /* 0x00014400011b7983 */ /* 0x000f220000300800 */
[----:B-1----:R-:W-:Y:S01]  /*17ac0*/  IMAD R3, R25, 0x2, R0 ;  /* 0x0000000219037824 */ /* 0x002fe200078e0200 */
[----:B------:R-:W-:Y:S01]  /*17ad0*/  LEA.HI.X.SX32 R9, R0, R28, 0x1, P6 ;  /* 0x0000001c00097211 */ /* 0x000fe200030f0eff */
[----:B------:R-:W1:Y:S01]  /*17ae0*/  LDC R25, c[0x0][0x3b8] ;  /* 0x0000ee00ff197b82 */ /* 0x000e620000000800 */
[----:B------:R-:W-:-:S05]  /*17af0*/  PRMT R0, R17, 0x7770, RZ ;  /* 0x0000777011007816 */ /* 0x000fca00000000ff */
[----:B------:R2:W-:Y:S01]  /*17b00*/  @P2 STG.E.U8 desc[UR8][R8.64], R0 ;  /* 0x0000000008002986 */ /* 0x0005e2000c101108 */
[----:B---3--:R-:W-:Y:S01]  /*17b10*/  ISETP.LT.AND P3, PT, R29, UR4, !P0 ;  /* 0x000000041d007c0c */ /* 0x008fe2000c761270 */
[----:B--2---:R-:W-:Y:S02]  /*17b20*/  IMAD R0, R24, 0x2, R3 ;  /* 0x0000000218007824 */ /* 0x004fe400078e0203 */
[----:B------:R-:W2:Y:S01]  /*17b30*/  LDL.LU R29, [R1+0x14c] ;  /* 0x00014c00011d7983 */ /* 0x000ea20000300800 */
[C---:B------:R-:W-:Y:S01]  /*17b40*/  IADD3 R2, P6, PT, R3.reuse, R11, RZ ;  /* 0x0000000b03027210 */ /* 0x040fe20007fde0ff */
[----:B------:R-:W4:Y:S02]  /*17b50*/  LDCU UR4, c[0x0][0x39c] ;  /* 0x00007380ff0477ac */ /* 0x000f240008000800 */
[----:B------:R-:W0:Y:S01]  /*17b60*/  LDL.LU R8, [R1+0x130] ;  /* 0x0001300001087983 */ /* 0x000e220000300800 */
[----:B------:R-:W-:Y:S02]  /*17b70*/  LEA.HI.X.SX32 R3, R3, R28, 0x1, P6 ;  /* 0x0000001c03037211 */ /* 0x000fe400030f0eff */
[----:B------:R-:W-:Y:S01]  /*17b80*/  PRMT R9, R18, 0x7770, RZ ;  /* 0x0000777012097816 */ /* 0x000fe200000000ff */
[----:B------:R-:W3:Y:S04]  /*17b90*/  LDL.LU R24, [R1+0x134] ;  /* 0x0001340001187983 */ /* 0x000ee80000300800 */
[----:B------:R1:W-:Y:S02]  /*17ba0*/  @P5 STG.E.U8 desc[UR8][R2.64], R9 ;  /* 0x0000000902005986 */ /* 0x0003e4000c101108 */
[----:B-1----:R-:W-:-:S02]  /*17bb0*/  IMAD R3, R10, 0x2, R0 ;  /* 0x000000020a037824 */ /* 0x002fc400078e0200 */
[----:B------:R-:W1:Y:S01]  /*17bc0*/  LDC R10, c[0x0][0x3b8] ;  /* 0x0000ee00ff0a7b82 */ /* 0x000e620000000800 */
[----:B0-----:R-:W-:Y:S01]  /*17bd0*/  ISETP.LT.AND P2, PT, R8, UR5, !P0 ;  /* 0x0000000508007c0c */ /* 0x001fe2000c741270 */
[----:B------:R-:W2:Y:S01]  /*17be0*/  LDCU UR5, c[0x0][0x39c] ;  /* 0x00007380ff0577ac */ /* 0x000ea20008000800 */
[----:B------:R-:W-:-:S04]  /*17bf0*/  IADD3 R8, P6, PT, R0, R11, RZ ;  /* 0x0000000b00087210 */ /* 0x000fc80007fde0ff */
[----:B------:R-:W-:Y:S02]  /*17c00*/  LEA.HI.X.SX32 R9, R0, R28, 0x1, P6 ;  /* 0x0000001c00097211 */ /* 0x000fe400030f0eff */
[----:B------:R-:W-:Y:S02]  /*17c10*/  PRMT R0, R19, 0x7770, RZ ;  /* 0x0000777013007816 */ /* 0x000fe400000000ff */
        /* <DEDUP_REMOVED lines=8> */
[----:B----4-:R-:W-:Y:S01]  /*17ca0*/  ISETP.LT.AND P4, PT, R27, UR4, !P0 ;  /* 0x000000041b007c0c */ /* 0x010fe2000c781270 */
[----:B------:R-:W4:Y:S01]  /*17cb0*/  LDCU UR4, c[0x0][0x39c] ;  /* 0x00007380ff0477ac */ /* 0x000f220008000800 */
[----:B--2---:R-:W-:Y:S01]  /*17cc0*/  ISETP.LT.AND P3, PT, R29, UR5, !P0 ;  /* 0x000000051d007c0c */ /* 0x004fe2000c761270 */
[----:B------:R-:W2:Y:S01]  /*17cd0*/  LDL.LU R27, [R1+0x168] ;  /* 0x00016800011b7983 */ /* 0x000ea20000300800 */
[----:B---3--:R-:W-:Y:S01]  /*17ce0*/  ISETP.LT.AND P5, PT, R24, UR6, !P0 ;  /* 0x0000000618007c0c */ /* 0x008fe2000c7a1270 */
[----:B------:R-:W2:Y:S01]  /*17cf0*/  LDCU UR5, c[0x0][0x39c] ;  /* 0x00007380ff0577ac */ /* 0x000ea20008000800 */
[----:B------:R-:W3:Y:S01]  /*17d00*/  LDC R24, c[0x0][0x3b8] ;  /* 0x0000ee00ff187b82 */ /* 0x000ee20000000800 */
[----:B------:R-:W2:Y:S01]  /*17d10*/  LDL.LU R29, [R1+0x16c] ;  /* 0x00016c00011d7983 */ /* 0x000ea20000300800 */
[----:B------:R-:W0:Y:S01]  /*17d20*/  LDCU UR6, c[0x0][0x39c] ;  /* 0x00007380ff0677ac */ /* 0x000e220008000800 */
[----:B-1----:R-:W-:Y:S01]  /*17d30*/  IMAD R3, R25, 0x2, R0 ;  /* 0x0000000219037824 */ /* 0x002fe200078e0200 */
[----:B------:R-:W-:-:S02]  /*17d40*/  LEA.HI.X.SX32 R9, R0, R28, 0x1, P6 ;  /* 0x0000001c00097211 */ /* 0x000fc400030f0eff */
[----:B------:R-:W-:Y:S02]  /*17d50*/  PRMT R0, R21, 0x7770, RZ ;  /* 0x0000777015007816 */ /* 0x000fe400000000ff */
[----:B------:R-:W1:Y:S03]  /*17d60*/  LDC R25, c[0x0][0x3b8] ;  /* 0x0000ee00ff197b82 */ /* 0x000e660000000800 */
[----:B------:R4:W-:Y:S04]  /*17d70*/  @P2 STG.E.U8 desc[UR8][R8.64], R0 ;  /* 0x0000000008002986 */ /* 0x0009e8000c101108 */
[----:B----4-:R-:W4:Y:S01]  /*17d80*/  LDL.LU R8, [R1+0x158] ;  /* 0x0001580001087983 */ /* 0x010f220000300800 */
[C---:B------:R-:W-:Y:S01]  /*17d90*/  IADD3 R2, P6, PT, R3.reuse, R11, RZ ;  /* 0x0000000b03027210 */ /* 0x040fe20007fde0ff */
[----:B---3--:R-:W-:Y:S01]  /*17da0*/  IMAD R0, R24, 0x2, R3 ;  /* 0x0000000218007824 */ /* 0x008fe200078e0203 */
[----:B------:R-:W-:Y:S01]  /*17db0*/  PRMT R9, R22, 0x7770, RZ ;  /* 0x0000777016097816 */ /* 0x000fe200000000ff */
[----:B------:R-:W3:Y:S01]  /*17dc0*/  LDL.LU R24, [R1+0x15c] ;  /* 0x00015c0001187983 */ /* 0x000ee20000300800 */
[----:B------:R-:W-:-:S05]  /*17dd0*/  LEA.HI.X.SX32 R3, R3, R28, 0x1, P6 ;  /* 0x0000001c03037211 */ /* 0x000fca00030f0eff */
[----:B------:R0:W-:Y:S02]  /*17de0*/  @P5 STG.E.U8 desc[UR8][R2.64], R9 ;  /* 0x0000000902005986 */ /* 0x0001e4000c101108 */
[----:B0-----:R-:W-:Y:S02]  /*17df0*/  IMAD R3, R10, 0x2, R0 ;  /* 0x000000020a037824 */ /* 0x001fe400078e0200 */
[----:B------:R-:W0:Y:S01]  /*17e00*/  LDC R10, c[0x0][0x3b8] ;  /* 0x0000ee00ff0a7b82 */ /* 0x000e220000000800 */
[----:B----4-:R-:W-:Y:S01]  /*17e10*/  ISETP.LT.AND P2, PT, R8, UR4, !P0 ;  /* 0x0000000408007c0c */ /* 0x010fe2000c741270 */
[----:B------:R-:W4:Y:S01]  /*17e20*/  LDCU UR4, c[0x0][0x39c] ;  /* 0x00007380ff0477ac */ /* 0x000f220008000800 */
        /* <DEDUP_REMOVED lines=11> */
[----:B--2---:R-:W-:Y:S01]  /*17ee0*/  ISETP.LT.AND P4, PT, R27, UR5, !P0 ;  /* 0x000000051b007c0c */ /* 0x004fe2000c781270 */
[----:B------:R-:W2:Y:S01]  /*17ef0*/  LDCU UR5, c[0x0][0x39c] ;  /* 0x00007380ff0577ac */ /* 0x000ea20008000800 */
[----:B----4-:R-:W-:Y:S01]  /*17f00*/  ISETP.LT.AND P3, PT, R29, UR4, !P0 ;  /* 0x000000041d007c0c */ /* 0x010fe2000c761270 */
[----:B------:R-:W4:Y:S01]  /*17f10*/  LDL.LU R27, [R1+0x178] ;  /* 0x00017800011b7983 */ /* 0x000f220000300800 */
[----:B---3--:R-:W-:Y:S01]  /*17f20*/  ISETP.LT.AND P5, PT, R24, UR6, !P0 ;  /* 0x0000000618007c0c */ /* 0x008fe2000c7a1270 */
[----:B------:R-:W4:Y:S01]  /*17f30*/  LDCU UR4, c[0x0][0x39c] ;  /* 0x00007380ff0477ac */ /* 0x000f220008000800 */
        /* <DEDUP_REMOVED lines=8> */
[----:B0-----:R-:W2:Y:S01]  /*17fc0*/  LDL.LU R8, [R1+0x170] ;  /* 0x0001700001087983 */ /* 0x001ea20000300800 */
        /* <DEDUP_REMOVED lines=8> */
[----:B--2---:R-:W-:Y:S01]  /*18050*/  ISETP.LT.AND P2, PT, R8, UR5, !P0 ;  /* 0x0000000508007c0c */ /* 0x004fe2000c741270 */
        /* <DEDUP_REMOVED lines=197> */
[----:B------:R-:W3:Y:S01]  /*18cb0*/  LDCU UR6, c[0x0][0x39c] ;  /* 0x00007380ff0677ac */ /* 0x000ee20008000800 */
[----:B------:R-:W0:Y:S01]  /*18cc0*/  LDC R24, c[0x0][0x3b8] ;  /* 0x0000ee00ff187b82 */ /* 0x000e220000000800 */
[----:B------:R-:W2:Y:S01]  /*18cd0*/  LDL.LU R29, [R1+0x1dc] ;  /* 0x0001dc00011d7983 */ /* 0x000ea20000300800 */
[----:B------:R-:W4:Y:S01]  /*18ce0*/  LDCU UR4, c[0x0][0x39c] ;  /* 0x00007380ff0477ac */ /* 0x000f220008000800 */
[----:B-1----:R-:W-:Y:S01]  /*18cf0*/  IMAD R3, R25, 0x2, R0 ;  /* 0x0000000219037824 */ /* 0x002fe200078e0200 */
[----:B------:R-:W-:-:S02]  /*18d00*/  LEA.HI.X.SX32 R9, R0, R28, 0x1, P6 ;  /* 0x0000001c00097211 */ /* 0x000fc400030f0eff */
[----:B------:R-:W-:Y:S02]  /*18d10*/  PRMT R0, R17, 0x7772, RZ ;  /* 0x0000777211007816 */ /* 0x000fe400000000ff */
[----:B------:R-:W1:Y:S03]  /*18d20*/  LDC R25, c[0x0][0x3b8] ;  /* 0x0000ee00ff197b82 */ /* 0x000e660000000800 */
[----:B------:R3:W-:Y:S04]  /*18d30*/  @P2 STG.E.U8 desc[UR8][R8.64], R0 ;  /* 0x0000000008002986 */ /* 0x0007e8000c101108 */
[----:B---3--:R-:W2:Y:S01]  /*18d40*/  LDL.LU R8, [R1+0x1d0] ;  /* 0x0001d00001087983 */ /* 0x008ea20000300800 */
[C---:B------:R-:W-:Y:S01]  /*18d50*/  IADD3 R2, P6, PT, R3.reuse, R11, RZ ;  /* 0x0000000b03027210 */ /* 0x040fe20007fde0ff */
[----:B0-----:R-:W-:Y:S01]  /*18d60*/  IMAD R0, R24, 0x2, R3 ;  /* 0x0000000218007824 */ /* 0x001fe200078e0203 */
        /* <DEDUP_REMOVED lines=21> */
[----:B-1----:R-:W-:Y:S01]  /*18ec0*/  IMAD R3, R25, 0x2, R0 ;  /* 0x0000000219037824 */ /* 0x002fe200078e0200 */
[----:B------:R-:W-:Y:S01]  /*18ed0*/  LEA.HI.X.SX32 R9, R0, R28, 0x1, P6 ;  /* 0x0000001c00097211 */ /* 0x000fe200030f0eff */
[----:B------:R-:W2:Y:S01]  /*18ee0*/  LDL.LU R25, [R1+0x1e4] ;  /* 0x0001e40001197983 */ /* 0x000ea20000300800 */
[----:B------:R-:W-:-:S03]  /*18ef0*/  PRMT R0, R21, 0x7772, RZ ;  /* 0x0000777215007816 */ /* 0x000fc600000000ff */
[----:B------:R-:W2:Y:S04]  /*18f00*/  LDL.LU R29, [R1+0x1ec] ;  /* 0x0001ec00011d7983 */ /* 0x000ea80000300800 */
[----:B------:R1:W-:Y:S04]  /*18f10*/  @P2 STG.E.U8 desc[UR8][R8.64], R0 ;  /* 0x0000000008002986 */ /* 0x0003e8000c101108 */
[----:B-1----:R-:W2:Y:S01]  /*18f20*/  LDL.LU R8, [R1+0x1e0] ;  /* 0x0001e00001087983 */ /* 0x002ea20000300800 */
[----:B---3--:R-:W-:Y:S01]  /*18f30*/  ISETP.LT.AND P5, PT, R24, UR6, !P0 ;  /* 0x0000000618007c0c */ /* 0x008fe2000c7a1270 */
[----:B------:R-:W1:Y:S01]  /*18f40*/  LDCU UR6, c[0x0][0x39c] ;  /* 0x00007380ff0677ac */ /* 0x000e620008000800 */
[----:B------:R-:W3:Y:S01]  /*18f50*/  LDC R24, c[0x0][0x3b8] ;  /* 0x0000ee00ff187b82 */ /* 0x000ee20000000800 */
[----:B----4-:R-:W-:Y:S01]  /*18f60*/  ISETP.LT.AND P4, PT, R27, UR4, !P0 ;  /* 0x000000041b007c0c */ /* 0x010fe2000c781270 */
[----:B------:R-:W2:Y:S06]  /*18f70*/  LDCU UR4, c[0x0][0x39c] ;  /* 0x00007380ff0477ac */ /* 0x000eac0008000800 */
[----:B------:R-:W4:Y:S01]  /*18f80*/  LDC R27, c[0x0][0x3b8] ;  /* 0x0000ee00ff1b7b82 */ /* 0x000f220000000800 */
[----:B------:R-:W-:-:S02]  /*18f90*/  IADD3 R2, P6, PT, R3, R11, RZ ;  /* 0x0000000b03027210 */ /* 0x000fc40007fde0ff */
[----:B------:R-:W-:Y:S01]  /*18fa0*/  PRMT R9, R22, 0x7772, RZ ;  /* 0x0000777216097816 */ /* 0x000fe200000000ff */
[----:B---3--:R-:W-:Y:S01]  /*18fb0*/  IMAD R0, R24, 0x2, R3 ;  /* 0x0000000218007824 */ /* 0x008fe200078e0203 */
[----:B------:R-:W-:Y:S01]  /*18fc0*/  LEA.HI.X.SX32 R3, R3, R28, 0x1, P6 ;  /* 0x0000001c03037211 */ /* 0x000fe200030f0eff */
[----:B------:R-:W3:Y:S04]  /*18fd0*/  LDL.LU R24, [R1+0x1e8] ;  /* 0x0001e80001187983 */ /* 0x000ee80000300800 */
[----:B------:R0:W-:Y:S01]  /*18fe0*/  @P5 STG.E.U8 desc[UR8][R2.64], R9 ;  /* 0x0000000902005986 */ /* 0x0001e2000c101108 */
[----:B------:R-:W-:Y:S01]  /*18ff0*/  PRMT R4, R4, 0x7773, RZ ;  /* 0x0000777304047816 */ /* 0x000fe200000000ff */
[----:B0-----:R-:W-:Y:S01]  /*19000*/  IMAD R3, R10, 0x2, R0 ;  /* 0x000000020a037824 */ /* 0x001fe200078e0200 */
[----:B------:R-:W-:Y:S01]  /*19010*/  PRMT R5, R5, 0x7773, RZ ;  /* 0x0000777305057816 */ /* 0x000fe200000000ff */
        /* <DEDUP_REMOVED lines=8> */
[----:B----4-:R-:W-:Y:S01]  /*190a0*/  IMAD R0, R27, 0x2, R3 ;  /* 0x000000021b007824 */ /* 0x010fe200078e0203 */
[-C--:B------:R-:W-:Y:S01]  /*190b0*/  LEA.HI.X.SX32 R3, R3, R28.reuse, 0x1, P6 ;  /* 0x0000001c03037211 */ /* 0x080fe200030f0eff */
[----:B------:R-:W4:Y:S03]  /*190c0*/  LDL.LU R27, [R1+0x1fc] ;  /* 0x0001fc00011b7983 */ /* 0x000f260000300800 */
[C---:B------:R-:W-:Y:S01]  /*190d0*/  IADD3 R8, P6, PT, R0.reuse, R11, RZ ;  /* 0x0000000b00087210 */ /* 0x040fe20007fde0ff */
[----:B------:R0:W-:Y:S03]  /*190e0*/  @P3 STG.E.U8 desc[UR8][R2.64], R4 ;  /* 0x0000000402003986 */ /* 0x0001e6000c101108 */
[----:B------:R-:W-:Y:S01]  /*190f0*/  LEA.HI.X.SX32 R9, R0, R28, 0x1, P6 ;  /* 0x0000001c00097211 */ /* 0x000fe200030f0eff */
[----:B0-----:R-:W-:-:S02]  /*19100*/  IMAD R4, R26, 0x2, R0 ;  /* 0x000000021a047824 */ /* 0x001fc400078e0200 */
[----:B------:R-:W4:Y:S04]  /*19110*/  LDL.LU R26, [R1+0x1f8] ;  /* 0x0001f800011a7983 */ /* 0x000f280000300800 */
[----:B------:R-:W4:Y:S01]  /*19120*/  LDL.LU R0, [R1+0x1f4] ;  /* 0x0001f40001007983 */ /* 0x000f220000300800 */
[----:B--2---:R-:W-:Y:S01]  /*19130*/  ISETP.LT.AND P3, PT, R29, UR4, !P0 ;  /* 0x000000041d007c0c */ /* 0x004fe2000c761270 */
[----:B------:R-:W0:Y:S02]  /*19140*/  LDCU UR4, c[0x0][0x39c] ;  /* 0x00007380ff0477ac */ /* 0x000e240008000800 */
[----:B------:R-:W2:Y:S04]  /*19150*/  LDL.LU R29, [R1+0x200] ;  /* 0x00020000011d7983 */ /* 0x000ea80000300800 */
[----:B------:R0:W-:Y:S04]  /*19160*/  @P2 STG.E.U8 desc[UR8][R8.64], R5 ;  /* 0x0000000508002986 */ /* 0x0001e8000c101108 */
[----:B0-----:R-:W2:Y:S01]  /*19170*/  LDL.LU R9, [R1+0x1f0] ;  /* 0x0001f00001097983 */ /* 0x001ea20000300800 */
[----:B-1----:R-:W-:Y:S01]  /*19180*/  ISETP.LT.AND P5, PT, R25, UR6, !P0 ;  /* 0x0000000619007c0c */ /* 0x002fe2000c7a1270 */
[----:B------:R-:W2:Y:S01]  /*19190*/  LDCU UR6, c[0x0][0x39c] ;  /* 0x00007380ff0677ac */ /* 0x000ea20008000800 */
[----:B------:R-:W0:Y:S01]  /*191a0*/  LDC R25, c[0x0][0x3b8] ;  /* 0x0000ee00ff197b82 */ /* 0x000e220000000800 */
[----:B---3--:R-:W-:Y:S01]  /*191b0*/  ISETP.LT.AND P4, PT, R24, UR5, !P0 ;  /* 0x0000000518007c0c */ /* 0x008fe2000c781270 */
[----:B------:R-:W4:Y:S06]  /*191c0*/  LDCU UR5, c[0x0][0x39c] ;  /* 0x00007380ff0577ac */ /* 0x000f2c0008000800 */
[----:B------:R-:W1:Y:S01]  /*191d0*/  LDC R24, c[0x0][0x3b8] ;  /* 0x0000ee00ff187b82 */ /* 0x000e620000000800 */
[----:B------:R-:W-:-:S04]  /*191e0*/  IADD3 R2, P6, PT, R4, R11, RZ ;  /* 0x0000000b04027210 */ /* 0x000fc80007fde0ff */
[----:B------:R-:W-:Y:S02]  /*191f0*/  LEA.HI.X.SX32 R3, R4, R28, 0x1, P6 ;  /* 0x0000001c04037211 */ /* 0x000fe400030f0eff */
[----:B------:R-:W-:Y:S01]  /*19200*/  PRMT R6, R6, 0x7773, RZ ;  /* 0x0000777306067816 */ /* 0x000fe200000000ff */
[----:B------:R-:W3:Y:S01]  /*19210*/  LDC R8, c[0x0][0x3b8] ;  /* 0x0000ee00ff087b82 */ /* 0x000ee20000000800 */
[----:B0-----:R-:W-:-:S03]  /*19220*/  IMAD R4, R25, 0x2, R4 ;  /* 0x0000000219047824 */ /* 0x001fc600078e0204 */
[----:B------:R0:W-:Y:S01]  /*19230*/  @P5 STG.E.U8 desc[UR8][R2.64], R6 ;  /* 0x0000000602005986 */ /* 0x0001e2000c101108 */
[----:B------:R-:W-:Y:S02]  /*19240*/  PRMT R5, R7, 0x7773, RZ ;  /* 0x0000777307057816 */ /* 0x000fe400000000ff */
[----:B------:R-:W-:Y:S01]  /*19250*/  PRMT R12, R12, 0x7773, RZ ;  /* 0x000077730c0c7816 */ /* 0x000fe200000000ff */
[----:B------:R-:W1:Y:S01]  /*19260*/  LDC R7, c[0x0][0x3b8] ;  /* 0x0000ee00ff077b82 */ /* 0x000e620000000800 */
[----:B0-----:R-:W-:-:S04]  /*19270*/  IADD3 R2, P5, PT, R4, R11, RZ ;  /* 0x0000000b04027210 */ /* 0x001fc80007fbe0ff */
[----:B------:R-:W-:-:S05]  /*19280*/  LEA.HI.X.SX32 R3, R4, R28, 0x1, P5 ;  /* 0x0000001c04037211 */ /* 0x000fca00028f0eff */
[----:B------:R0:W-:Y:S01]  /*19290*/  @P4 STG.E.U8 desc[UR8][R2.64], R5 ;  /* 0x0000000502004986 */ /* 0x0001e2000c101108 */
[----:B----4-:R-:W-:Y:S01]  /*192a0*/  ISETP.LT.AND P6, PT, R0, UR5, !P0 ;  /* 0x0000000500007c0c */ /* 0x010fe2000c7c1270 */
[----:B-1----:R-:W-:Y:S01]  /*192b0*/  IMAD R0, R24, 0x2, R4 ;  /* 0x0000000218007824 */ /* 0x002fe200078e0204 */
[----:B------:R-:W1:Y:S03]  /*192c0*/  LDCU UR5, c[0x0][0x39c] ;  /* 0x00007380ff0577ac */ /* 0x000e660008000800 */
[----:B------:R-:W-:Y:S02]  /*192d0*/  IMAD R6, R10, 0x2, R0 ;  /* 0x000000020a067824 */ /* 0x000fe400078e0200 */
[----:B------:R-:W4:Y:S01]  /*192e0*/  LDL.LU R10, [R1+0x204] ;  /* 0x00020400010a7983 */ /* 0x000f220000300800 */
[----:B------:R-:W-:-:S03]  /*192f0*/  IADD3 R4, P5, PT, R0, R11, RZ ;  /* 0x0000000b00047210 */ /* 0x000fc60007fbe0ff */
[----:B------:R-:W4:Y:S01]  /*19300*/  LDL.LU R24, [R1+0x208] ;  /* 0x0002080001187983 */ /* 0x000f220000300800 */
[----:B--2---:R-:W-:Y:S01]  /*19310*/  ISETP.LT.AND P2, PT, R9, UR6, !P0 ;  /* 0x0000000609007c0c */ /* 0x004fe2000c741270 */
[----:B------:R-:W2:Y:S01]  /*19320*/  LDCU UR6, c[0x0][0x39c] ;  /* 0x00007380ff0677ac */ /* 0x000ea20008000800 */
[-C--:B0-----:R-:W-:Y:S02]  /*19330*/  LEA.HI.X.SX32 R5, R0, R28.reuse, 0x1, P5 ;  /* 0x0000001c00057211 */ /* 0x081fe400028f0eff */
[-C--:B------:R-:W-:Y:S01]  /*19340*/  IADD3 R2, P5, PT, R6, R11.reuse, RZ ;  /* 0x0000000b06027210 */ /* 0x080fe20007fbe0ff */
[----:B------:R-:W0:Y:S01]  /*19350*/  LDC R0, c[0x0][0x3b8] ;  /* 0x0000ee00ff007b82 */ /* 0x000e220000000800 */
[----:B------:R-:W-:Y:S01]  /*19360*/  ISETP.LT.AND P4, PT, R26, UR4, !P0 ;  /* 0x000000041a007c0c */ /* 0x000fe2000c781270 */
[----:B------:R2:W-:Y:S01]  /*19370*/  @P3 STG.E.U8 desc[UR8][R4.64], R12 ;  /* 0x0000000c04003986 */ /* 0x0005e2000c101108 */
[----:B------:R-:W-:Y:S01]  /*19380*/  LEA.HI.X.SX32 R3, R6, R28, 0x1, P5 ;  /* 0x0000001c06037211 */ /* 0x000fe200028f0eff */
[----:B---3--:R-:W-:Y:S01]  /*19390*/  IMAD R8, R8, 0x2, R6 ;  /* 0x0000000208087824 */ /* 0x008fe200078e0206 */
[----:B-1----:R-:W-:Y:S01]  /*193a0*/  ISETP.LT.AND P5, PT, R29, UR5, !P0 ;  /* 0x000000051d007c0c */ /* 0x002fe2000c7a1270 */
[----:B------:R-:W3:Y:S01]  /*193b0*/  LDL.LU R26, [R1+0x20c] ;  /* 0x00020c00011a7983 */ /* 0x000ee20000300800 */
[----:B------:R-:W-:Y:S01]  /*193c0*/  PRMT R25, R13, 0x7773, RZ ;  /* 0x000077730d197816 */ /* 0x000fe200000000ff */
[----:B------:R-:W1:Y:S01]  /*193d0*/  LDC R6, c[0x0][0x3b8] ;  /* 0x0000ee00ff067b82 */ /* 0x000e620000000800 */
[----:B------:R-:W4:Y:S01]  /*193e0*/  LDCU UR4, c[0x0][0x39c] ;  /* 0x00007380ff0477ac */ /* 0x000f220008000800 */
[----:B--2---:R-:W-:Y:S01]  /*193f0*/  ISETP.LT.AND P3, PT, R27, UR6, !P0 ;  /* 0x000000061b007c0c */ /* 0x004fe2000c761270 */
[----:B------:R-:W-:Y:S01]  /*19400*/  IMAD R9, R7, 0x2, R8 ;  /* 0x0000000207097824 */ /* 0x000fe200078e0208 */
[----:B------:R-:W2:Y:S04]  /*19410*/  LDL.LU R27, [R1+0x210] ;  /* 0x00021000011b7983 */ /* 0x000ea80000300800 */
[----:B------:R-:W1:Y:S01]  /*19420*/  LDC R7, c[0x0][0x3b8] ;  /* 0x0000ee00ff077b82 */ /* 0x000e620000000800 */
[----:B------:R-:W-:Y:S01]  /*19430*/  PRMT R13, R14, 0x7773, RZ ;  /* 0x000077730e0d7816 */ /* 0x000fe200000000ff */
[----:B------:R-:W0:Y:S01]  /*19440*/  LDCU UR5, c[0x0][0x39c] ;  /* 0x00007380ff0577ac */ /* 0x000e220008000800 */
[----:B------:R-:W2:Y:S01]  /*19450*/  LDL.LU R29, [R1+0x124] ;  /* 0x00012400011d7983 */ /* 0x000ea20000300800 */
[----:B------:R-:W-:Y:S01]  /*19460*/  PRMT R15, R15, 0x7773, RZ ;  /* 0x000077730f0f7816 */ /* 0x000fe200000000ff */
[----:B------:R-:W3:Y:S02]  /*19470*/  LDCU UR6, c[0x0][0x39c] ;  /* 0x00007380ff0677ac */ /* 0x000ee40008000800 */
[----:B------:R0:W-:Y:S01]  /*19480*/  @P2 STG.E.U8 desc[UR8][R2.64], R25 ;  /* 0x0000001902002986 */ /* 0x0001e2000c101108 */
[----:B------:R-:W1:Y:S01]  /*19490*/  LDC R12, c[0x0][0x3b8] ;  /* 0x0000ee00ff0c7b82 */ /* 0x000e620000000800 */
[----:B0-----:R-:W-:-:S04]  /*194a0*/  IADD3 R2, P2, PT, R8, R11, RZ ;  /* 0x0000000b08027210 */ /* 0x001fc80007f5e0ff */
[----:B------:R-:W-:Y:S02]  /*194b0*/  LEA.HI.X.SX32 R3, R8, R28, 0x1, P2 ;  /* 0x0000001c08037211 */ /* 0x000fe400010f0eff */
[----:B------:R-:W-:-:S04]  /*194c0*/  IADD3 R4, P2, PT, R9, R11, RZ ;  /* 0x0000000b09047210 */ /* 0x000fc80007f5e0ff */
[----:B------:R-:W-:Y:S01]  /*194d0*/  LEA.HI.X.SX32 R5, R9, R28, 0x1, P2 ;  /* 0x0000001c09057211 */ /* 0x000fe200010f0eff */
[----:B------:R-:W-:Y:S02]  /*194e0*/  IMAD R9, R0, 0x2, R9 ;  /* 0x0000000200097824 */ /* 0x000fe400078e0209 */
[----:B------:R-:W0:Y:S01]  /*194f0*/  LDC R0, c[0x0][0x3b8] ;  /* 0x0000ee00ff007b82 */ /* 0x000e220000000800 */
[----:B------:R0:W-:Y:S04]  /*19500*/  @P6 STG.E.U8 desc[UR8][R2.64], R13 ;  /* 0x0000000d02006986 */ /* 0x0001e8000c101108 */
[----:B------:R0:W-:Y:S01]  /*19510*/  @P4 STG.E.U8 desc[UR8][R4.64], R15 ;  /* 0x0000000f04004986 */ /* 0x0001e2000c101108 */
[----:B------:R-:W-:Y:S02]  /*19520*/  IADD3 R8, P4, PT, R9, R11, RZ ;  /* 0x0000000b09087210 */ /* 0x000fe40007f9e0ff */
[----:B------:R-:W-:-:S02]  /*19530*/  PRMT R25, R16, 0x7773, RZ ;  /* 0x0000777310197816 */ /* 0x000fc400000000ff */
[----:B------:R-:W-:Y:S02]  /*19540*/  PRMT R17, R17, 0x7773, RZ ;  /* 0x0000777311117816 */ /* 0x000fe400000000ff */
[----:B------:R-:W-:Y:S02]  /*19550*/  PRMT R19, R19, 0x7773, RZ ;  /* 0x0000777313137816 */ /* 0x000fe400000000ff */
[----:B------:R-:W-:Y:S02]  /*19560*/  PRMT R23, R23, 0x7773, RZ ;  /* 0x0000777317177816 */ /* 0x000fe400000000ff */
[----:B----4-:R-:W-:Y:S01]  /*19570*/  ISETP.LT.AND P2, PT, R10, UR4, !P0 ;  /* 0x000000040a007c0c */ /* 0x010fe2000c741270 */
[----:B-1----:R-:W-:Y:S01]  /*19580*/  IMAD R10, R6, 0x2, R9 ;  /* 0x00000002060a7824 */ /* 0x002fe200078e0209 */
[----:B------:R-:W2:Y:S01]  /*19590*/  LDCU UR4, c[0x0][0x39c] ;  /* 0x00007380ff0477ac */ /* 0x000ea20008000800 */
[----:B------:R-:W1:Y:S03]  /*195a0*/  LDC R6, c[0x0][0x3b8] ;  /* 0x0000ee00ff067b82 */ /* 0x000e660000000800 */
[----:B0-----:R-:W-:Y:S01]  /*195b0*/  IADD3 R2, P6, PT, R10, R11, RZ ;  /* 0x0000000b0a027210 */ /* 0x001fe20007fde0ff */
[----:B------:R-:W-:-:S03]  /*195c0*/  IMAD R13, R7, 0x2, R10 ;  /* 0x00000002070d7824 */ /* 0x000fc600078e020a */
[-C--:B------:R-:W-:Y:S01]  /*195d0*/  LEA.HI.X.SX32 R3, R10, R28.reuse, 0x1, P6 ;  /* 0x0000001c0a037211 */ /* 0x080fe200030f0eff */
[----:B------:R-:W0:Y:S01]  /*195e0*/  LDC R7, c[0x0][0x3b8] ;  /* 0x0000ee00ff077b82 */ /* 0x000e220000000800 */
[----:B------:R-:W-:-:S07]  /*195f0*/  LEA.HI.X.SX32 R9, R9, R28, 0x1, P4 ;  /* 0x0000001c09097211 */ /* 0x000fce00020f0eff */
[----:B------:R-:W4:Y:S01]  /*19600*/  LDC R10, c[0x0][0x3b8] ;  /* 0x0000ee00ff0a7b82 */ /* 0x000f220000000800 */
[C---:B------:R-:W-:Y:S01]  /*19610*/  IADD3 R4, P6, PT, R13.reuse, R11, RZ ;  /* 0x0000000b0d047210 */ /* 0x040fe20007fde0ff */
[----:B------:R3:W-:Y:S03]  /*19620*/  @P3 STG.E.U8 desc[UR8][R8.64], R25 ;  /* 0x0000001908003986 */ /* 0x0007e6000c101108 */
[----:B------:R-:W-:Y:S01]  /*19630*/  LEA.HI.X.SX32 R5, R13, R28, 0x1, P6 ;  /* 0x0000001c0d057211 */ /* 0x000fe200030f0eff */
[----:B------:R-:W-:Y:S01]  /*19640*/  IMAD R13, R0, 0x2, R13 ;  /* 0x00000002000d7824 */ /* 0x000fe200078e020d */
[----:B------:R-:W-:Y:S01]  /*19650*/  ISETP.LT.AND P4, PT, R24, UR5, !P0 ;  /* 0x0000000518007c0c */ /* 0x000fe2000c781270 */
[----:B------:R1:W-:Y:S02]  /*19660*/  @P5 STG.E.U8 desc[UR8][R2.64], R17 ;  /* 0x0000001102005986 */ /* 0x0003e4000c101108 */
[----:B------:R-:W-:Y:S01]  /*19670*/  IMAD R15, R12, 0x2, R13 ;  /* 0x000000020c0f7824 */ /* 0x000fe200078e020d */
[----:B---3--:R-:W-:-:S05]  /*19680*/  PRMT R25, R18, 0x7773, RZ ;  /* 0x0000777312197816 */ /* 0x008fca00000000ff */
[----:B------:R3:W-:Y:S01]  /*19690*/  @P2 STG.E.U8 desc[UR8][R4.64], R25 ;  /* 0x0000001904002986 */ /* 0x0007e2000c101108 */
[CC--:B------:R-:W-:Y:S01]  /*196a0*/  IADD3 R8, P2, PT, R13.reuse, R11.reuse, RZ ;  /* 0x0000000b0d087210 */ /* 0x0c0fe20007f5e0ff */
[----:B-1----:R-:W-:Y:S01]  /*196b0*/  IMAD R17, R6, 0x2, R15 ;  /* 0x0000000206117824 */ /* 0x002fe200078e020f */
[----:B------:R-:W-:Y:S02]  /*196c0*/  ISETP.LT.AND P3, PT, R26, UR6, !P0 ;  /* 0x000000061a007c0c */ /* 0x000fe4000c761270 */
[----:B------:R-:W-:Y:S01]  /*196d0*/  LEA.HI.X.SX32 R9, R13, R28, 0x1, P2 ;  /* 0x0000001c0d097211 */ /* 0x000fe200010f0eff */
[----:B----4-:R-:W-:Y:S01]  /*196e0*/  IMAD R10, R10, 0x2, R17 ;  /* 0x000000020a0a7824 */ /* 0x010fe200078e0211 */
[----:B--2---:R-:W-:Y:S02]  /*196f0*/  ISETP.LT.AND P5, PT, R27, UR4, !P0 ;  /* 0x000000041b007c0c */ /* 0x004fe4000c7a1270 */
[----:B------:R-:W-:Y:S01]  /*19700*/  ISETP.LT.AND P0, PT, R29, UR7, !P0 ;  /* 0x000000071d007c0c */ /* 0x000fe2000c701270 */
[----:B------:R1:W-:Y:S01]  /*19710*/  @P4 STG.E.U8 desc[UR8][R8.64], R19 ;  /* 0x0000001308004986 */ /* 0x0003e2000c101108 */
[----:B------:R-:W-:-:S02]  /*19720*/  IADD3 R2, P6, PT, R15, R11, RZ ;  /* 0x0000000b0f027210 */ /* 0x000fc40007fde0ff */
[-C--:B---3--:R-:W-:Y:S02]  /*19730*/  IADD3 R4, P2, PT, R17, R11.reuse, RZ ;  /* 0x0000000b11047210 */ /* 0x088fe40007f5e0ff */
[----:B------:R-:W-:Y:S01]  /*19740*/  IADD3 R6, P4, PT, R10, R11, RZ ;  /* 0x0000000b0a067210 */ /* 0x000fe20007f9e0ff */
[----:B0-----:R-:W-:Y:S01]  /*19750*/  IMAD R0, R7, 0x2, R10 ;  /* 0x0000000207007824 */ /* 0x001fe200078e020a */
[----:B------:R-:W-:Y:S02]  /*19760*/  PRMT R29, R20, 0x7773, RZ ;  /* 0x00007773141d7816 */ /* 0x000fe400000000ff */
[-C--:B------:R-:W-:Y:S02]  /*19770*/  LEA.HI.X.SX32 R3, R15, R28.reuse, 0x1, P6 ;  /* 0x0000001c0f037211 */ /* 0x080fe400030f0eff */
[----:B------:R-:W-:Y:S02]  /*19780*/  PRMT R27, R21, 0x7773, RZ ;  /* 0x00007773151b7816 */ /* 0x000fe400000000ff */
[----:B------:R-:W-:-:S02]  /*19790*/  LEA.HI.X.SX32 R5, R17, R28, 0x1, P2 ;  /* 0x0000001c11057211 */ /* 0x000fc400010f0eff */
[----:B------:R-:W-:Y:S02]  /*197a0*/  PRMT R21, R22, 0x7773, RZ ;  /* 0x0000777316157816 */ /* 0x000fe400000000ff */
[----:B------:R-:W-:Y:S01]  /*197b0*/  LEA.HI.X.SX32 R7, R10, R28, 0x1, P4 ;  /* 0x0000001c0a077211 */ /* 0x000fe200020f0eff */
[----:B------:R1:W-:Y:S01]  /*197c0*/  @P3 STG.E.U8 desc[UR8][R2.64], R29 ;  /* 0x0000001d02003986 */ /* 0x0003e2000c101108 */
[----:B------:R-:W-:-:S03]  /*197d0*/  IADD3 R10, P2, PT, R0, R11, RZ ;  /* 0x0000000b000a7210 */ /* 0x000fc60007f5e0ff */
[----:B------:R1:W-:Y:S01]  /*197e0*/  @P5 STG.E.U8 desc[UR8][R4.64], R27 ;  /* 0x0000001b04005986 */ /* 0x0003e2000c101108 */
[----:B------:R-:W-:-:S03]  /*197f0*/  LEA.HI.X.SX32 R11, R0, R28, 0x1, P2 ;  /* 0x0000001c000b7211 */ /* 0x000fc600010f0eff */
[----:B------:R1:W-:Y:S01]  /*19800*/  @P0 STG.E.U8 desc[UR8][R6.64], R21 ;  /* 0x0000001506000986 */ /* 0x0003e2000c101108 */
[----:B------:R-:W-:Y:S05]  /*19810*/  @!P1 EXIT ;  /* 0x000000000000994d */ /* 0x000fea0003800000 */
[----:B------:R-:W-:Y:S01]  /*19820*/  STG.E.U8 desc[UR8][R10.64], R23 ;  /* 0x000000170a007986 */ /* 0x000fe2000c101108 */
[----:B------:R-:W-:Y:S05]  /*19830*/  EXIT ;  /* 0x000000000000794d */ /* 0x000fea0003800000 */
.L_x_3:
[----:B------:R-:W-:-:S00]  /*19840*/  BRA `(.L_x_3) ;  /* 0xfffffffc00fc7947 */ /* 0x000fc0000383ffff */
[----:B------:R-:W-:-:S00]  /*19850*/  NOP ;  /* 0x0000000000007918 */ /* 0x000fc00000000000 */
        /* <DEDUP_REMOVED lines=10> */
.L_x_4:


//--------------------- .nv.shared.matmul_kernel  --------------------------
	.section	.nv.shared.matmul_kernel,"aw",@nobits
	.sectionflags	@""
	.align	16
	.zero		1024


//--------------------- .nv.shared.reserved.0     --------------------------
	.section	.nv.shared.reserved.0,"aw",@nobits
	.weak		__nv_reservedSMEM_offset_0_alias
	.size		__nv_reservedSMEM_offset_0_alias, 0, 64
	.other		__nv_reservedSMEM_offset_0_alias,@"STO_CUDA_RESERVED_SHARED STV_DEFAULT"
__nv_reservedSMEM_offset_0_alias:
	.zero		0
	.zero		64


//--------------------- .nv.constant0.matmul_kernel --------------------------
	.section	.nv.constant0.matmul_kernel,"a",@progbits
	.sectionflags	@""
	.align	4
.nv.constant0.matmul_kernel:
	.zero		976


//--------------------- SYMBOLS --------------------------

	.type		.nv.reservedSmem.offset0,@object
	.size		.nv.reservedSmem.offset0,0x4
	.type		.nv.reservedSmem.cap,@object
	.size		.nv.reservedSmem.cap,0x4
